//
// Generated by NVIDIA NVVM Compiler
//
// Compiler Build ID: CL-36424714
// Cuda compilation tools, release 13.0, V13.0.88
// Based on NVVM 20.0.0
//

.version 9.0
.target sm_100
.address_size 64

	// .globl	relu

.visible .entry relu(
	.param .u32 relu_param_0,
	.param .u32 relu_param_1,
	.param .f32 relu_param_2,
	.param .f32 relu_param_3,
	.param .u64 .ptr .align 1 relu_param_4,
	.param .u64 .ptr .align 1 relu_param_5
)
{
	.reg .pred 	%p<5>;
	.reg .b32 	%r<14>;
	.reg .b32 	%f<6>;
	.reg .b64 	%rd<11>;

	ld.param.u32 	%r4, [relu_param_0];
	ld.param.u32 	%r5, [relu_param_1];
	ld.param.f32 	%f2, [relu_param_2];
	ld.param.f32 	%f3, [relu_param_3];
	ld.param.u64 	%rd2, [relu_param_4];
	ld.param.u64 	%rd3, [relu_param_5];
	cvta.to.global.u64 	%rd1, %rd3;
	mov.u32 	%r7, %ctaid.x;
	mov.u32 	%r8, %ntid.x;
	mov.u32 	%r9, %tid.x;
	mad.lo.s32 	%r1, %r7, %r8, %r9;
	mov.u32 	%r10, %ctaid.y;
	mov.u32 	%r11, %ntid.y;
	mov.u32 	%r12, %tid.y;
	mad.lo.s32 	%r13, %r10, %r11, %r12;
	setp.ge.s32 	%p1, %r1, %r4;
	setp.ge.s32 	%p2, %r13, %r5;
	or.pred  	%p3, %p1, %p2;
	@%p3 bra 	$L__BB0_4;
	cvta.to.global.u64 	%rd4, %rd2;
	mad.lo.s32 	%r3, %r13, %r4, %r1;
	mul.wide.s32 	%rd5, %r3, 4;
	add.s64 	%rd6, %rd4, %rd5;
	ld.global.f32 	%f1, [%rd6];
	setp.ltu.f32 	%p4, %f1, 0f00000000;
	@%p4 bra 	$L__BB0_3;
	mul.f32 	%f4, %f2, %f1;
	add.s64 	%rd8, %rd1, %rd5;
	st.global.f32 	[%rd8], %f4;
	bra.uni 	$L__BB0_4;
$L__BB0_3:
	mul.f32 	%f5, %f3, %f1;
	add.s64 	%rd10, %rd1, %rd5;
	st.global.f32 	[%rd10], %f5;
$L__BB0_4:
	ret;

}
	// .globl	reluDer
.visible .entry reluDer(
	.param .u32 reluDer_param_0,
	.param .u32 reluDer_param_1,
	.param .f32 reluDer_param_2,
	.param .f32 reluDer_param_3,
	.param .u64 .ptr .align 1 reluDer_param_4,
	.param .u64 .ptr .align 1 reluDer_param_5
)
{
	.reg .pred 	%p<5>;
	.reg .b32 	%r<14>;
	.reg .b32 	%f<4>;
	.reg .b64 	%rd<11>;

	ld.param.u32 	%r4, [reluDer_param_0];
	ld.param.u32 	%r5, [reluDer_param_1];
	ld.param.f32 	%f1, [reluDer_param_2];
	ld.param.f32 	%f2, [reluDer_param_3];
	ld.param.u64 	%rd2, [reluDer_param_4];
	ld.param.u64 	%rd3, [reluDer_param_5];
	cvta.to.global.u64 	%rd1, %rd3;
	mov.u32 	%r7, %ctaid.x;
	mov.u32 	%r8, %ntid.x;
	mov.u32 	%r9, %tid.x;
	mad.lo.s32 	%r1, %r7, %r8, %r9;
	mov.u32 	%r10, %ctaid.y;
	mov.u32 	%r11, %ntid.y;
	mov.u32 	%r12, %tid.y;
	mad.lo.s32 	%r13, %r10, %r11, %r12;
	setp.ge.s32 	%p1, %r1, %r4;
	setp.ge.s32 	%p2, %r13, %r5;
	or.pred  	%p3, %p1, %p2;
	@%p3 bra 	$L__BB1_4;
	cvta.to.global.u64 	%rd4, %rd2;
	mad.lo.s32 	%r3, %r13, %r4, %r1;
	mul.wide.s32 	%rd5, %r3, 4;
	add.s64 	%rd6, %rd4, %rd5;
	ld.global.f32 	%f3, [%rd6];
	setp.ltu.f32 	%p4, %f3, 0f00000000;
	@%p4 bra 	$L__BB1_3;
	add.s64 	%rd8, %rd1, %rd5;
	st.global.f32 	[%rd8], %f1;
	bra.uni 	$L__BB1_4;
$L__BB1_3:
	add.s64 	%rd10, %rd1, %rd5;
	st.global.f32 	[%rd10], %f2;
$L__BB1_4:
	ret;

}
	// .globl	sigmoid
.visible .entry sigmoid(
	.param .u32 sigmoid_param_0,
	.param .u32 sigmoid_param_1,
	.param .f32 sigmoid_param_2,
	.param .u64 .ptr .align 1 sigmoid_param_3,
	.param .u64 .ptr .align 1 sigmoid_param_4
)
{
	.reg .pred 	%p<4>;
	.reg .b32 	%r<16>;
	.reg .b32 	%f<18>;
	.reg .b64 	%rd<8>;
	.reg .b64 	%fd<4>;

	ld.param.u32 	%r3, [sigmoid_param_0];
	ld.param.u32 	%r4, [sigmoid_param_1];
	ld.param.f32 	%f1, [sigmoid_param_2];
	ld.param.u64 	%rd1, [sigmoid_param_3];
	ld.param.u64 	%rd2, [sigmoid_param_4];
	mov.u32 	%r6, %ctaid.x;
	mov.u32 	%r7, %ntid.x;
	mov.u32 	%r8, %tid.x;
	mad.lo.s32 	%r1, %r6, %r7, %r8;
	mov.u32 	%r9, %ctaid.y;
	mov.u32 	%r10, %ntid.y;
	mov.u32 	%r11, %tid.y;
	mad.lo.s32 	%r12, %r9, %r10, %r11;
	setp.ge.s32 	%p1, %r1, %r3;
	setp.ge.s32 	%p2, %r12, %r4;
	or.pred  	%p3, %p1, %p2;
	@%p3 bra 	$L__BB2_2;
	cvta.to.global.u64 	%rd3, %rd1;
	cvta.to.global.u64 	%rd4, %rd2;
	mad.lo.s32 	%r13, %r12, %r3, %r1;
	neg.f32 	%f2, %f1;
	mul.wide.s32 	%rd5, %r13, 4;
	add.s64 	%rd6, %rd3, %rd5;
	ld.global.f32 	%f3, [%rd6];
	mul.f32 	%f4, %f3, %f2;
	fma.rn.f32 	%f5, %f4, 0f3BBB989D, 0f3F000000;
	cvt.sat.f32.f32 	%f6, %f5;
	mov.f32 	%f7, 0f4B400001;
	mov.f32 	%f8, 0f437C0000;
	fma.rm.f32 	%f9, %f6, %f8, %f7;
	add.f32 	%f10, %f9, 0fCB40007F;
	neg.f32 	%f11, %f10;
	fma.rn.f32 	%f12, %f4, 0f3FB8AA3B, %f11;
	fma.rn.f32 	%f13, %f4, 0f32A57060, %f12;
	mov.b32 	%r14, %f9;
	shl.b32 	%r15, %r14, 23;
	mov.b32 	%f14, %r15;
	ex2.approx.ftz.f32 	%f15, %f13;
	mul.f32 	%f16, %f15, %f14;
	cvt.f64.f32 	%fd1, %f16;
	add.f64 	%fd2, %fd1, 0d3FF0000000000000;
	rcp.rn.f64 	%fd3, %fd2;
	cvt.rn.f32.f64 	%f17, %fd3;
	add.s64 	%rd7, %rd4, %rd5;
	st.global.f32 	[%rd7], %f17;
$L__BB2_2:
	ret;

}
	// .globl	sigmoidDer
.visible .entry sigmoidDer(
	.param .u32 sigmoidDer_param_0,
	.param .u32 sigmoidDer_param_1,
	.param .f32 sigmoidDer_param_2,
	.param .u64 .ptr .align 1 sigmoidDer_param_3,
	.param .u64 .ptr .align 1 sigmoidDer_param_4
)
{
	.reg .pred 	%p<4>;
	.reg .b32 	%r<16>;
	.reg .b32 	%f<21>;
	.reg .b64 	%rd<8>;

	ld.param.u32 	%r3, [sigmoidDer_param_0];
	ld.param.u32 	%r4, [sigmoidDer_param_1];
	ld.param.f32 	%f1, [sigmoidDer_param_2];
	ld.param.u64 	%rd1, [sigmoidDer_param_3];
	ld.param.u64 	%rd2, [sigmoidDer_param_4];
	mov.u32 	%r6, %ctaid.x;
	mov.u32 	%r7, %ntid.x;
	mov.u32 	%r8, %tid.x;
	mad.lo.s32 	%r1, %r6, %r7, %r8;
	mov.u32 	%r9, %ctaid.y;
	mov.u32 	%r10, %ntid.y;
	mov.u32 	%r11, %tid.y;
	mad.lo.s32 	%r12, %r9, %r10, %r11;
	setp.ge.s32 	%p1, %r1, %r3;
	setp.ge.s32 	%p2, %r12, %r4;
	or.pred  	%p3, %p1, %p2;
	@%p3 bra 	$L__BB3_2;
	cvta.to.global.u64 	%rd3, %rd1;
	cvta.to.global.u64 	%rd4, %rd2;
	mad.lo.s32 	%r13, %r12, %r3, %r1;
	neg.f32 	%f2, %f1;
	mul.wide.s32 	%rd5, %r13, 4;
	add.s64 	%rd6, %rd3, %rd5;
	ld.global.f32 	%f3, [%rd6];
	mul.f32 	%f4, %f3, %f2;
	fma.rn.f32 	%f5, %f4, 0f3BBB989D, 0f3F000000;
	cvt.sat.f32.f32 	%f6, %f5;
	mov.f32 	%f7, 0f4B400001;
	mov.f32 	%f8, 0f437C0000;
	fma.rm.f32 	%f9, %f6, %f8, %f7;
	add.f32 	%f10, %f9, 0fCB40007F;
	neg.f32 	%f11, %f10;
	fma.rn.f32 	%f12, %f4, 0f3FB8AA3B, %f11;
	fma.rn.f32 	%f13, %f4, 0f32A57060, %f12;
	mov.b32 	%r14, %f9;
	shl.b32 	%r15, %r14, 23;
	mov.b32 	%f14, %r15;
	ex2.approx.ftz.f32 	%f15, %f13;
	mul.f32 	%f16, %f15, %f14;
	add.f32 	%f17, %f16, 0f3F800000;
	mul.f32 	%f18, %f1, %f16;
	mul.f32 	%f19, %f17, %f17;
	div.rn.f32 	%f20, %f18, %f19;
	add.s64 	%rd7, %rd4, %rd5;
	st.global.f32 	[%rd7], %f20;
$L__BB3_2:
	ret;

}
	// .globl	tangent
.visible .entry tangent(
	.param .u32 tangent_param_0,
	.param .u32 tangent_param_1,
	.param .f32 tangent_param_2,
	.param .u64 .ptr .align 1 tangent_param_3,
	.param .u64 .ptr .align 1 tangent_param_4
)
{
	.reg .pred 	%p<4>;
	.reg .b32 	%r<16>;
	.reg .b32 	%f<18>;
	.reg .b64 	%rd<8>;
	.reg .b64 	%fd<6>;

	ld.param.u32 	%r3, [tangent_param_0];
	ld.param.u32 	%r4, [tangent_param_1];
	ld.param.f32 	%f1, [tangent_param_2];
	ld.param.u64 	%rd1, [tangent_param_3];
	ld.param.u64 	%rd2, [tangent_param_4];
	mov.u32 	%r6, %ctaid.x;
	mov.u32 	%r7, %ntid.x;
	mov.u32 	%r8, %tid.x;
	mad.lo.s32 	%r1, %r6, %r7, %r8;
	mov.u32 	%r9, %ctaid.y;
	mov.u32 	%r10, %ntid.y;
	mov.u32 	%r11, %tid.y;
	mad.lo.s32 	%r12, %r9, %r10, %r11;
	setp.ge.s32 	%p1, %r1, %r3;
	setp.ge.s32 	%p2, %r12, %r4;
	or.pred  	%p3, %p1, %p2;
	@%p3 bra 	$L__BB4_2;
	cvta.to.global.u64 	%rd3, %rd1;
	cvta.to.global.u64 	%rd4, %rd2;
	mad.lo.s32 	%r13, %r12, %r3, %r1;
	neg.f32 	%f2, %f1;
	mul.wide.s32 	%rd5, %r13, 4;
	add.s64 	%rd6, %rd3, %rd5;
	ld.global.f32 	%f3, [%rd6];
	mul.f32 	%f4, %f3, %f2;
	fma.rn.f32 	%f5, %f4, 0f3BBB989D, 0f3F000000;
	cvt.sat.f32.f32 	%f6, %f5;
	mov.f32 	%f7, 0f4B400001;
	mov.f32 	%f8, 0f437C0000;
	fma.rm.f32 	%f9, %f6, %f8, %f7;
	add.f32 	%f10, %f9, 0fCB40007F;
	neg.f32 	%f11, %f10;
	fma.rn.f32 	%f12, %f4, 0f3FB8AA3B, %f11;
	fma.rn.f32 	%f13, %f4, 0f32A57060, %f12;
	mov.b32 	%r14, %f9;
	shl.b32 	%r15, %r14, 23;
	mov.b32 	%f14, %r15;
	ex2.approx.ftz.f32 	%f15, %f13;
	mul.f32 	%f16, %f15, %f14;
	cvt.f64.f32 	%fd1, %f16;
	add.f64 	%fd2, %fd1, 0d3FF0000000000000;
	mov.f64 	%fd3, 0d4000000000000000;
	div.rn.f64 	%fd4, %fd3, %fd2;
	add.f64 	%fd5, %fd4, 0dBFF0000000000000;
	cvt.rn.f32.f64 	%f17, %fd5;
	add.s64 	%rd7, %rd4, %rd5;
	st.global.f32 	[%rd7], %f17;
$L__BB4_2:
	ret;

}
	// .globl	tangentDer
.visible .entry tangentDer(
	.param .u32 tangentDer_param_0,
	.param .u32 tangentDer_param_1,
	.param .f32 tangentDer_param_2,
	.param .u64 .ptr .align 1 tangentDer_param_3,
	.param .u64 .ptr .align 1 tangentDer_param_4
)
{
	.reg .pred 	%p<4>;
	.reg .b32 	%r<16>;
	.reg .b32 	%f<20>;
	.reg .b64 	%rd<8>;
	.reg .b64 	%fd<7>;

	ld.param.u32 	%r3, [tangentDer_param_0];
	ld.param.u32 	%r4, [tangentDer_param_1];
	ld.param.f32 	%f1, [tangentDer_param_2];
	ld.param.u64 	%rd1, [tangentDer_param_3];
	ld.param.u64 	%rd2, [tangentDer_param_4];
	mov.u32 	%r6, %ctaid.x;
	mov.u32 	%r7, %ntid.x;
	mov.u32 	%r8, %tid.x;
	mad.lo.s32 	%r1, %r6, %r7, %r8;
	mov.u32 	%r9, %ctaid.y;
	mov.u32 	%r10, %ntid.y;
	mov.u32 	%r11, %tid.y;
	mad.lo.s32 	%r12, %r9, %r10, %r11;
	setp.ge.s32 	%p1, %r1, %r3;
	setp.ge.s32 	%p2, %r12, %r4;
	or.pred  	%p3, %p1, %p2;
	@%p3 bra 	$L__BB5_2;
	cvta.to.global.u64 	%rd3, %rd1;
	cvta.to.global.u64 	%rd4, %rd2;
	mad.lo.s32 	%r13, %r12, %r3, %r1;
	neg.f32 	%f2, %f1;
	mul.wide.s32 	%rd5, %r13, 4;
	add.s64 	%rd6, %rd3, %rd5;
	ld.global.f32 	%f3, [%rd6];
	mul.f32 	%f4, %f3, %f2;
	fma.rn.f32 	%f5, %f4, 0f3BBB989D, 0f3F000000;
	cvt.sat.f32.f32 	%f6, %f5;
	mov.f32 	%f7, 0f4B400001;
	mov.f32 	%f8, 0f437C0000;
	fma.rm.f32 	%f9, %f6, %f8, %f7;
	add.f32 	%f10, %f9, 0fCB40007F;
	neg.f32 	%f11, %f10;
	fma.rn.f32 	%f12, %f4, 0f3FB8AA3B, %f11;
	fma.rn.f32 	%f13, %f4, 0f32A57060, %f12;
	mov.b32 	%r14, %f9;
	shl.b32 	%r15, %r14, 23;
	mov.b32 	%f14, %r15;
	ex2.approx.ftz.f32 	%f15, %f13;
	mul.f32 	%f16, %f15, %f14;
	add.f32 	%f17, %f16, 0f3F800000;
	cvt.f64.f32 	%fd1, %f1;
	add.f64 	%fd2, %fd1, %fd1;
	cvt.f64.f32 	%fd3, %f16;
	mul.f64 	%fd4, %fd2, %fd3;
	mul.f32 	%f18, %f17, %f17;
	cvt.f64.f32 	%fd5, %f18;
	div.rn.f64 	%fd6, %fd4, %fd5;
	cvt.rn.f32.f64 	%f19, %fd6;
	add.s64 	%rd7, %rd4, %rd5;
	st.global.f32 	[%rd7], %f19;
$L__BB5_2:
	ret;

}
	// .globl	softmax
.visible .entry softmax(
	.param .u32 softmax_param_0,
	.param .u32 softmax_param_1,
	.param .f32 softmax_param_2,
	.param .u64 .ptr .align 1 softmax_param_3,
	.param .u64 .ptr .align 1 softmax_param_4
)
{
	.reg .pred 	%p<13>;
	.reg .b32 	%r<67>;
	.reg .b32 	%f<227>;
	.reg .b64 	%rd<30>;

	ld.param.u32 	%r15, [softmax_param_0];
	ld.param.u32 	%r16, [softmax_param_1];
	ld.param.f32 	%f13, [softmax_param_2];
	ld.param.u64 	%rd6, [softmax_param_3];
	ld.param.u64 	%rd5, [softmax_param_4];
	cvta.to.global.u64 	%rd1, %rd6;
	mov.u32 	%r18, %ctaid.x;
	mov.u32 	%r19, %ntid.x;
	mov.u32 	%r20, %tid.x;
	mad.lo.s32 	%r1, %r18, %r19, %r20;
	mov.u32 	%r21, %ctaid.y;
	mov.u32 	%r22, %ntid.y;
	mov.u32 	%r23, %tid.y;
	mad.lo.s32 	%r24, %r21, %r22, %r23;
	setp.ge.s32 	%p1, %r1, %r15;
	setp.ge.s32 	%p2, %r24, %r16;
	or.pred  	%p3, %p1, %p2;
	@%p3 bra 	$L__BB6_14;
	mul.lo.s32 	%r3, %r24, %r15;
	setp.lt.s32 	%p4, %r15, 1;
	mov.f32 	%f226, 0f00000000;
	@%p4 bra 	$L__BB6_13;
	and.b32  	%r4, %r15, 7;
	setp.lt.u32 	%p5, %r15, 8;
	mov.f32 	%f226, 0f00000000;
	mov.b32 	%r65, 0;
	@%p5 bra 	$L__BB6_5;
	and.b32  	%r65, %r15, 2147483640;
	neg.s32 	%r63, %r65;
	mul.wide.u32 	%rd7, %r3, 4;
	add.s64 	%rd8, %rd7, %rd1;
	add.s64 	%rd29, %rd8, 16;
	mov.f32 	%f226, 0f00000000;
$L__BB6_4:
	.pragma "nounroll";
	ld.global.f32 	%f18, [%rd29+-16];
	mul.f32 	%f19, %f13, %f18;
	fma.rn.f32 	%f20, %f19, 0f3BBB989D, 0f3F000000;
	cvt.sat.f32.f32 	%f21, %f20;
	mov.f32 	%f22, 0f4B400001;
	mov.f32 	%f23, 0f437C0000;
	fma.rm.f32 	%f24, %f21, %f23, %f22;
	add.f32 	%f25, %f24, 0fCB40007F;
	neg.f32 	%f26, %f25;
	fma.rn.f32 	%f27, %f19, 0f3FB8AA3B, %f26;
	fma.rn.f32 	%f28, %f19, 0f32A57060, %f27;
	mov.b32 	%r26, %f24;
	shl.b32 	%r27, %r26, 23;
	mov.b32 	%f29, %r27;
	ex2.approx.ftz.f32 	%f30, %f28;
	fma.rn.f32 	%f31, %f30, %f29, %f226;
	ld.global.f32 	%f32, [%rd29+-12];
	mul.f32 	%f33, %f13, %f32;
	fma.rn.f32 	%f34, %f33, 0f3BBB989D, 0f3F000000;
	cvt.sat.f32.f32 	%f35, %f34;
	fma.rm.f32 	%f36, %f35, %f23, %f22;
	add.f32 	%f37, %f36, 0fCB40007F;
	neg.f32 	%f38, %f37;
	fma.rn.f32 	%f39, %f33, 0f3FB8AA3B, %f38;
	fma.rn.f32 	%f40, %f33, 0f32A57060, %f39;
	mov.b32 	%r28, %f36;
	shl.b32 	%r29, %r28, 23;
	mov.b32 	%f41, %r29;
	ex2.approx.ftz.f32 	%f42, %f40;
	fma.rn.f32 	%f43, %f42, %f41, %f31;
	ld.global.f32 	%f44, [%rd29+-8];
	mul.f32 	%f45, %f13, %f44;
	fma.rn.f32 	%f46, %f45, 0f3BBB989D, 0f3F000000;
	cvt.sat.f32.f32 	%f47, %f46;
	fma.rm.f32 	%f48, %f47, %f23, %f22;
	add.f32 	%f49, %f48, 0fCB40007F;
	neg.f32 	%f50, %f49;
	fma.rn.f32 	%f51, %f45, 0f3FB8AA3B, %f50;
	fma.rn.f32 	%f52, %f45, 0f32A57060, %f51;
	mov.b32 	%r30, %f48;
	shl.b32 	%r31, %r30, 23;
	mov.b32 	%f53, %r31;
	ex2.approx.ftz.f32 	%f54, %f52;
	fma.rn.f32 	%f55, %f54, %f53, %f43;
	ld.global.f32 	%f56, [%rd29+-4];
	mul.f32 	%f57, %f13, %f56;
	fma.rn.f32 	%f58, %f57, 0f3BBB989D, 0f3F000000;
	cvt.sat.f32.f32 	%f59, %f58;
	fma.rm.f32 	%f60, %f59, %f23, %f22;
	add.f32 	%f61, %f60, 0fCB40007F;
	neg.f32 	%f62, %f61;
	fma.rn.f32 	%f63, %f57, 0f3FB8AA3B, %f62;
	fma.rn.f32 	%f64, %f57, 0f32A57060, %f63;
	mov.b32 	%r32, %f60;
	shl.b32 	%r33, %r32, 23;
	mov.b32 	%f65, %r33;
	ex2.approx.ftz.f32 	%f66, %f64;
	fma.rn.f32 	%f67, %f66, %f65, %f55;
	ld.global.f32 	%f68, [%rd29];
	mul.f32 	%f69, %f13, %f68;
	fma.rn.f32 	%f70, %f69, 0f3BBB989D, 0f3F000000;
	cvt.sat.f32.f32 	%f71, %f70;
	fma.rm.f32 	%f72, %f71, %f23, %f22;
	add.f32 	%f73, %f72, 0fCB40007F;
	neg.f32 	%f74, %f73;
	fma.rn.f32 	%f75, %f69, 0f3FB8AA3B, %f74;
	fma.rn.f32 	%f76, %f69, 0f32A57060, %f75;
	mov.b32 	%r34, %f72;
	shl.b32 	%r35, %r34, 23;
	mov.b32 	%f77, %r35;
	ex2.approx.ftz.f32 	%f78, %f76;
	fma.rn.f32 	%f79, %f78, %f77, %f67;
	ld.global.f32 	%f80, [%rd29+4];
	mul.f32 	%f81, %f13, %f80;
	fma.rn.f32 	%f82, %f81, 0f3BBB989D, 0f3F000000;
	cvt.sat.f32.f32 	%f83, %f82;
	fma.rm.f32 	%f84, %f83, %f23, %f22;
	add.f32 	%f85, %f84, 0fCB40007F;
	neg.f32 	%f86, %f85;
	fma.rn.f32 	%f87, %f81, 0f3FB8AA3B, %f86;
	fma.rn.f32 	%f88, %f81, 0f32A57060, %f87;
	mov.b32 	%r36, %f84;
	shl.b32 	%r37, %r36, 23;
	mov.b32 	%f89, %r37;
	ex2.approx.ftz.f32 	%f90, %f88;
	fma.rn.f32 	%f91, %f90, %f89, %f79;
	ld.global.f32 	%f92, [%rd29+8];
	mul.f32 	%f93, %f13, %f92;
	fma.rn.f32 	%f94, %f93, 0f3BBB989D, 0f3F000000;
	cvt.sat.f32.f32 	%f95, %f94;
	fma.rm.f32 	%f96, %f95, %f23, %f22;
	add.f32 	%f97, %f96, 0fCB40007F;
	neg.f32 	%f98, %f97;
	fma.rn.f32 	%f99, %f93, 0f3FB8AA3B, %f98;
	fma.rn.f32 	%f100, %f93, 0f32A57060, %f99;
	mov.b32 	%r38, %f96;
	shl.b32 	%r39, %r38, 23;
	mov.b32 	%f101, %r39;
	ex2.approx.ftz.f32 	%f102, %f100;
	fma.rn.f32 	%f103, %f102, %f101, %f91;
	ld.global.f32 	%f104, [%rd29+12];
	mul.f32 	%f105, %f13, %f104;
	fma.rn.f32 	%f106, %f105, 0f3BBB989D, 0f3F000000;
	cvt.sat.f32.f32 	%f107, %f106;
	fma.rm.f32 	%f108, %f107, %f23, %f22;
	add.f32 	%f109, %f108, 0fCB40007F;
	neg.f32 	%f110, %f109;
	fma.rn.f32 	%f111, %f105, 0f3FB8AA3B, %f110;
	fma.rn.f32 	%f112, %f105, 0f32A57060, %f111;
	mov.b32 	%r40, %f108;
	shl.b32 	%r41, %r40, 23;
	mov.b32 	%f113, %r41;
	ex2.approx.ftz.f32 	%f114, %f112;
	fma.rn.f32 	%f226, %f114, %f113, %f103;
	add.s32 	%r63, %r63, 8;
	add.s64 	%rd29, %rd29, 32;
	setp.ne.s32 	%p6, %r63, 0;
	@%p6 bra 	$L__BB6_4;
$L__BB6_5:
	setp.eq.s32 	%p7, %r4, 0;
	@%p7 bra 	$L__BB6_13;
	and.b32  	%r10, %r15, 3;
	setp.lt.u32 	%p8, %r4, 4;
	@%p8 bra 	$L__BB6_8;
	add.s32 	%r42, %r65, %r3;
	mul.wide.u32 	%rd9, %r42, 4;
	add.s64 	%rd10, %rd1, %rd9;
	ld.global.f32 	%f116, [%rd10];
	mul.f32 	%f117, %f13, %f116;
	fma.rn.f32 	%f118, %f117, 0f3BBB989D, 0f3F000000;
	cvt.sat.f32.f32 	%f119, %f118;
	mov.f32 	%f120, 0f4B400001;
	mov.f32 	%f121, 0f437C0000;
	fma.rm.f32 	%f122, %f119, %f121, %f120;
	add.f32 	%f123, %f122, 0fCB40007F;
	neg.f32 	%f124, %f123;
	fma.rn.f32 	%f125, %f117, 0f3FB8AA3B, %f124;
	fma.rn.f32 	%f126, %f117, 0f32A57060, %f125;
	mov.b32 	%r43, %f122;
	shl.b32 	%r44, %r43, 23;
	mov.b32 	%f127, %r44;
	ex2.approx.ftz.f32 	%f128, %f126;
	fma.rn.f32 	%f129, %f128, %f127, %f226;
	cvt.u64.u32 	%rd11, %r3;
	cvt.u64.u32 	%rd12, %r65;
	add.s64 	%rd13, %rd12, %rd11;
	shl.b64 	%rd14, %rd13, 2;
	add.s64 	%rd15, %rd1, %rd14;
	ld.global.f32 	%f130, [%rd15+4];
	mul.f32 	%f131, %f13, %f130;
	fma.rn.f32 	%f132, %f131, 0f3BBB989D, 0f3F000000;
	cvt.sat.f32.f32 	%f133, %f132;
	fma.rm.f32 	%f134, %f133, %f121, %f120;
	add.f32 	%f135, %f134, 0fCB40007F;
	neg.f32 	%f136, %f135;
	fma.rn.f32 	%f137, %f131, 0f3FB8AA3B, %f136;
	fma.rn.f32 	%f138, %f131, 0f32A57060, %f137;
	mov.b32 	%r45, %f134;
	shl.b32 	%r46, %r45, 23;
	mov.b32 	%f139, %r46;
	ex2.approx.ftz.f32 	%f140, %f138;
	fma.rn.f32 	%f141, %f140, %f139, %f129;
	ld.global.f32 	%f142, [%rd15+8];
	mul.f32 	%f143, %f13, %f142;
	fma.rn.f32 	%f144, %f143, 0f3BBB989D, 0f3F000000;
	cvt.sat.f32.f32 	%f145, %f144;
	fma.rm.f32 	%f146, %f145, %f121, %f120;
	add.f32 	%f147, %f146, 0fCB40007F;
	neg.f32 	%f148, %f147;
	fma.rn.f32 	%f149, %f143, 0f3FB8AA3B, %f148;
	fma.rn.f32 	%f150, %f143, 0f32A57060, %f149;
	mov.b32 	%r47, %f146;
	shl.b32 	%r48, %r47, 23;
	mov.b32 	%f151, %r48;
	ex2.approx.ftz.f32 	%f152, %f150;
	fma.rn.f32 	%f153, %f152, %f151, %f141;
	ld.global.f32 	%f154, [%rd15+12];
	mul.f32 	%f155, %f13, %f154;
	fma.rn.f32 	%f156, %f155, 0f3BBB989D, 0f3F000000;
	cvt.sat.f32.f32 	%f157, %f156;
	fma.rm.f32 	%f158, %f157, %f121, %f120;
	add.f32 	%f159, %f158, 0fCB40007F;
	neg.f32 	%f160, %f159;
	fma.rn.f32 	%f161, %f155, 0f3FB8AA3B, %f160;
	fma.rn.f32 	%f162, %f155, 0f32A57060, %f161;
	mov.b32 	%r49, %f158;
	shl.b32 	%r50, %r49, 23;
	mov.b32 	%f163, %r50;
	ex2.approx.ftz.f32 	%f164, %f162;
	fma.rn.f32 	%f226, %f164, %f163, %f153;
	add.s32 	%r65, %r65, 4;
$L__BB6_8:
	setp.eq.s32 	%p9, %r10, 0;
	@%p9 bra 	$L__BB6_13;
	setp.eq.s32 	%p10, %r10, 1;
	@%p10 bra 	$L__BB6_11;
	add.s32 	%r51, %r65, %r3;
	mul.wide.u32 	%rd16, %r51, 4;
	add.s64 	%rd17, %rd1, %rd16;
	ld.global.f32 	%f166, [%rd17];
	mul.f32 	%f167, %f13, %f166;
	fma.rn.f32 	%f168, %f167, 0f3BBB989D, 0f3F000000;
	cvt.sat.f32.f32 	%f169, %f168;
	mov.f32 	%f170, 0f4B400001;
	mov.f32 	%f171, 0f437C0000;
	fma.rm.f32 	%f172, %f169, %f171, %f170;
	add.f32 	%f173, %f172, 0fCB40007F;
	neg.f32 	%f174, %f173;
	fma.rn.f32 	%f175, %f167, 0f3FB8AA3B, %f174;
	fma.rn.f32 	%f176, %f167, 0f32A57060, %f175;
	mov.b32 	%r52, %f172;
	shl.b32 	%r53, %r52, 23;
	mov.b32 	%f177, %r53;
	ex2.approx.ftz.f32 	%f178, %f176;
	fma.rn.f32 	%f179, %f178, %f177, %f226;
	cvt.u64.u32 	%rd18, %r3;
	cvt.u64.u32 	%rd19, %r65;
	add.s64 	%rd20, %rd19, %rd18;
	shl.b64 	%rd21, %rd20, 2;
	add.s64 	%rd22, %rd1, %rd21;
	ld.global.f32 	%f180, [%rd22+4];
	mul.f32 	%f181, %f13, %f180;
	fma.rn.f32 	%f182, %f181, 0f3BBB989D, 0f3F000000;
	cvt.sat.f32.f32 	%f183, %f182;
	fma.rm.f32 	%f184, %f183, %f171, %f170;
	add.f32 	%f185, %f184, 0fCB40007F;
	neg.f32 	%f186, %f185;
	fma.rn.f32 	%f187, %f181, 0f3FB8AA3B, %f186;
	fma.rn.f32 	%f188, %f181, 0f32A57060, %f187;
	mov.b32 	%r54, %f184;
	shl.b32 	%r55, %r54, 23;
	mov.b32 	%f189, %r55;
	ex2.approx.ftz.f32 	%f190, %f188;
	fma.rn.f32 	%f226, %f190, %f189, %f179;
	add.s32 	%r65, %r65, 2;
$L__BB6_11:
	and.b32  	%r56, %r15, 1;
	setp.eq.b32 	%p11, %r56, 1;
	not.pred 	%p12, %p11;
	@%p12 bra 	$L__BB6_13;
	add.s32 	%r57, %r65, %r3;
	mul.wide.u32 	%rd23, %r57, 4;
	add.s64 	%rd24, %rd1, %rd23;
	ld.global.f32 	%f191, [%rd24];
	mul.f32 	%f192, %f13, %f191;
	fma.rn.f32 	%f193, %f192, 0f3BBB989D, 0f3F000000;
	cvt.sat.f32.f32 	%f194, %f193;
	mov.f32 	%f195, 0f4B400001;
	mov.f32 	%f196, 0f437C0000;
	fma.rm.f32 	%f197, %f194, %f196, %f195;
	add.f32 	%f198, %f197, 0fCB40007F;
	neg.f32 	%f199, %f198;
	fma.rn.f32 	%f200, %f192, 0f3FB8AA3B, %f199;
	fma.rn.f32 	%f201, %f192, 0f32A57060, %f200;
	mov.b32 	%r58, %f197;
	shl.b32 	%r59, %r58, 23;
	mov.b32 	%f202, %r59;
	ex2.approx.ftz.f32 	%f203, %f201;
	fma.rn.f32 	%f226, %f203, %f202, %f226;
$L__BB6_13:
	add.s32 	%r60, %r3, %r1;
	mul.wide.s32 	%rd25, %r60, 4;
	add.s64 	%rd26, %rd1, %rd25;
	ld.global.f32 	%f204, [%rd26];
	mul.f32 	%f205, %f13, %f204;
	fma.rn.f32 	%f206, %f205, 0f3BBB989D, 0f3F000000;
	cvt.sat.f32.f32 	%f207, %f206;
	mov.f32 	%f208, 0f4B400001;
	mov.f32 	%f209, 0f437C0000;
	fma.rm.f32 	%f210, %f207, %f209, %f208;
	add.f32 	%f211, %f210, 0fCB40007F;
	neg.f32 	%f212, %f211;
	fma.rn.f32 	%f213, %f205, 0f3FB8AA3B, %f212;
	fma.rn.f32 	%f214, %f205, 0f32A57060, %f213;
	mov.b32 	%r61, %f210;
	shl.b32 	%r62, %r61, 23;
	mov.b32 	%f215, %r62;
	ex2.approx.ftz.f32 	%f216, %f214;
	mul.f32 	%f217, %f216, %f215;
	div.rn.f32 	%f218, %f217, %f226;
	cvta.to.global.u64 	%rd27, %rd5;
	add.s64 	%rd28, %rd27, %rd25;
	st.global.f32 	[%rd28], %f218;
$L__BB6_14:
	ret;

}
	// .globl	softmaxDer
.visible .entry softmaxDer(
	.param .u32 softmaxDer_param_0,
	.param .u32 softmaxDer_param_1,
	.param .f32 softmaxDer_param_2,
	.param .u64 .ptr .align 1 softmaxDer_param_3,
	.param .u64 .ptr .align 1 softmaxDer_param_4
)
{
	.reg .pred 	%p<13>;
	.reg .b32 	%r<67>;
	.reg .b32 	%f<231>;
	.reg .b64 	%rd<30>;

	ld.param.u32 	%r15, [softmaxDer_param_0];
	ld.param.u32 	%r16, [softmaxDer_param_1];
	ld.param.f32 	%f13, [softmaxDer_param_2];
	ld.param.u64 	%rd6, [softmaxDer_param_3];
	ld.param.u64 	%rd5, [softmaxDer_param_4];
	cvta.to.global.u64 	%rd1, %rd6;
	mov.u32 	%r18, %ctaid.x;
	mov.u32 	%r19, %ntid.x;
	mov.u32 	%r20, %tid.x;
	mad.lo.s32 	%r1, %r18, %r19, %r20;
	mov.u32 	%r21, %ctaid.y;
	mov.u32 	%r22, %ntid.y;
	mov.u32 	%r23, %tid.y;
	mad.lo.s32 	%r24, %r21, %r22, %r23;
	setp.ge.s32 	%p1, %r1, %r15;
	setp.ge.s32 	%p2, %r24, %r16;
	or.pred  	%p3, %p1, %p2;
	@%p3 bra 	$L__BB7_14;
	mul.lo.s32 	%r3, %r24, %r15;
	setp.lt.s32 	%p4, %r15, 1;
	mov.f32 	%f230, 0f00000000;
	@%p4 bra 	$L__BB7_13;
	and.b32  	%r4, %r15, 7;
	setp.lt.u32 	%p5, %r15, 8;
	mov.f32 	%f230, 0f00000000;
	mov.b32 	%r65, 0;
	@%p5 bra 	$L__BB7_5;
	and.b32  	%r65, %r15, 2147483640;
	neg.s32 	%r63, %r65;
	mul.wide.u32 	%rd7, %r3, 4;
	add.s64 	%rd8, %rd7, %rd1;
	add.s64 	%rd29, %rd8, 16;
	mov.f32 	%f230, 0f00000000;
$L__BB7_4:
	.pragma "nounroll";
	ld.global.f32 	%f18, [%rd29+-16];
	mul.f32 	%f19, %f13, %f18;
	fma.rn.f32 	%f20, %f19, 0f3BBB989D, 0f3F000000;
	cvt.sat.f32.f32 	%f21, %f20;
	mov.f32 	%f22, 0f4B400001;
	mov.f32 	%f23, 0f437C0000;
	fma.rm.f32 	%f24, %f21, %f23, %f22;
	add.f32 	%f25, %f24, 0fCB40007F;
	neg.f32 	%f26, %f25;
	fma.rn.f32 	%f27, %f19, 0f3FB8AA3B, %f26;
	fma.rn.f32 	%f28, %f19, 0f32A57060, %f27;
	mov.b32 	%r26, %f24;
	shl.b32 	%r27, %r26, 23;
	mov.b32 	%f29, %r27;
	ex2.approx.ftz.f32 	%f30, %f28;
	fma.rn.f32 	%f31, %f30, %f29, %f230;
	ld.global.f32 	%f32, [%rd29+-12];
	mul.f32 	%f33, %f13, %f32;
	fma.rn.f32 	%f34, %f33, 0f3BBB989D, 0f3F000000;
	cvt.sat.f32.f32 	%f35, %f34;
	fma.rm.f32 	%f36, %f35, %f23, %f22;
	add.f32 	%f37, %f36, 0fCB40007F;
	neg.f32 	%f38, %f37;
	fma.rn.f32 	%f39, %f33, 0f3FB8AA3B, %f38;
	fma.rn.f32 	%f40, %f33, 0f32A57060, %f39;
	mov.b32 	%r28, %f36;
	shl.b32 	%r29, %r28, 23;
	mov.b32 	%f41, %r29;
	ex2.approx.ftz.f32 	%f42, %f40;
	fma.rn.f32 	%f43, %f42, %f41, %f31;
	ld.global.f32 	%f44, [%rd29+-8];
	mul.f32 	%f45, %f13, %f44;
	fma.rn.f32 	%f46, %f45, 0f3BBB989D, 0f3F000000;
	cvt.sat.f32.f32 	%f47, %f46;
	fma.rm.f32 	%f48, %f47, %f23, %f22;
	add.f32 	%f49, %f48, 0fCB40007F;
	neg.f32 	%f50, %f49;
	fma.rn.f32 	%f51, %f45, 0f3FB8AA3B, %f50;
	fma.rn.f32 	%f52, %f45, 0f32A57060, %f51;
	mov.b32 	%r30, %f48;
	shl.b32 	%r31, %r30, 23;
	mov.b32 	%f53, %r31;
	ex2.approx.ftz.f32 	%f54, %f52;
	fma.rn.f32 	%f55, %f54, %f53, %f43;
	ld.global.f32 	%f56, [%rd29+-4];
	mul.f32 	%f57, %f13, %f56;
	fma.rn.f32 	%f58, %f57, 0f3BBB989D, 0f3F000000;
	cvt.sat.f32.f32 	%f59, %f58;
	fma.rm.f32 	%f60, %f59, %f23, %f22;
	add.f32 	%f61, %f60, 0fCB40007F;
	neg.f32 	%f62, %f61;
	fma.rn.f32 	%f63, %f57, 0f3FB8AA3B, %f62;
	fma.rn.f32 	%f64, %f57, 0f32A57060, %f63;
	mov.b32 	%r32, %f60;
	shl.b32 	%r33, %r32, 23;
	mov.b32 	%f65, %r33;
	ex2.approx.ftz.f32 	%f66, %f64;
	fma.rn.f32 	%f67, %f66, %f65, %f55;
	ld.global.f32 	%f68, [%rd29];
	mul.f32 	%f69, %f13, %f68;
	fma.rn.f32 	%f70, %f69, 0f3BBB989D, 0f3F000000;
	cvt.sat.f32.f32 	%f71, %f70;
	fma.rm.f32 	%f72, %f71, %f23, %f22;
	add.f32 	%f73, %f72, 0fCB40007F;
	neg.f32 	%f74, %f73;
	fma.rn.f32 	%f75, %f69, 0f3FB8AA3B, %f74;
	fma.rn.f32 	%f76, %f69, 0f32A57060, %f75;
	mov.b32 	%r34, %f72;
	shl.b32 	%r35, %r34, 23;
	mov.b32 	%f77, %r35;
	ex2.approx.ftz.f32 	%f78, %f76;
	fma.rn.f32 	%f79, %f78, %f77, %f67;
	ld.global.f32 	%f80, [%rd29+4];
	mul.f32 	%f81, %f13, %f80;
	fma.rn.f32 	%f82, %f81, 0f3BBB989D, 0f3F000000;
	cvt.sat.f32.f32 	%f83, %f82;
	fma.rm.f32 	%f84, %f83, %f23, %f22;
	add.f32 	%f85, %f84, 0fCB40007F;
	neg.f32 	%f86, %f85;
	fma.rn.f32 	%f87, %f81, 0f3FB8AA3B, %f86;
	fma.rn.f32 	%f88, %f81, 0f32A57060, %f87;
	mov.b32 	%r36, %f84;
	shl.b32 	%r37, %r36, 23;
	mov.b32 	%f89, %r37;
	ex2.approx.ftz.f32 	%f90, %f88;
	fma.rn.f32 	%f91, %f90, %f89, %f79;
	ld.global.f32 	%f92, [%rd29+8];
	mul.f32 	%f93, %f13, %f92;
	fma.rn.f32 	%f94, %f93, 0f3BBB989D, 0f3F000000;
	cvt.sat.f32.f32 	%f95, %f94;
	fma.rm.f32 	%f96, %f95, %f23, %f22;
	add.f32 	%f97, %f96, 0fCB40007F;
	neg.f32 	%f98, %f97;
	fma.rn.f32 	%f99, %f93, 0f3FB8AA3B, %f98;
	fma.rn.f32 	%f100, %f93, 0f32A57060, %f99;
	mov.b32 	%r38, %f96;
	shl.b32 	%r39, %r38, 23;
	mov.b32 	%f101, %r39;
	ex2.approx.ftz.f32 	%f102, %f100;
	fma.rn.f32 	%f103, %f102, %f101, %f91;
	ld.global.f32 	%f104, [%rd29+12];
	mul.f32 	%f105, %f13, %f104;
	fma.rn.f32 	%f106, %f105, 0f3BBB989D, 0f3F000000;
	cvt.sat.f32.f32 	%f107, %f106;
	fma.rm.f32 	%f108, %f107, %f23, %f22;
	add.f32 	%f109, %f108, 0fCB40007F;
	neg.f32 	%f110, %f109;
	fma.rn.f32 	%f111, %f105, 0f3FB8AA3B, %f110;
	fma.rn.f32 	%f112, %f105, 0f32A57060, %f111;
	mov.b32 	%r40, %f108;
	shl.b32 	%r41, %r40, 23;
	mov.b32 	%f113, %r41;
	ex2.approx.ftz.f32 	%f114, %f112;
	fma.rn.f32 	%f230, %f114, %f113, %f103;
	add.s32 	%r63, %r63, 8;
	add.s64 	%rd29, %rd29, 32;
	setp.ne.s32 	%p6, %r63, 0;
	@%p6 bra 	$L__BB7_4;
$L__BB7_5:
	setp.eq.s32 	%p7, %r4, 0;
	@%p7 bra 	$L__BB7_13;
	and.b32  	%r10, %r15, 3;
	setp.lt.u32 	%p8, %r4, 4;
	@%p8 bra 	$L__BB7_8;
	add.s32 	%r42, %r65, %r3;
	mul.wide.u32 	%rd9, %r42, 4;
	add.s64 	%rd10, %rd1, %rd9;
	ld.global.f32 	%f116, [%rd10];
	mul.f32 	%f117, %f13, %f116;
	fma.rn.f32 	%f118, %f117, 0f3BBB989D, 0f3F000000;
	cvt.sat.f32.f32 	%f119, %f118;
	mov.f32 	%f120, 0f4B400001;
	mov.f32 	%f121, 0f437C0000;
	fma.rm.f32 	%f122, %f119, %f121, %f120;
	add.f32 	%f123, %f122, 0fCB40007F;
	neg.f32 	%f124, %f123;
	fma.rn.f32 	%f125, %f117, 0f3FB8AA3B, %f124;
	fma.rn.f32 	%f126, %f117, 0f32A57060, %f125;
	mov.b32 	%r43, %f122;
	shl.b32 	%r44, %r43, 23;
	mov.b32 	%f127, %r44;
	ex2.approx.ftz.f32 	%f128, %f126;
	fma.rn.f32 	%f129, %f128, %f127, %f230;
	cvt.u64.u32 	%rd11, %r3;
	cvt.u64.u32 	%rd12, %r65;
	add.s64 	%rd13, %rd12, %rd11;
	shl.b64 	%rd14, %rd13, 2;
	add.s64 	%rd15, %rd1, %rd14;
	ld.global.f32 	%f130, [%rd15+4];
	mul.f32 	%f131, %f13, %f130;
	fma.rn.f32 	%f132, %f131, 0f3BBB989D, 0f3F000000;
	cvt.sat.f32.f32 	%f133, %f132;
	fma.rm.f32 	%f134, %f133, %f121, %f120;
	add.f32 	%f135, %f134, 0fCB40007F;
	neg.f32 	%f136, %f135;
	fma.rn.f32 	%f137, %f131, 0f3FB8AA3B, %f136;
	fma.rn.f32 	%f138, %f131, 0f32A57060, %f137;
	mov.b32 	%r45, %f134;
	shl.b32 	%r46, %r45, 23;
	mov.b32 	%f139, %r46;
	ex2.approx.ftz.f32 	%f140, %f138;
	fma.rn.f32 	%f141, %f140, %f139, %f129;
	ld.global.f32 	%f142, [%rd15+8];
	mul.f32 	%f143, %f13, %f142;
	fma.rn.f32 	%f144, %f143, 0f3BBB989D, 0f3F000000;
	cvt.sat.f32.f32 	%f145, %f144;
	fma.rm.f32 	%f146, %f145, %f121, %f120;
	add.f32 	%f147, %f146, 0fCB40007F;
	neg.f32 	%f148, %f147;
	fma.rn.f32 	%f149, %f143, 0f3FB8AA3B, %f148;
	fma.rn.f32 	%f150, %f143, 0f32A57060, %f149;
	mov.b32 	%r47, %f146;
	shl.b32 	%r48, %r47, 23;
	mov.b32 	%f151, %r48;
	ex2.approx.ftz.f32 	%f152, %f150;
	fma.rn.f32 	%f153, %f152, %f151, %f141;
	ld.global.f32 	%f154, [%rd15+12];
	mul.f32 	%f155, %f13, %f154;
	fma.rn.f32 	%f156, %f155, 0f3BBB989D, 0f3F000000;
	cvt.sat.f32.f32 	%f157, %f156;
	fma.rm.f32 	%f158, %f157, %f121, %f120;
	add.f32 	%f159, %f158, 0fCB40007F;
	neg.f32 	%f160, %f159;
	fma.rn.f32 	%f161, %f155, 0f3FB8AA3B, %f160;
	fma.rn.f32 	%f162, %f155, 0f32A57060, %f161;
	mov.b32 	%r49, %f158;
	shl.b32 	%r50, %r49, 23;
	mov.b32 	%f163, %r50;
	ex2.approx.ftz.f32 	%f164, %f162;
	fma.rn.f32 	%f230, %f164, %f163, %f153;
	add.s32 	%r65, %r65, 4;
$L__BB7_8:
	setp.eq.s32 	%p9, %r10, 0;
	@%p9 bra 	$L__BB7_13;
	setp.eq.s32 	%p10, %r10, 1;
	@%p10 bra 	$L__BB7_11;
	add.s32 	%r51, %r65, %r3;
	mul.wide.u32 	%rd16, %r51, 4;
	add.s64 	%rd17, %rd1, %rd16;
	ld.global.f32 	%f166, [%rd17];
	mul.f32 	%f167, %f13, %f166;
	fma.rn.f32 	%f168, %f167, 0f3BBB989D, 0f3F000000;
	cvt.sat.f32.f32 	%f169, %f168;
	mov.f32 	%f170, 0f4B400001;
	mov.f32 	%f171, 0f437C0000;
	fma.rm.f32 	%f172, %f169, %f171, %f170;
	add.f32 	%f173, %f172, 0fCB40007F;
	neg.f32 	%f174, %f173;
	fma.rn.f32 	%f175, %f167, 0f3FB8AA3B, %f174;
	fma.rn.f32 	%f176, %f167, 0f32A57060, %f175;
	mov.b32 	%r52, %f172;
	shl.b32 	%r53, %r52, 23;
	mov.b32 	%f177, %r53;
	ex2.approx.ftz.f32 	%f178, %f176;
	fma.rn.f32 	%f179, %f178, %f177, %f230;
	cvt.u64.u32 	%rd18, %r3;
	cvt.u64.u32 	%rd19, %r65;
	add.s64 	%rd20, %rd19, %rd18;
	shl.b64 	%rd21, %rd20, 2;
	add.s64 	%rd22, %rd1, %rd21;
	ld.global.f32 	%f180, [%rd22+4];
	mul.f32 	%f181, %f13, %f180;
	fma.rn.f32 	%f182, %f181, 0f3BBB989D, 0f3F000000;
	cvt.sat.f32.f32 	%f183, %f182;
	fma.rm.f32 	%f184, %f183, %f171, %f170;
	add.f32 	%f185, %f184, 0fCB40007F;
	neg.f32 	%f186, %f185;
	fma.rn.f32 	%f187, %f181, 0f3FB8AA3B, %f186;
	fma.rn.f32 	%f188, %f181, 0f32A57060, %f187;
	mov.b32 	%r54, %f184;
	shl.b32 	%r55, %r54, 23;
	mov.b32 	%f189, %r55;
	ex2.approx.ftz.f32 	%f190, %f188;
	fma.rn.f32 	%f230, %f190, %f189, %f179;
	add.s32 	%r65, %r65, 2;
$L__BB7_11:
	and.b32  	%r56, %r15, 1;
	setp.eq.b32 	%p11, %r56, 1;
	not.pred 	%p12, %p11;
	@%p12 bra 	$L__BB7_13;
	add.s32 	%r57, %r65, %r3;
	mul.wide.u32 	%rd23, %r57, 4;
	add.s64 	%rd24, %rd1, %rd23;
	ld.global.f32 	%f191, [%rd24];
	mul.f32 	%f192, %f13, %f191;
	fma.rn.f32 	%f193, %f192, 0f3BBB989D, 0f3F000000;
	cvt.sat.f32.f32 	%f194, %f193;
	mov.f32 	%f195, 0f4B400001;
	mov.f32 	%f196, 0f437C0000;
	fma.rm.f32 	%f197, %f194, %f196, %f195;
	add.f32 	%f198, %f197, 0fCB40007F;
	neg.f32 	%f199, %f198;
	fma.rn.f32 	%f200, %f192, 0f3FB8AA3B, %f199;
	fma.rn.f32 	%f201, %f192, 0f32A57060, %f200;
	mov.b32 	%r58, %f197;
	shl.b32 	%r59, %r58, 23;
	mov.b32 	%f202, %r59;
	ex2.approx.ftz.f32 	%f203, %f201;
	fma.rn.f32 	%f230, %f203, %f202, %f230;
$L__BB7_13:
	add.s32 	%r60, %r3, %r1;
	mul.wide.s32 	%rd25, %r60, 4;
	add.s64 	%rd26, %rd1, %rd25;
	ld.global.f32 	%f204, [%rd26];
	mul.f32 	%f205, %f13, %f204;
	fma.rn.f32 	%f206, %f205, 0f3BBB989D, 0f3F000000;
	cvt.sat.f32.f32 	%f207, %f206;
	mov.f32 	%f208, 0f4B400001;
	mov.f32 	%f209, 0f437C0000;
	fma.rm.f32 	%f210, %f207, %f209, %f208;
	add.f32 	%f211, %f210, 0fCB40007F;
	neg.f32 	%f212, %f211;
	fma.rn.f32 	%f213, %f205, 0f3FB8AA3B, %f212;
	fma.rn.f32 	%f214, %f205, 0f32A57060, %f213;
	mov.b32 	%r61, %f210;
	shl.b32 	%r62, %r61, 23;
	mov.b32 	%f215, %r62;
	ex2.approx.ftz.f32 	%f216, %f214;
	mul.f32 	%f217, %f216, %f215;
	mul.f32 	%f218, %f13, %f217;
	sub.f32 	%f219, %f230, %f217;
	mul.f32 	%f220, %f218, %f219;
	mul.f32 	%f221, %f230, %f230;
	div.rn.f32 	%f222, %f220, %f221;
	cvta.to.global.u64 	%rd27, %rd5;
	add.s64 	%rd28, %rd27, %rd25;
	st.global.f32 	[%rd28], %f222;
$L__BB7_14:
	ret;

}
	// .globl	transpose
.visible .entry transpose(
	.param .u32 transpose_param_0,
	.param .u32 transpose_param_1,
	.param .u64 .ptr .align 1 transpose_param_2,
	.param .u64 .ptr .align 1 transpose_param_3
)
{
	.reg .pred 	%p<4>;
	.reg .b32 	%r<15>;
	.reg .b32 	%f<2>;
	.reg .b64 	%rd<9>;

	ld.param.u32 	%r3, [transpose_param_0];
	ld.param.u32 	%r5, [transpose_param_1];
	ld.param.u64 	%rd1, [transpose_param_2];
	ld.param.u64 	%rd2, [transpose_param_3];
	mov.u32 	%r6, %ctaid.x;
	mov.u32 	%r7, %ntid.x;
	mov.u32 	%r8, %tid.x;
	mad.lo.s32 	%r1, %r6, %r7, %r8;
	mov.u32 	%r9, %ctaid.y;
	mov.u32 	%r10, %ntid.y;
	mov.u32 	%r11, %tid.y;
	mad.lo.s32 	%r12, %r9, %r10, %r11;
	setp.ge.s32 	%p1, %r1, %r3;
	setp.ge.s32 	%p2, %r12, %r5;
	or.pred  	%p3, %p1, %p2;
	@%p3 bra 	$L__BB8_2;
	cvta.to.global.u64 	%rd3, %rd1;
	cvta.to.global.u64 	%rd4, %rd2;
	mad.lo.s32 	%r13, %r5, %r1, %r12;
	mul.wide.s32 	%rd5, %r13, 4;
	add.s64 	%rd6, %rd3, %rd5;
	ld.global.f32 	%f1, [%rd6];
	mad.lo.s32 	%r14, %r12, %r3, %r1;
	mul.wide.s32 	%rd7, %r14, 4;
	add.s64 	%rd8, %rd4, %rd7;
	st.global.f32 	[%rd8], %f1;
$L__BB8_2:
	ret;

}
	// .globl	flipX
.visible .entry flipX(
	.param .u32 flipX_param_0,
	.param .u32 flipX_param_1,
	.param .u64 .ptr .align 1 flipX_param_2,
	.param .u64 .ptr .align 1 flipX_param_3
)
{
	.reg .pred 	%p<4>;
	.reg .b32 	%r<18>;
	.reg .b32 	%f<2>;
	.reg .b64 	%rd<9>;

	ld.param.u32 	%r3, [flipX_param_0];
	ld.param.u32 	%r4, [flipX_param_1];
	ld.param.u64 	%rd1, [flipX_param_2];
	ld.param.u64 	%rd2, [flipX_param_3];
	mov.u32 	%r6, %ctaid.x;
	mov.u32 	%r7, %ntid.x;
	mov.u32 	%r8, %tid.x;
	mad.lo.s32 	%r1, %r6, %r7, %r8;
	mov.u32 	%r9, %ctaid.y;
	mov.u32 	%r10, %ntid.y;
	mov.u32 	%r11, %tid.y;
	mad.lo.s32 	%r12, %r9, %r10, %r11;
	setp.ge.s32 	%p1, %r1, %r3;
	setp.ge.s32 	%p2, %r12, %r4;
	or.pred  	%p3, %p1, %p2;
	@%p3 bra 	$L__BB9_2;
	cvta.to.global.u64 	%rd3, %rd1;
	cvta.to.global.u64 	%rd4, %rd2;
	not.b32 	%r13, %r1;
	add.s32 	%r14, %r3, %r13;
	mul.lo.s32 	%r15, %r12, %r3;
	add.s32 	%r16, %r14, %r15;
	mul.wide.s32 	%rd5, %r16, 4;
	add.s64 	%rd6, %rd3, %rd5;
	ld.global.f32 	%f1, [%rd6];
	add.s32 	%r17, %r15, %r1;
	mul.wide.s32 	%rd7, %r17, 4;
	add.s64 	%rd8, %rd4, %rd7;
	st.global.f32 	[%rd8], %f1;
$L__BB9_2:
	ret;

}
	// .globl	flipY
.visible .entry flipY(
	.param .u32 flipY_param_0,
	.param .u32 flipY_param_1,
	.param .u64 .ptr .align 1 flipY_param_2,
	.param .u64 .ptr .align 1 flipY_param_3
)
{
	.reg .pred 	%p<4>;
	.reg .b32 	%r<17>;
	.reg .b32 	%f<2>;
	.reg .b64 	%rd<9>;

	ld.param.u32 	%r3, [flipY_param_0];
	ld.param.u32 	%r5, [flipY_param_1];
	ld.param.u64 	%rd1, [flipY_param_2];
	ld.param.u64 	%rd2, [flipY_param_3];
	mov.u32 	%r6, %ctaid.x;
	mov.u32 	%r7, %ntid.x;
	mov.u32 	%r8, %tid.x;
	mad.lo.s32 	%r1, %r6, %r7, %r8;
	mov.u32 	%r9, %ctaid.y;
	mov.u32 	%r10, %ntid.y;
	mov.u32 	%r11, %tid.y;
	mad.lo.s32 	%r12, %r9, %r10, %r11;
	setp.ge.s32 	%p1, %r1, %r3;
	setp.ge.s32 	%p2, %r12, %r5;
	or.pred  	%p3, %p1, %p2;
	@%p3 bra 	$L__BB10_2;
	cvta.to.global.u64 	%rd3, %rd1;
	cvta.to.global.u64 	%rd4, %rd2;
	not.b32 	%r13, %r12;
	add.s32 	%r14, %r5, %r13;
	mad.lo.s32 	%r15, %r14, %r3, %r1;
	mul.wide.s32 	%rd5, %r15, 4;
	add.s64 	%rd6, %rd3, %rd5;
	ld.global.f32 	%f1, [%rd6];
	mad.lo.s32 	%r16, %r12, %r3, %r1;
	mul.wide.s32 	%rd7, %r16, 4;
	add.s64 	%rd8, %rd4, %rd7;
	st.global.f32 	[%rd8], %f1;
$L__BB10_2:
	ret;

}
	// .globl	rotate90
.visible .entry rotate90(
	.param .u32 rotate90_param_0,
	.param .u32 rotate90_param_1,
	.param .u64 .ptr .align 1 rotate90_param_2,
	.param .u64 .ptr .align 1 rotate90_param_3
)
{
	.reg .pred 	%p<4>;
	.reg .b32 	%r<17>;
	.reg .b32 	%f<2>;
	.reg .b64 	%rd<9>;

	ld.param.u32 	%r3, [rotate90_param_0];
	ld.param.u32 	%r5, [rotate90_param_1];
	ld.param.u64 	%rd1, [rotate90_param_2];
	ld.param.u64 	%rd2, [rotate90_param_3];
	mov.u32 	%r6, %ctaid.x;
	mov.u32 	%r7, %ntid.x;
	mov.u32 	%r8, %tid.x;
	mad.lo.s32 	%r1, %r6, %r7, %r8;
	mov.u32 	%r9, %ctaid.y;
	mov.u32 	%r10, %ntid.y;
	mov.u32 	%r11, %tid.y;
	mad.lo.s32 	%r12, %r9, %r10, %r11;
	setp.ge.s32 	%p1, %r1, %r3;
	setp.ge.s32 	%p2, %r12, %r5;
	or.pred  	%p3, %p1, %p2;
	@%p3 bra 	$L__BB11_2;
	cvta.to.global.u64 	%rd3, %rd1;
	cvta.to.global.u64 	%rd4, %rd2;
	not.b32 	%r13, %r12;
	add.s32 	%r14, %r5, %r13;
	mad.lo.s32 	%r15, %r5, %r1, %r14;
	mul.wide.s32 	%rd5, %r15, 4;
	add.s64 	%rd6, %rd3, %rd5;
	ld.global.f32 	%f1, [%rd6];
	mad.lo.s32 	%r16, %r12, %r3, %r1;
	mul.wide.s32 	%rd7, %r16, 4;
	add.s64 	%rd8, %rd4, %rd7;
	st.global.f32 	[%rd8], %f1;
$L__BB11_2:
	ret;

}
	// .globl	rotate180
.visible .entry rotate180(
	.param .u32 rotate180_param_0,
	.param .u32 rotate180_param_1,
	.param .u64 .ptr .align 1 rotate180_param_2,
	.param .u64 .ptr .align 1 rotate180_param_3
)
{
	.reg .pred 	%p<4>;
	.reg .b32 	%r<19>;
	.reg .b32 	%f<2>;
	.reg .b64 	%rd<9>;

	ld.param.u32 	%r3, [rotate180_param_0];
	ld.param.u32 	%r5, [rotate180_param_1];
	ld.param.u64 	%rd1, [rotate180_param_2];
	ld.param.u64 	%rd2, [rotate180_param_3];
	mov.u32 	%r6, %ctaid.x;
	mov.u32 	%r7, %ntid.x;
	mov.u32 	%r8, %tid.x;
	mad.lo.s32 	%r1, %r6, %r7, %r8;
	mov.u32 	%r9, %ctaid.y;
	mov.u32 	%r10, %ntid.y;
	mov.u32 	%r11, %tid.y;
	mad.lo.s32 	%r12, %r9, %r10, %r11;
	setp.ge.s32 	%p1, %r1, %r3;
	setp.ge.s32 	%p2, %r12, %r5;
	or.pred  	%p3, %p1, %p2;
	@%p3 bra 	$L__BB12_2;
	cvta.to.global.u64 	%rd3, %rd1;
	cvta.to.global.u64 	%rd4, %rd2;
	not.b32 	%r13, %r1;
	add.s32 	%r14, %r3, %r13;
	not.b32 	%r15, %r12;
	add.s32 	%r16, %r5, %r15;
	mad.lo.s32 	%r17, %r16, %r3, %r14;
	mul.wide.s32 	%rd5, %r17, 4;
	add.s64 	%rd6, %rd3, %rd5;
	ld.global.f32 	%f1, [%rd6];
	mad.lo.s32 	%r18, %r12, %r3, %r1;
	mul.wide.s32 	%rd7, %r18, 4;
	add.s64 	%rd8, %rd4, %rd7;
	st.global.f32 	[%rd8], %f1;
$L__BB12_2:
	ret;

}
	// .globl	rotate270
.visible .entry rotate270(
	.param .u32 rotate270_param_0,
	.param .u32 rotate270_param_1,
	.param .u64 .ptr .align 1 rotate270_param_2,
	.param .u64 .ptr .align 1 rotate270_param_3
)
{
	.reg .pred 	%p<4>;
	.reg .b32 	%r<17>;
	.reg .b32 	%f<2>;
	.reg .b64 	%rd<9>;

	ld.param.u32 	%r3, [rotate270_param_0];
	ld.param.u32 	%r5, [rotate270_param_1];
	ld.param.u64 	%rd1, [rotate270_param_2];
	ld.param.u64 	%rd2, [rotate270_param_3];
	mov.u32 	%r6, %ctaid.x;
	mov.u32 	%r7, %ntid.x;
	mov.u32 	%r8, %tid.x;
	mad.lo.s32 	%r1, %r6, %r7, %r8;
	mov.u32 	%r9, %ctaid.y;
	mov.u32 	%r10, %ntid.y;
	mov.u32 	%r11, %tid.y;
	mad.lo.s32 	%r12, %r9, %r10, %r11;
	setp.ge.s32 	%p1, %r1, %r3;
	setp.ge.s32 	%p2, %r12, %r5;
	or.pred  	%p3, %p1, %p2;
	@%p3 bra 	$L__BB13_2;
	cvta.to.global.u64 	%rd3, %rd1;
	cvta.to.global.u64 	%rd4, %rd2;
	not.b32 	%r13, %r1;
	add.s32 	%r14, %r3, %r13;
	mad.lo.s32 	%r15, %r14, %r5, %r12;
	mul.wide.s32 	%rd5, %r15, 4;
	add.s64 	%rd6, %rd3, %rd5;
	ld.global.f32 	%f1, [%rd6];
	mad.lo.s32 	%r16, %r12, %r3, %r1;
	mul.wide.s32 	%rd7, %r16, 4;
	add.s64 	%rd8, %rd4, %rd7;
	st.global.f32 	[%rd8], %f1;
$L__BB13_2:
	ret;

}
	// .globl	set
.visible .entry set(
	.param .u32 set_param_0,
	.param .u32 set_param_1,
	.param .f32 set_param_2,
	.param .u64 .ptr .align 1 set_param_3
)
{
	.reg .pred 	%p<4>;
	.reg .b32 	%r<14>;
	.reg .b32 	%f<2>;
	.reg .b64 	%rd<5>;

	ld.param.u32 	%r3, [set_param_0];
	ld.param.u32 	%r4, [set_param_1];
	ld.param.f32 	%f1, [set_param_2];
	ld.param.u64 	%rd1, [set_param_3];
	mov.u32 	%r6, %ctaid.x;
	mov.u32 	%r7, %ntid.x;
	mov.u32 	%r8, %tid.x;
	mad.lo.s32 	%r1, %r6, %r7, %r8;
	mov.u32 	%r9, %ctaid.y;
	mov.u32 	%r10, %ntid.y;
	mov.u32 	%r11, %tid.y;
	mad.lo.s32 	%r12, %r9, %r10, %r11;
	setp.ge.s32 	%p1, %r1, %r3;
	setp.ge.s32 	%p2, %r12, %r4;
	or.pred  	%p3, %p1, %p2;
	@%p3 bra 	$L__BB14_2;
	cvta.to.global.u64 	%rd2, %rd1;
	mad.lo.s32 	%r13, %r12, %r3, %r1;
	mul.wide.s32 	%rd3, %r13, 4;
	add.s64 	%rd4, %rd2, %rd3;
	st.global.f32 	[%rd4], %f1;
$L__BB14_2:
	ret;

}
	// .globl	sum
.visible .entry sum(
	.param .u32 sum_param_0,
	.param .u64 .ptr .align 1 sum_param_1
)
{
	.reg .pred 	%p<2>;
	.reg .b32 	%r<8>;
	.reg .b32 	%f<4>;
	.reg .b64 	%rd<7>;

	ld.param.u32 	%r2, [sum_param_0];
	ld.param.u64 	%rd1, [sum_param_1];
	mov.u32 	%r3, %ctaid.x;
	mov.u32 	%r4, %ntid.x;
	mov.u32 	%r5, %tid.x;
	mad.lo.s32 	%r1, %r3, %r4, %r5;
	setp.ge.s32 	%p1, %r1, %r2;
	@%p1 bra 	$L__BB15_2;
	cvta.to.global.u64 	%rd2, %rd1;
	add.s32 	%r6, %r1, %r2;
	mul.wide.s32 	%rd3, %r6, 4;
	add.s64 	%rd4, %rd2, %rd3;
	ld.global.f32 	%f1, [%rd4];
	mul.wide.s32 	%rd5, %r1, 4;
	add.s64 	%rd6, %rd2, %rd5;
	ld.global.f32 	%f2, [%rd6];
	add.f32 	%f3, %f1, %f2;
	st.global.f32 	[%rd6], %f3;
	mov.b32 	%r7, 0;
	st.global.u32 	[%rd4], %r7;
$L__BB15_2:
	ret;

}
	// .globl	tensorAdd
.visible .entry tensorAdd(
	.param .u32 tensorAdd_param_0,
	.param .u32 tensorAdd_param_1,
	.param .u64 .ptr .align 1 tensorAdd_param_2,
	.param .u64 .ptr .align 1 tensorAdd_param_3,
	.param .u64 .ptr .align 1 tensorAdd_param_4
)
{
	.reg .pred 	%p<4>;
	.reg .b32 	%r<14>;
	.reg .b32 	%f<4>;
	.reg .b64 	%rd<11>;

	ld.param.u32 	%r3, [tensorAdd_param_0];
	ld.param.u32 	%r4, [tensorAdd_param_1];
	ld.param.u64 	%rd1, [tensorAdd_param_2];
	ld.param.u64 	%rd2, [tensorAdd_param_3];
	ld.param.u64 	%rd3, [tensorAdd_param_4];
	mov.u32 	%r6, %ctaid.x;
	mov.u32 	%r7, %ntid.x;
	mov.u32 	%r8, %tid.x;
	mad.lo.s32 	%r1, %r6, %r7, %r8;
	mov.u32 	%r9, %ctaid.y;
	mov.u32 	%r10, %ntid.y;
	mov.u32 	%r11, %tid.y;
	mad.lo.s32 	%r12, %r9, %r10, %r11;
	setp.ge.s32 	%p1, %r1, %r3;
	setp.ge.s32 	%p2, %r12, %r4;
	or.pred  	%p3, %p1, %p2;
	@%p3 bra 	$L__BB16_2;
	cvta.to.global.u64 	%rd4, %rd1;
	cvta.to.global.u64 	%rd5, %rd2;
	cvta.to.global.u64 	%rd6, %rd3;
	mad.lo.s32 	%r13, %r12, %r3, %r1;
	mul.wide.s32 	%rd7, %r13, 4;
	add.s64 	%rd8, %rd4, %rd7;
	ld.global.f32 	%f1, [%rd8];
	add.s64 	%rd9, %rd5, %rd7;
	ld.global.f32 	%f2, [%rd9];
	add.f32 	%f3, %f1, %f2;
	add.s64 	%rd10, %rd6, %rd7;
	st.global.f32 	[%rd10], %f3;
$L__BB16_2:
	ret;

}
	// .globl	tensorSub
.visible .entry tensorSub(
	.param .u32 tensorSub_param_0,
	.param .u32 tensorSub_param_1,
	.param .u64 .ptr .align 1 tensorSub_param_2,
	.param .u64 .ptr .align 1 tensorSub_param_3,
	.param .u64 .ptr .align 1 tensorSub_param_4
)
{
	.reg .pred 	%p<4>;
	.reg .b32 	%r<14>;
	.reg .b32 	%f<4>;
	.reg .b64 	%rd<11>;

	ld.param.u32 	%r3, [tensorSub_param_0];
	ld.param.u32 	%r4, [tensorSub_param_1];
	ld.param.u64 	%rd1, [tensorSub_param_2];
	ld.param.u64 	%rd2, [tensorSub_param_3];
	ld.param.u64 	%rd3, [tensorSub_param_4];
	mov.u32 	%r6, %ctaid.x;
	mov.u32 	%r7, %ntid.x;
	mov.u32 	%r8, %tid.x;
	mad.lo.s32 	%r1, %r6, %r7, %r8;
	mov.u32 	%r9, %ctaid.y;
	mov.u32 	%r10, %ntid.y;
	mov.u32 	%r11, %tid.y;
	mad.lo.s32 	%r12, %r9, %r10, %r11;
	setp.ge.s32 	%p1, %r1, %r3;
	setp.ge.s32 	%p2, %r12, %r4;
	or.pred  	%p3, %p1, %p2;
	@%p3 bra 	$L__BB17_2;
	cvta.to.global.u64 	%rd4, %rd1;
	cvta.to.global.u64 	%rd5, %rd2;
	cvta.to.global.u64 	%rd6, %rd3;
	mad.lo.s32 	%r13, %r12, %r3, %r1;
	mul.wide.s32 	%rd7, %r13, 4;
	add.s64 	%rd8, %rd4, %rd7;
	ld.global.f32 	%f1, [%rd8];
	add.s64 	%rd9, %rd5, %rd7;
	ld.global.f32 	%f2, [%rd9];
	sub.f32 	%f3, %f1, %f2;
	add.s64 	%rd10, %rd6, %rd7;
	st.global.f32 	[%rd10], %f3;
$L__BB17_2:
	ret;

}
	// .globl	concatenateVertical
.visible .entry concatenateVertical(
	.param .u32 concatenateVertical_param_0,
	.param .u32 concatenateVertical_param_1,
	.param .u32 concatenateVertical_param_2,
	.param .u64 .ptr .align 1 concatenateVertical_param_3,
	.param .u64 .ptr .align 1 concatenateVertical_param_4,
	.param .u64 .ptr .align 1 concatenateVertical_param_5
)
{
	.reg .pred 	%p<5>;
	.reg .b32 	%r<18>;
	.reg .b32 	%f<3>;
	.reg .b64 	%rd<14>;

	ld.param.u32 	%r4, [concatenateVertical_param_0];
	ld.param.u32 	%r5, [concatenateVertical_param_1];
	ld.param.u32 	%r6, [concatenateVertical_param_2];
	ld.param.u64 	%rd2, [concatenateVertical_param_3];
	ld.param.u64 	%rd3, [concatenateVertical_param_4];
	ld.param.u64 	%rd4, [concatenateVertical_param_5];
	cvta.to.global.u64 	%rd1, %rd4;
	mov.u32 	%r7, %ctaid.x;
	mov.u32 	%r8, %ntid.x;
	mov.u32 	%r9, %tid.x;
	mad.lo.s32 	%r1, %r7, %r8, %r9;
	mov.u32 	%r10, %ctaid.y;
	mov.u32 	%r11, %ntid.y;
	mov.u32 	%r12, %tid.y;
	mad.lo.s32 	%r13, %r10, %r11, %r12;
	setp.ge.s32 	%p1, %r1, %r4;
	add.s32 	%r14, %r6, %r5;
	setp.ge.s32 	%p2, %r13, %r14;
	or.pred  	%p3, %p1, %p2;
	@%p3 bra 	$L__BB18_4;
	mad.lo.s32 	%r3, %r13, %r4, %r1;
	setp.ge.s32 	%p4, %r13, %r5;
	@%p4 bra 	$L__BB18_3;
	cvta.to.global.u64 	%rd10, %rd2;
	mul.wide.s32 	%rd11, %r3, 4;
	add.s64 	%rd12, %rd10, %rd11;
	ld.global.f32 	%f2, [%rd12];
	add.s64 	%rd13, %rd1, %rd11;
	st.global.f32 	[%rd13], %f2;
	bra.uni 	$L__BB18_4;
$L__BB18_3:
	sub.s32 	%r16, %r13, %r5;
	mad.lo.s32 	%r17, %r16, %r4, %r1;
	cvta.to.global.u64 	%rd5, %rd3;
	mul.wide.s32 	%rd6, %r17, 4;
	add.s64 	%rd7, %rd5, %rd6;
	ld.global.f32 	%f1, [%rd7];
	mul.wide.s32 	%rd8, %r3, 4;
	add.s64 	%rd9, %rd1, %rd8;
	st.global.f32 	[%rd9], %f1;
$L__BB18_4:
	ret;

}
	// .globl	concatenateHorizontal
.visible .entry concatenateHorizontal(
	.param .u32 concatenateHorizontal_param_0,
	.param .u32 concatenateHorizontal_param_1,
	.param .u32 concatenateHorizontal_param_2,
	.param .u64 .ptr .align 1 concatenateHorizontal_param_3,
	.param .u64 .ptr .align 1 concatenateHorizontal_param_4,
	.param .u64 .ptr .align 1 concatenateHorizontal_param_5
)
{
	.reg .pred 	%p<5>;
	.reg .b32 	%r<19>;
	.reg .b32 	%f<3>;
	.reg .b64 	%rd<15>;

	ld.param.u32 	%r5, [concatenateHorizontal_param_0];
	ld.param.u32 	%r6, [concatenateHorizontal_param_1];
	ld.param.u32 	%r7, [concatenateHorizontal_param_2];
	ld.param.u64 	%rd2, [concatenateHorizontal_param_3];
	ld.param.u64 	%rd3, [concatenateHorizontal_param_4];
	ld.param.u64 	%rd4, [concatenateHorizontal_param_5];
	cvta.to.global.u64 	%rd1, %rd4;
	mov.u32 	%r9, %ctaid.x;
	mov.u32 	%r10, %ntid.x;
	mov.u32 	%r11, %tid.x;
	mad.lo.s32 	%r1, %r9, %r10, %r11;
	mov.u32 	%r12, %ctaid.y;
	mov.u32 	%r13, %ntid.y;
	mov.u32 	%r14, %tid.y;
	mad.lo.s32 	%r15, %r12, %r13, %r14;
	add.s32 	%r3, %r6, %r5;
	setp.ge.s32 	%p1, %r1, %r3;
	setp.ge.s32 	%p2, %r15, %r7;
	or.pred  	%p3, %p1, %p2;
	@%p3 bra 	$L__BB19_4;
	mad.lo.s32 	%r4, %r3, %r15, %r1;
	setp.ge.s32 	%p4, %r1, %r5;
	@%p4 bra 	$L__BB19_3;
	mad.lo.s32 	%r18, %r15, %r5, %r1;
	cvta.to.global.u64 	%rd10, %rd2;
	mul.wide.s32 	%rd11, %r18, 4;
	add.s64 	%rd12, %rd10, %rd11;
	ld.global.f32 	%f2, [%rd12];
	mul.wide.s32 	%rd13, %r4, 4;
	add.s64 	%rd14, %rd1, %rd13;
	st.global.f32 	[%rd14], %f2;
	bra.uni 	$L__BB19_4;
$L__BB19_3:
	sub.s32 	%r16, %r1, %r5;
	mad.lo.s32 	%r17, %r6, %r15, %r16;
	cvta.to.global.u64 	%rd5, %rd3;
	mul.wide.s32 	%rd6, %r17, 4;
	add.s64 	%rd7, %rd5, %rd6;
	ld.global.f32 	%f1, [%rd7];
	mul.wide.s32 	%rd8, %r4, 4;
	add.s64 	%rd9, %rd1, %rd8;
	st.global.f32 	[%rd9], %f1;
$L__BB19_4:
	ret;

}
	// .globl	tensorMul
.visible .entry tensorMul(
	.param .u32 tensorMul_param_0,
	.param .u32 tensorMul_param_1,
	.param .u64 .ptr .align 1 tensorMul_param_2,
	.param .u64 .ptr .align 1 tensorMul_param_3,
	.param .u64 .ptr .align 1 tensorMul_param_4
)
{
	.reg .pred 	%p<4>;
	.reg .b32 	%r<14>;
	.reg .b32 	%f<4>;
	.reg .b64 	%rd<11>;

	ld.param.u32 	%r3, [tensorMul_param_0];
	ld.param.u32 	%r4, [tensorMul_param_1];
	ld.param.u64 	%rd1, [tensorMul_param_2];
	ld.param.u64 	%rd2, [tensorMul_param_3];
	ld.param.u64 	%rd3, [tensorMul_param_4];
	mov.u32 	%r6, %ctaid.x;
	mov.u32 	%r7, %ntid.x;
	mov.u32 	%r8, %tid.x;
	mad.lo.s32 	%r1, %r6, %r7, %r8;
	mov.u32 	%r9, %ctaid.y;
	mov.u32 	%r10, %ntid.y;
	mov.u32 	%r11, %tid.y;
	mad.lo.s32 	%r12, %r9, %r10, %r11;
	setp.ge.s32 	%p1, %r1, %r3;
	setp.ge.s32 	%p2, %r12, %r4;
	or.pred  	%p3, %p1, %p2;
	@%p3 bra 	$L__BB20_2;
	cvta.to.global.u64 	%rd4, %rd1;
	cvta.to.global.u64 	%rd5, %rd2;
	cvta.to.global.u64 	%rd6, %rd3;
	mad.lo.s32 	%r13, %r12, %r3, %r1;
	mul.wide.s32 	%rd7, %r13, 4;
	add.s64 	%rd8, %rd4, %rd7;
	ld.global.f32 	%f1, [%rd8];
	add.s64 	%rd9, %rd5, %rd7;
	ld.global.f32 	%f2, [%rd9];
	mul.f32 	%f3, %f1, %f2;
	add.s64 	%rd10, %rd6, %rd7;
	st.global.f32 	[%rd10], %f3;
$L__BB20_2:
	ret;

}
	// .globl	tensorDiv
.visible .entry tensorDiv(
	.param .u32 tensorDiv_param_0,
	.param .u32 tensorDiv_param_1,
	.param .u64 .ptr .align 1 tensorDiv_param_2,
	.param .u64 .ptr .align 1 tensorDiv_param_3,
	.param .u64 .ptr .align 1 tensorDiv_param_4
)
{
	.reg .pred 	%p<4>;
	.reg .b32 	%r<14>;
	.reg .b32 	%f<4>;
	.reg .b64 	%rd<11>;

	ld.param.u32 	%r3, [tensorDiv_param_0];
	ld.param.u32 	%r4, [tensorDiv_param_1];
	ld.param.u64 	%rd1, [tensorDiv_param_2];
	ld.param.u64 	%rd2, [tensorDiv_param_3];
	ld.param.u64 	%rd3, [tensorDiv_param_4];
	mov.u32 	%r6, %ctaid.x;
	mov.u32 	%r7, %ntid.x;
	mov.u32 	%r8, %tid.x;
	mad.lo.s32 	%r1, %r6, %r7, %r8;
	mov.u32 	%r9, %ctaid.y;
	mov.u32 	%r10, %ntid.y;
	mov.u32 	%r11, %tid.y;
	mad.lo.s32 	%r12, %r9, %r10, %r11;
	setp.ge.s32 	%p1, %r1, %r3;
	setp.ge.s32 	%p2, %r12, %r4;
	or.pred  	%p3, %p1, %p2;
	@%p3 bra 	$L__BB21_2;
	cvta.to.global.u64 	%rd4, %rd1;
	cvta.to.global.u64 	%rd5, %rd2;
	cvta.to.global.u64 	%rd6, %rd3;
	mad.lo.s32 	%r13, %r12, %r3, %r1;
	mul.wide.s32 	%rd7, %r13, 4;
	add.s64 	%rd8, %rd4, %rd7;
	ld.global.f32 	%f1, [%rd8];
	add.s64 	%rd9, %rd5, %rd7;
	ld.global.f32 	%f2, [%rd9];
	div.rn.f32 	%f3, %f1, %f2;
	add.s64 	%rd10, %rd6, %rd7;
	st.global.f32 	[%rd10], %f3;
$L__BB21_2:
	ret;

}
	// .globl	matrixMul
.visible .entry matrixMul(
	.param .u32 matrixMul_param_0,
	.param .u32 matrixMul_param_1,
	.param .u32 matrixMul_param_2,
	.param .u64 .ptr .align 1 matrixMul_param_3,
	.param .u64 .ptr .align 1 matrixMul_param_4,
	.param .u64 .ptr .align 1 matrixMul_param_5
)
{
	.reg .pred 	%p<13>;
	.reg .b32 	%r<43>;
	.reg .b32 	%f<68>;
	.reg .b64 	%rd<53>;

	ld.param.u32 	%r18, [matrixMul_param_0];
	ld.param.u32 	%r20, [matrixMul_param_1];
	ld.param.u32 	%r19, [matrixMul_param_2];
	ld.param.u64 	%rd7, [matrixMul_param_3];
	ld.param.u64 	%rd8, [matrixMul_param_4];
	ld.param.u64 	%rd6, [matrixMul_param_5];
	cvta.to.global.u64 	%rd1, %rd8;
	cvta.to.global.u64 	%rd2, %rd7;
	mov.u32 	%r22, %ctaid.x;
	mov.u32 	%r23, %ntid.x;
	mov.u32 	%r24, %tid.x;
	mad.lo.s32 	%r1, %r22, %r23, %r24;
	mov.u32 	%r25, %ctaid.y;
	mov.u32 	%r26, %ntid.y;
	mov.u32 	%r27, %tid.y;
	mad.lo.s32 	%r28, %r25, %r26, %r27;
	setp.ge.s32 	%p1, %r1, %r19;
	setp.ge.s32 	%p2, %r28, %r20;
	or.pred  	%p3, %p1, %p2;
	@%p3 bra 	$L__BB22_14;
	setp.lt.s32 	%p4, %r18, 1;
	mov.f32 	%f67, 0f00000000;
	@%p4 bra 	$L__BB22_13;
	mul.lo.s32 	%r3, %r28, %r18;
	and.b32  	%r4, %r18, 7;
	setp.lt.u32 	%p5, %r18, 8;
	mov.f32 	%f67, 0f00000000;
	mov.b32 	%r41, 0;
	@%p5 bra 	$L__BB22_5;
	and.b32  	%r41, %r18, 2147483640;
	neg.s32 	%r39, %r41;
	shl.b32 	%r7, %r19, 3;
	mul.wide.u32 	%rd9, %r3, 4;
	add.s64 	%rd10, %rd9, %rd2;
	add.s64 	%rd52, %rd10, 16;
	mov.f32 	%f67, 0f00000000;
	mul.wide.s32 	%rd13, %r19, 4;
	mov.u32 	%r38, %r1;
$L__BB22_4:
	.pragma "nounroll";
	ld.global.f32 	%f17, [%rd52+-16];
	mul.wide.s32 	%rd11, %r38, 4;
	add.s64 	%rd12, %rd1, %rd11;
	ld.global.f32 	%f18, [%rd12];
	fma.rn.f32 	%f19, %f17, %f18, %f67;
	ld.global.f32 	%f20, [%rd52+-12];
	add.s64 	%rd14, %rd12, %rd13;
	ld.global.f32 	%f21, [%rd14];
	fma.rn.f32 	%f22, %f20, %f21, %f19;
	ld.global.f32 	%f23, [%rd52+-8];
	add.s64 	%rd15, %rd14, %rd13;
	ld.global.f32 	%f24, [%rd15];
	fma.rn.f32 	%f25, %f23, %f24, %f22;
	ld.global.f32 	%f26, [%rd52+-4];
	add.s64 	%rd16, %rd15, %rd13;
	ld.global.f32 	%f27, [%rd16];
	fma.rn.f32 	%f28, %f26, %f27, %f25;
	ld.global.f32 	%f29, [%rd52];
	add.s64 	%rd17, %rd16, %rd13;
	ld.global.f32 	%f30, [%rd17];
	fma.rn.f32 	%f31, %f29, %f30, %f28;
	ld.global.f32 	%f32, [%rd52+4];
	add.s64 	%rd18, %rd17, %rd13;
	ld.global.f32 	%f33, [%rd18];
	fma.rn.f32 	%f34, %f32, %f33, %f31;
	ld.global.f32 	%f35, [%rd52+8];
	add.s64 	%rd19, %rd18, %rd13;
	ld.global.f32 	%f36, [%rd19];
	fma.rn.f32 	%f37, %f35, %f36, %f34;
	ld.global.f32 	%f38, [%rd52+12];
	add.s64 	%rd20, %rd19, %rd13;
	ld.global.f32 	%f39, [%rd20];
	fma.rn.f32 	%f67, %f38, %f39, %f37;
	add.s32 	%r39, %r39, 8;
	add.s32 	%r38, %r38, %r7;
	add.s64 	%rd52, %rd52, 32;
	setp.ne.s32 	%p6, %r39, 0;
	@%p6 bra 	$L__BB22_4;
$L__BB22_5:
	setp.eq.s32 	%p7, %r4, 0;
	@%p7 bra 	$L__BB22_13;
	and.b32  	%r13, %r18, 3;
	setp.lt.u32 	%p8, %r4, 4;
	@%p8 bra 	$L__BB22_8;
	add.s32 	%r30, %r41, %r3;
	mul.wide.u32 	%rd21, %r30, 4;
	add.s64 	%rd22, %rd2, %rd21;
	ld.global.f32 	%f41, [%rd22];
	mad.lo.s32 	%r31, %r41, %r19, %r1;
	mul.wide.s32 	%rd23, %r31, 4;
	add.s64 	%rd24, %rd1, %rd23;
	ld.global.f32 	%f42, [%rd24];
	fma.rn.f32 	%f43, %f41, %f42, %f67;
	cvt.u64.u32 	%rd25, %r3;
	cvt.u64.u32 	%rd26, %r41;
	add.s64 	%rd27, %rd26, %rd25;
	shl.b64 	%rd28, %rd27, 2;
	add.s64 	%rd29, %rd2, %rd28;
	ld.global.f32 	%f44, [%rd29+4];
	mul.wide.s32 	%rd30, %r19, 4;
	add.s64 	%rd31, %rd24, %rd30;
	ld.global.f32 	%f45, [%rd31];
	fma.rn.f32 	%f46, %f44, %f45, %f43;
	ld.global.f32 	%f47, [%rd29+8];
	add.s64 	%rd32, %rd31, %rd30;
	ld.global.f32 	%f48, [%rd32];
	fma.rn.f32 	%f49, %f47, %f48, %f46;
	ld.global.f32 	%f50, [%rd29+12];
	add.s64 	%rd33, %rd32, %rd30;
	ld.global.f32 	%f51, [%rd33];
	fma.rn.f32 	%f67, %f50, %f51, %f49;
	add.s32 	%r41, %r41, 4;
$L__BB22_8:
	setp.eq.s32 	%p9, %r13, 0;
	@%p9 bra 	$L__BB22_13;
	setp.eq.s32 	%p10, %r13, 1;
	@%p10 bra 	$L__BB22_11;
	add.s32 	%r32, %r41, %r3;
	mul.wide.u32 	%rd34, %r32, 4;
	add.s64 	%rd35, %rd2, %rd34;
	ld.global.f32 	%f53, [%rd35];
	mad.lo.s32 	%r33, %r41, %r19, %r1;
	mul.wide.s32 	%rd36, %r33, 4;
	add.s64 	%rd37, %rd1, %rd36;
	ld.global.f32 	%f54, [%rd37];
	fma.rn.f32 	%f55, %f53, %f54, %f67;
	cvt.u64.u32 	%rd38, %r3;
	cvt.u64.u32 	%rd39, %r41;
	add.s64 	%rd40, %rd39, %rd38;
	shl.b64 	%rd41, %rd40, 2;
	add.s64 	%rd42, %rd2, %rd41;
	ld.global.f32 	%f56, [%rd42+4];
	mul.wide.s32 	%rd43, %r19, 4;
	add.s64 	%rd44, %rd37, %rd43;
	ld.global.f32 	%f57, [%rd44];
	fma.rn.f32 	%f67, %f56, %f57, %f55;
	add.s32 	%r41, %r41, 2;
$L__BB22_11:
	and.b32  	%r34, %r18, 1;
	setp.eq.b32 	%p11, %r34, 1;
	not.pred 	%p12, %p11;
	@%p12 bra 	$L__BB22_13;
	add.s32 	%r35, %r41, %r3;
	mul.wide.u32 	%rd45, %r35, 4;
	add.s64 	%rd46, %rd2, %rd45;
	ld.global.f32 	%f58, [%rd46];
	mad.lo.s32 	%r36, %r41, %r19, %r1;
	mul.wide.s32 	%rd47, %r36, 4;
	add.s64 	%rd48, %rd1, %rd47;
	ld.global.f32 	%f59, [%rd48];
	fma.rn.f32 	%f67, %f58, %f59, %f67;
$L__BB22_13:
	mad.lo.s32 	%r37, %r19, %r28, %r1;
	cvta.to.global.u64 	%rd49, %rd6;
	mul.wide.s32 	%rd50, %r37, 4;
	add.s64 	%rd51, %rd49, %rd50;
	st.global.f32 	[%rd51], %f67;
$L__BB22_14:
	ret;

}
	// .globl	matrixConvEmptyBorder
.visible .entry matrixConvEmptyBorder(
	.param .u32 matrixConvEmptyBorder_param_0,
	.param .u32 matrixConvEmptyBorder_param_1,
	.param .u32 matrixConvEmptyBorder_param_2,
	.param .u32 matrixConvEmptyBorder_param_3,
	.param .u64 .ptr .align 1 matrixConvEmptyBorder_param_4,
	.param .u64 .ptr .align 1 matrixConvEmptyBorder_param_5,
	.param .u64 .ptr .align 1 matrixConvEmptyBorder_param_6
)
{
	.reg .pred 	%p<61>;
	.reg .b32 	%r<68>;
	.reg .b32 	%f<99>;
	.reg .b64 	%rd<40>;

	ld.param.u32 	%r26, [matrixConvEmptyBorder_param_0];
	ld.param.u32 	%r30, [matrixConvEmptyBorder_param_1];
	ld.param.u32 	%r28, [matrixConvEmptyBorder_param_2];
	ld.param.u32 	%r29, [matrixConvEmptyBorder_param_3];
	ld.param.u64 	%rd9, [matrixConvEmptyBorder_param_4];
	ld.param.u64 	%rd10, [matrixConvEmptyBorder_param_5];
	ld.param.u64 	%rd8, [matrixConvEmptyBorder_param_6];
	cvta.to.global.u64 	%rd1, %rd10;
	cvta.to.global.u64 	%rd2, %rd9;
	mov.u32 	%r31, %ctaid.x;
	mov.u32 	%r32, %ntid.x;
	mov.u32 	%r33, %tid.x;
	mad.lo.s32 	%r1, %r31, %r32, %r33;
	mov.u32 	%r34, %ctaid.y;
	mov.u32 	%r35, %ntid.y;
	mov.u32 	%r36, %tid.y;
	mad.lo.s32 	%r37, %r34, %r35, %r36;
	setp.ge.s32 	%p1, %r1, %r26;
	setp.ge.s32 	%p2, %r37, %r30;
	or.pred  	%p3, %p1, %p2;
	@%p3 bra 	$L__BB23_46;
	setp.lt.s32 	%p4, %r28, 1;
	mov.f32 	%f77, 0f00000000;
	@%p4 bra 	$L__BB23_45;
	shr.s32 	%r39, %r29, 1;
	shr.u32 	%r40, %r28, 1;
	sub.s32 	%r3, %r37, %r39;
	sub.s32 	%r4, %r1, %r40;
	and.b32  	%r5, %r28, 7;
	add.s32 	%r6, %r5, -1;
	and.b32  	%r7, %r28, 3;
	and.b32  	%r8, %r28, 2147483640;
	and.b32  	%r9, %r28, 1;
	mov.f32 	%f77, 0f00000000;
	mov.b32 	%r63, 0;
$L__BB23_3:
	add.s32 	%r11, %r3, %r63;
	setp.lt.s32 	%p5, %r11, 0;
	setp.ge.s32 	%p6, %r11, %r30;
	or.pred  	%p7, %p5, %p6;
	@%p7 bra 	$L__BB23_44;
	setp.lt.u32 	%p8, %r28, 8;
	mul.lo.s32 	%r12, %r11, %r26;
	mul.lo.s32 	%r13, %r63, %r28;
	mov.b32 	%r66, 0;
	@%p8 bra 	$L__BB23_23;
	mov.b32 	%r64, 0;
	cvt.u64.u32 	%rd14, %r13;
$L__BB23_6:
	.pragma "nounroll";
	add.s32 	%r15, %r4, %r64;
	setp.lt.s32 	%p9, %r15, 0;
	setp.ge.s32 	%p10, %r15, %r26;
	or.pred  	%p11, %p9, %p10;
	add.s32 	%r43, %r15, %r12;
	mul.wide.s32 	%rd11, %r43, 4;
	add.s64 	%rd3, %rd2, %rd11;
	@%p11 bra 	$L__BB23_8;
	ld.global.f32 	%f43, [%rd3];
	add.s32 	%r44, %r64, %r13;
	mul.wide.u32 	%rd12, %r44, 4;
	add.s64 	%rd13, %rd1, %rd12;
	ld.global.f32 	%f44, [%rd13];
	fma.rn.f32 	%f77, %f43, %f44, %f77;
$L__BB23_8:
	add.s32 	%r45, %r15, 1;
	setp.lt.s32 	%p12, %r45, 0;
	setp.ge.s32 	%p13, %r45, %r26;
	or.pred  	%p14, %p12, %p13;
	cvt.u64.u32 	%rd15, %r64;
	add.s64 	%rd16, %rd15, %rd14;
	shl.b64 	%rd17, %rd16, 2;
	add.s64 	%rd4, %rd1, %rd17;
	@%p14 bra 	$L__BB23_10;
	ld.global.f32 	%f45, [%rd3+4];
	ld.global.f32 	%f46, [%rd4+4];
	fma.rn.f32 	%f77, %f45, %f46, %f77;
$L__BB23_10:
	add.s32 	%r46, %r15, 2;
	setp.lt.s32 	%p15, %r46, 0;
	setp.ge.s32 	%p16, %r46, %r26;
	or.pred  	%p17, %p15, %p16;
	@%p17 bra 	$L__BB23_12;
	ld.global.f32 	%f47, [%rd3+8];
	ld.global.f32 	%f48, [%rd4+8];
	fma.rn.f32 	%f77, %f47, %f48, %f77;
$L__BB23_12:
	add.s32 	%r47, %r15, 3;
	setp.lt.s32 	%p18, %r47, 0;
	setp.ge.s32 	%p19, %r47, %r26;
	or.pred  	%p20, %p18, %p19;
	@%p20 bra 	$L__BB23_14;
	ld.global.f32 	%f49, [%rd3+12];
	ld.global.f32 	%f50, [%rd4+12];
	fma.rn.f32 	%f77, %f49, %f50, %f77;
$L__BB23_14:
	add.s32 	%r48, %r15, 4;
	setp.lt.s32 	%p21, %r48, 0;
	setp.ge.s32 	%p22, %r48, %r26;
	or.pred  	%p23, %p21, %p22;
	@%p23 bra 	$L__BB23_16;
	ld.global.f32 	%f51, [%rd3+16];
	ld.global.f32 	%f52, [%rd4+16];
	fma.rn.f32 	%f77, %f51, %f52, %f77;
$L__BB23_16:
	add.s32 	%r49, %r15, 5;
	setp.lt.s32 	%p24, %r49, 0;
	setp.ge.s32 	%p25, %r49, %r26;
	or.pred  	%p26, %p24, %p25;
	@%p26 bra 	$L__BB23_18;
	ld.global.f32 	%f53, [%rd3+20];
	ld.global.f32 	%f54, [%rd4+20];
	fma.rn.f32 	%f77, %f53, %f54, %f77;
$L__BB23_18:
	add.s32 	%r50, %r15, 6;
	setp.lt.s32 	%p27, %r50, 0;
	setp.ge.s32 	%p28, %r50, %r26;
	or.pred  	%p29, %p27, %p28;
	@%p29 bra 	$L__BB23_20;
	ld.global.f32 	%f55, [%rd3+24];
	ld.global.f32 	%f56, [%rd4+24];
	fma.rn.f32 	%f77, %f55, %f56, %f77;
$L__BB23_20:
	add.s32 	%r51, %r15, 7;
	setp.lt.s32 	%p30, %r51, 0;
	setp.ge.s32 	%p31, %r51, %r26;
	or.pred  	%p32, %p30, %p31;
	@%p32 bra 	$L__BB23_22;
	ld.global.f32 	%f57, [%rd3+28];
	ld.global.f32 	%f58, [%rd4+28];
	fma.rn.f32 	%f77, %f57, %f58, %f77;
$L__BB23_22:
	add.s32 	%r64, %r64, 8;
	setp.ne.s32 	%p33, %r64, %r8;
	mov.u32 	%r66, %r8;
	@%p33 bra 	$L__BB23_6;
$L__BB23_23:
	setp.eq.s32 	%p34, %r5, 0;
	@%p34 bra 	$L__BB23_44;
	setp.lt.u32 	%p35, %r6, 3;
	@%p35 bra 	$L__BB23_34;
	add.s32 	%r18, %r4, %r66;
	setp.lt.s32 	%p36, %r18, 0;
	setp.ge.s32 	%p37, %r18, %r26;
	or.pred  	%p38, %p36, %p37;
	add.s32 	%r52, %r18, %r12;
	mul.wide.s32 	%rd18, %r52, 4;
	add.s64 	%rd5, %rd2, %rd18;
	@%p38 bra 	$L__BB23_27;
	ld.global.f32 	%f60, [%rd5];
	add.s32 	%r53, %r66, %r13;
	mul.wide.u32 	%rd19, %r53, 4;
	add.s64 	%rd20, %rd1, %rd19;
	ld.global.f32 	%f61, [%rd20];
	fma.rn.f32 	%f77, %f60, %f61, %f77;
$L__BB23_27:
	add.s32 	%r54, %r18, 1;
	setp.lt.s32 	%p39, %r54, 0;
	setp.ge.s32 	%p40, %r54, %r26;
	or.pred  	%p41, %p39, %p40;
	cvt.u64.u32 	%rd21, %r13;
	cvt.u64.u32 	%rd22, %r66;
	add.s64 	%rd23, %rd22, %rd21;
	shl.b64 	%rd24, %rd23, 2;
	add.s64 	%rd6, %rd1, %rd24;
	@%p41 bra 	$L__BB23_29;
	ld.global.f32 	%f62, [%rd5+4];
	ld.global.f32 	%f63, [%rd6+4];
	fma.rn.f32 	%f77, %f62, %f63, %f77;
$L__BB23_29:
	add.s32 	%r55, %r18, 2;
	setp.lt.s32 	%p42, %r55, 0;
	setp.ge.s32 	%p43, %r55, %r26;
	or.pred  	%p44, %p42, %p43;
	@%p44 bra 	$L__BB23_31;
	ld.global.f32 	%f64, [%rd5+8];
	ld.global.f32 	%f65, [%rd6+8];
	fma.rn.f32 	%f77, %f64, %f65, %f77;
$L__BB23_31:
	add.s32 	%r56, %r18, 3;
	setp.lt.s32 	%p45, %r56, 0;
	setp.ge.s32 	%p46, %r56, %r26;
	or.pred  	%p47, %p45, %p46;
	@%p47 bra 	$L__BB23_33;
	ld.global.f32 	%f66, [%rd5+12];
	ld.global.f32 	%f67, [%rd6+12];
	fma.rn.f32 	%f77, %f66, %f67, %f77;
$L__BB23_33:
	add.s32 	%r66, %r66, 4;
$L__BB23_34:
	setp.eq.s32 	%p48, %r7, 0;
	@%p48 bra 	$L__BB23_44;
	setp.eq.s32 	%p49, %r7, 1;
	@%p49 bra 	$L__BB23_41;
	add.s32 	%r21, %r4, %r66;
	setp.lt.s32 	%p50, %r21, 0;
	setp.ge.s32 	%p51, %r21, %r26;
	or.pred  	%p52, %p50, %p51;
	add.s32 	%r57, %r21, %r12;
	mul.wide.s32 	%rd25, %r57, 4;
	add.s64 	%rd7, %rd2, %rd25;
	@%p52 bra 	$L__BB23_38;
	ld.global.f32 	%f69, [%rd7];
	add.s32 	%r58, %r66, %r13;
	mul.wide.u32 	%rd26, %r58, 4;
	add.s64 	%rd27, %rd1, %rd26;
	ld.global.f32 	%f70, [%rd27];
	fma.rn.f32 	%f77, %f69, %f70, %f77;
$L__BB23_38:
	add.s32 	%r59, %r21, 1;
	setp.lt.s32 	%p53, %r59, 0;
	setp.ge.s32 	%p54, %r59, %r26;
	or.pred  	%p55, %p53, %p54;
	@%p55 bra 	$L__BB23_40;
	ld.global.f32 	%f71, [%rd7+4];
	cvt.u64.u32 	%rd28, %r13;
	cvt.u64.u32 	%rd29, %r66;
	add.s64 	%rd30, %rd29, %rd28;
	shl.b64 	%rd31, %rd30, 2;
	add.s64 	%rd32, %rd1, %rd31;
	ld.global.f32 	%f72, [%rd32+4];
	fma.rn.f32 	%f77, %f71, %f72, %f77;
$L__BB23_40:
	add.s32 	%r66, %r66, 2;
$L__BB23_41:
	setp.eq.s32 	%p56, %r9, 0;
	@%p56 bra 	$L__BB23_44;
	add.s32 	%r24, %r4, %r66;
	setp.lt.s32 	%p57, %r24, 0;
	setp.ge.s32 	%p58, %r24, %r26;
	or.pred  	%p59, %p57, %p58;
	@%p59 bra 	$L__BB23_44;
	add.s32 	%r60, %r24, %r12;
	mul.wide.s32 	%rd33, %r60, 4;
	add.s64 	%rd34, %rd2, %rd33;
	ld.global.f32 	%f73, [%rd34];
	add.s32 	%r61, %r66, %r13;
	mul.wide.u32 	%rd35, %r61, 4;
	add.s64 	%rd36, %rd1, %rd35;
	ld.global.f32 	%f74, [%rd36];
	fma.rn.f32 	%f77, %f73, %f74, %f77;
$L__BB23_44:
	add.s32 	%r63, %r63, 1;
	setp.ne.s32 	%p60, %r63, %r28;
	@%p60 bra 	$L__BB23_3;
$L__BB23_45:
	mad.lo.s32 	%r62, %r37, %r26, %r1;
	cvta.to.global.u64 	%rd37, %rd8;
	mul.wide.s32 	%rd38, %r62, 4;
	add.s64 	%rd39, %rd37, %rd38;
	st.global.f32 	[%rd39], %f77;
$L__BB23_46:
	ret;

}
	// .globl	matrixConvEmptyBorderBackpropagationErrorTraversal
.visible .entry matrixConvEmptyBorderBackpropagationErrorTraversal(
	.param .u32 matrixConvEmptyBorderBackpropagationErrorTraversal_param_0,
	.param .u32 matrixConvEmptyBorderBackpropagationErrorTraversal_param_1,
	.param .u32 matrixConvEmptyBorderBackpropagationErrorTraversal_param_2,
	.param .u32 matrixConvEmptyBorderBackpropagationErrorTraversal_param_3,
	.param .u64 .ptr .align 1 matrixConvEmptyBorderBackpropagationErrorTraversal_param_4,
	.param .u64 .ptr .align 1 matrixConvEmptyBorderBackpropagationErrorTraversal_param_5,
	.param .u64 .ptr .align 1 matrixConvEmptyBorderBackpropagationErrorTraversal_param_6
)
{
	.reg .pred 	%p<61>;
	.reg .b32 	%r<78>;
	.reg .b32 	%f<99>;
	.reg .b64 	%rd<35>;

	ld.param.u32 	%r25, [matrixConvEmptyBorderBackpropagationErrorTraversal_param_0];
	ld.param.u32 	%r29, [matrixConvEmptyBorderBackpropagationErrorTraversal_param_1];
	ld.param.u32 	%r27, [matrixConvEmptyBorderBackpropagationErrorTraversal_param_2];
	ld.param.u32 	%r28, [matrixConvEmptyBorderBackpropagationErrorTraversal_param_3];
	ld.param.u64 	%rd9, [matrixConvEmptyBorderBackpropagationErrorTraversal_param_4];
	ld.param.u64 	%rd10, [matrixConvEmptyBorderBackpropagationErrorTraversal_param_5];
	ld.param.u64 	%rd8, [matrixConvEmptyBorderBackpropagationErrorTraversal_param_6];
	cvta.to.global.u64 	%rd1, %rd10;
	cvta.to.global.u64 	%rd2, %rd9;
	mov.u32 	%r30, %ctaid.x;
	mov.u32 	%r31, %ntid.x;
	mov.u32 	%r32, %tid.x;
	mad.lo.s32 	%r1, %r30, %r31, %r32;
	mov.u32 	%r33, %ctaid.y;
	mov.u32 	%r34, %ntid.y;
	mov.u32 	%r35, %tid.y;
	mad.lo.s32 	%r36, %r33, %r34, %r35;
	setp.ge.s32 	%p1, %r1, %r25;
	setp.ge.s32 	%p2, %r36, %r29;
	or.pred  	%p3, %p1, %p2;
	@%p3 bra 	$L__BB24_46;
	setp.lt.s32 	%p4, %r27, 1;
	mov.f32 	%f77, 0f00000000;
	@%p4 bra 	$L__BB24_45;
	shr.s32 	%r38, %r28, 1;
	shr.u32 	%r39, %r27, 1;
	add.s32 	%r40, %r28, %r36;
	sub.s32 	%r3, %r40, %r38;
	add.s32 	%r41, %r27, %r1;
	sub.s32 	%r4, %r41, %r39;
	and.b32  	%r5, %r27, 7;
	add.s32 	%r6, %r5, -1;
	and.b32  	%r7, %r27, 3;
	and.b32  	%r8, %r27, 2147483640;
	and.b32  	%r9, %r27, 1;
	mov.f32 	%f77, 0f00000000;
	mov.b32 	%r73, 0;
$L__BB24_3:
	not.b32 	%r42, %r73;
	add.s32 	%r11, %r3, %r42;
	setp.lt.s32 	%p5, %r11, 0;
	setp.ge.s32 	%p6, %r11, %r29;
	or.pred  	%p7, %p5, %p6;
	@%p7 bra 	$L__BB24_44;
	setp.lt.u32 	%p8, %r27, 8;
	mul.lo.s32 	%r12, %r11, %r25;
	mul.lo.s32 	%r13, %r73, %r25;
	mov.b32 	%r76, 0;
	@%p8 bra 	$L__BB24_23;
	mov.b32 	%r74, 0;
$L__BB24_6:
	.pragma "nounroll";
	not.b32 	%r45, %r74;
	add.s32 	%r46, %r4, %r45;
	setp.lt.s32 	%p9, %r46, 0;
	setp.ge.s32 	%p10, %r46, %r25;
	or.pred  	%p11, %p9, %p10;
	add.s32 	%r47, %r46, %r12;
	mul.wide.s32 	%rd11, %r47, 4;
	add.s64 	%rd3, %rd2, %rd11;
	add.s32 	%r48, %r74, %r13;
	mul.wide.s32 	%rd12, %r48, 4;
	add.s64 	%rd4, %rd1, %rd12;
	@%p11 bra 	$L__BB24_8;
	ld.global.f32 	%f43, [%rd3];
	ld.global.f32 	%f44, [%rd4];
	fma.rn.f32 	%f77, %f43, %f44, %f77;
$L__BB24_8:
	sub.s32 	%r15, %r4, %r74;
	add.s32 	%r49, %r15, -2;
	setp.lt.s32 	%p12, %r49, 0;
	setp.ge.s32 	%p13, %r49, %r25;
	or.pred  	%p14, %p12, %p13;
	@%p14 bra 	$L__BB24_10;
	ld.global.f32 	%f45, [%rd3+-4];
	ld.global.f32 	%f46, [%rd4+4];
	fma.rn.f32 	%f77, %f45, %f46, %f77;
$L__BB24_10:
	add.s32 	%r50, %r15, -3;
	setp.lt.s32 	%p15, %r50, 0;
	setp.ge.s32 	%p16, %r50, %r25;
	or.pred  	%p17, %p15, %p16;
	@%p17 bra 	$L__BB24_12;
	ld.global.f32 	%f47, [%rd3+-8];
	ld.global.f32 	%f48, [%rd4+8];
	fma.rn.f32 	%f77, %f47, %f48, %f77;
$L__BB24_12:
	add.s32 	%r51, %r15, -4;
	setp.lt.s32 	%p18, %r51, 0;
	setp.ge.s32 	%p19, %r51, %r25;
	or.pred  	%p20, %p18, %p19;
	@%p20 bra 	$L__BB24_14;
	ld.global.f32 	%f49, [%rd3+-12];
	ld.global.f32 	%f50, [%rd4+12];
	fma.rn.f32 	%f77, %f49, %f50, %f77;
$L__BB24_14:
	add.s32 	%r52, %r15, -5;
	setp.lt.s32 	%p21, %r52, 0;
	setp.ge.s32 	%p22, %r52, %r25;
	or.pred  	%p23, %p21, %p22;
	@%p23 bra 	$L__BB24_16;
	ld.global.f32 	%f51, [%rd3+-16];
	ld.global.f32 	%f52, [%rd4+16];
	fma.rn.f32 	%f77, %f51, %f52, %f77;
$L__BB24_16:
	add.s32 	%r53, %r15, -6;
	setp.lt.s32 	%p24, %r53, 0;
	setp.ge.s32 	%p25, %r53, %r25;
	or.pred  	%p26, %p24, %p25;
	@%p26 bra 	$L__BB24_18;
	ld.global.f32 	%f53, [%rd3+-20];
	ld.global.f32 	%f54, [%rd4+20];
	fma.rn.f32 	%f77, %f53, %f54, %f77;
$L__BB24_18:
	add.s32 	%r54, %r15, -7;
	setp.lt.s32 	%p27, %r54, 0;
	setp.ge.s32 	%p28, %r54, %r25;
	or.pred  	%p29, %p27, %p28;
	@%p29 bra 	$L__BB24_20;
	ld.global.f32 	%f55, [%rd3+-24];
	ld.global.f32 	%f56, [%rd4+24];
	fma.rn.f32 	%f77, %f55, %f56, %f77;
$L__BB24_20:
	add.s32 	%r55, %r15, -8;
	setp.lt.s32 	%p30, %r55, 0;
	setp.ge.s32 	%p31, %r55, %r25;
	or.pred  	%p32, %p30, %p31;
	@%p32 bra 	$L__BB24_22;
	ld.global.f32 	%f57, [%rd3+-28];
	ld.global.f32 	%f58, [%rd4+28];
	fma.rn.f32 	%f77, %f57, %f58, %f77;
$L__BB24_22:
	add.s32 	%r74, %r74, 8;
	setp.ne.s32 	%p33, %r74, %r8;
	mov.u32 	%r76, %r8;
	@%p33 bra 	$L__BB24_6;
$L__BB24_23:
	setp.eq.s32 	%p34, %r5, 0;
	@%p34 bra 	$L__BB24_44;
	setp.lt.u32 	%p35, %r6, 3;
	@%p35 bra 	$L__BB24_34;
	not.b32 	%r56, %r76;
	add.s32 	%r57, %r4, %r56;
	setp.lt.s32 	%p36, %r57, 0;
	setp.ge.s32 	%p37, %r57, %r25;
	or.pred  	%p38, %p36, %p37;
	add.s32 	%r58, %r57, %r12;
	mul.wide.s32 	%rd13, %r58, 4;
	add.s64 	%rd5, %rd2, %rd13;
	@%p38 bra 	$L__BB24_27;
	ld.global.f32 	%f60, [%rd5];
	add.s32 	%r59, %r76, %r13;
	mul.wide.s32 	%rd14, %r59, 4;
	add.s64 	%rd15, %rd1, %rd14;
	ld.global.f32 	%f61, [%rd15];
	fma.rn.f32 	%f77, %f60, %f61, %f77;
$L__BB24_27:
	sub.s32 	%r18, %r4, %r76;
	add.s32 	%r60, %r18, -2;
	setp.lt.s32 	%p39, %r60, 0;
	setp.ge.s32 	%p40, %r60, %r25;
	or.pred  	%p41, %p39, %p40;
	cvt.s64.s32 	%rd16, %r13;
	cvt.u64.u32 	%rd17, %r76;
	add.s64 	%rd18, %rd17, %rd16;
	shl.b64 	%rd19, %rd18, 2;
	add.s64 	%rd6, %rd1, %rd19;
	@%p41 bra 	$L__BB24_29;
	ld.global.f32 	%f62, [%rd5+-4];
	ld.global.f32 	%f63, [%rd6+4];
	fma.rn.f32 	%f77, %f62, %f63, %f77;
$L__BB24_29:
	add.s32 	%r61, %r18, -3;
	setp.lt.s32 	%p42, %r61, 0;
	setp.ge.s32 	%p43, %r61, %r25;
	or.pred  	%p44, %p42, %p43;
	@%p44 bra 	$L__BB24_31;
	ld.global.f32 	%f64, [%rd5+-8];
	ld.global.f32 	%f65, [%rd6+8];
	fma.rn.f32 	%f77, %f64, %f65, %f77;
$L__BB24_31:
	add.s32 	%r62, %r18, -4;
	setp.lt.s32 	%p45, %r62, 0;
	setp.ge.s32 	%p46, %r62, %r25;
	or.pred  	%p47, %p45, %p46;
	@%p47 bra 	$L__BB24_33;
	ld.global.f32 	%f66, [%rd5+-12];
	ld.global.f32 	%f67, [%rd6+12];
	fma.rn.f32 	%f77, %f66, %f67, %f77;
$L__BB24_33:
	add.s32 	%r76, %r76, 4;
$L__BB24_34:
	setp.eq.s32 	%p48, %r7, 0;
	@%p48 bra 	$L__BB24_44;
	setp.eq.s32 	%p49, %r7, 1;
	@%p49 bra 	$L__BB24_41;
	not.b32 	%r63, %r76;
	add.s32 	%r64, %r4, %r63;
	setp.lt.s32 	%p50, %r64, 0;
	setp.ge.s32 	%p51, %r64, %r25;
	or.pred  	%p52, %p50, %p51;
	add.s32 	%r65, %r64, %r12;
	mul.wide.s32 	%rd20, %r65, 4;
	add.s64 	%rd7, %rd2, %rd20;
	@%p52 bra 	$L__BB24_38;
	ld.global.f32 	%f69, [%rd7];
	add.s32 	%r66, %r76, %r13;
	mul.wide.s32 	%rd21, %r66, 4;
	add.s64 	%rd22, %rd1, %rd21;
	ld.global.f32 	%f70, [%rd22];
	fma.rn.f32 	%f77, %f69, %f70, %f77;
$L__BB24_38:
	sub.s32 	%r67, %r4, %r76;
	add.s32 	%r68, %r67, -2;
	setp.lt.s32 	%p53, %r68, 0;
	setp.ge.s32 	%p54, %r68, %r25;
	or.pred  	%p55, %p53, %p54;
	@%p55 bra 	$L__BB24_40;
	ld.global.f32 	%f71, [%rd7+-4];
	cvt.s64.s32 	%rd23, %r13;
	cvt.u64.u32 	%rd24, %r76;
	add.s64 	%rd25, %rd24, %rd23;
	shl.b64 	%rd26, %rd25, 2;
	add.s64 	%rd27, %rd1, %rd26;
	ld.global.f32 	%f72, [%rd27+4];
	fma.rn.f32 	%f77, %f71, %f72, %f77;
$L__BB24_40:
	add.s32 	%r76, %r76, 2;
$L__BB24_41:
	setp.eq.s32 	%p56, %r9, 0;
	@%p56 bra 	$L__BB24_44;
	not.b32 	%r69, %r76;
	add.s32 	%r23, %r4, %r69;
	setp.lt.s32 	%p57, %r23, 0;
	setp.ge.s32 	%p58, %r23, %r25;
	or.pred  	%p59, %p57, %p58;
	@%p59 bra 	$L__BB24_44;
	add.s32 	%r70, %r23, %r12;
	mul.wide.s32 	%rd28, %r70, 4;
	add.s64 	%rd29, %rd2, %rd28;
	ld.global.f32 	%f73, [%rd29];
	add.s32 	%r71, %r76, %r13;
	mul.wide.s32 	%rd30, %r71, 4;
	add.s64 	%rd31, %rd1, %rd30;
	ld.global.f32 	%f74, [%rd31];
	fma.rn.f32 	%f77, %f73, %f74, %f77;
$L__BB24_44:
	add.s32 	%r73, %r73, 1;
	setp.ne.s32 	%p60, %r73, %r27;
	@%p60 bra 	$L__BB24_3;
$L__BB24_45:
	mad.lo.s32 	%r72, %r36, %r25, %r1;
	cvta.to.global.u64 	%rd32, %rd8;
	mul.wide.s32 	%rd33, %r72, 4;
	add.s64 	%rd34, %rd32, %rd33;
	st.global.f32 	[%rd34], %f77;
$L__BB24_46:
	ret;

}
	// .globl	matrixConvEmptyBorderBackpropagationWeightCorrection
.visible .entry matrixConvEmptyBorderBackpropagationWeightCorrection(
	.param .u32 matrixConvEmptyBorderBackpropagationWeightCorrection_param_0,
	.param .u32 matrixConvEmptyBorderBackpropagationWeightCorrection_param_1,
	.param .u32 matrixConvEmptyBorderBackpropagationWeightCorrection_param_2,
	.param .u32 matrixConvEmptyBorderBackpropagationWeightCorrection_param_3,
	.param .f32 matrixConvEmptyBorderBackpropagationWeightCorrection_param_4,
	.param .u64 .ptr .align 1 matrixConvEmptyBorderBackpropagationWeightCorrection_param_5,
	.param .u64 .ptr .align 1 matrixConvEmptyBorderBackpropagationWeightCorrection_param_6,
	.param .u64 .ptr .align 1 matrixConvEmptyBorderBackpropagationWeightCorrection_param_7
)
{
	.reg .pred 	%p<31>;
	.reg .b32 	%r<68>;
	.reg .b32 	%f<101>;
	.reg .b64 	%rd<40>;

	ld.param.u32 	%r27, [matrixConvEmptyBorderBackpropagationWeightCorrection_param_0];
	ld.param.u32 	%r28, [matrixConvEmptyBorderBackpropagationWeightCorrection_param_1];
	ld.param.u32 	%r29, [matrixConvEmptyBorderBackpropagationWeightCorrection_param_2];
	ld.param.u32 	%r31, [matrixConvEmptyBorderBackpropagationWeightCorrection_param_3];
	ld.param.f32 	%f40, [matrixConvEmptyBorderBackpropagationWeightCorrection_param_4];
	ld.param.u64 	%rd9, [matrixConvEmptyBorderBackpropagationWeightCorrection_param_5];
	ld.param.u64 	%rd10, [matrixConvEmptyBorderBackpropagationWeightCorrection_param_6];
	ld.param.u64 	%rd8, [matrixConvEmptyBorderBackpropagationWeightCorrection_param_7];
	cvta.to.global.u64 	%rd1, %rd9;
	cvta.to.global.u64 	%rd2, %rd10;
	mov.u32 	%r32, %ctaid.x;
	mov.u32 	%r33, %ntid.x;
	mov.u32 	%r34, %tid.x;
	mad.lo.s32 	%r1, %r32, %r33, %r34;
	mov.u32 	%r35, %ctaid.y;
	mov.u32 	%r36, %ntid.y;
	mov.u32 	%r37, %tid.y;
	mad.lo.s32 	%r38, %r35, %r36, %r37;
	setp.ge.s32 	%p1, %r1, %r29;
	setp.ge.s32 	%p2, %r38, %r31;
	or.pred  	%p3, %p1, %p2;
	@%p3 bra 	$L__BB25_46;
	shr.s32 	%r39, %r29, 1;
	shr.u32 	%r3, %r31, 1;
	sub.s32 	%r4, %r39, %r1;
	setp.lt.s32 	%p4, %r28, 1;
	mov.f32 	%f79, 0f00000000;
	@%p4 bra 	$L__BB25_45;
	and.b32  	%r5, %r27, 7;
	add.s32 	%r6, %r5, -1;
	and.b32  	%r7, %r27, 3;
	and.b32  	%r8, %r27, 2147483640;
	and.b32  	%r9, %r27, 1;
	sub.s32 	%r10, %r3, %r38;
	mov.f32 	%f79, 0f00000000;
	mov.b32 	%r63, 0;
$L__BB25_3:
	setp.lt.s32 	%p5, %r27, 1;
	add.s32 	%r12, %r63, %r10;
	setp.ge.u32 	%p6, %r12, %r28;
	or.pred  	%p7, %p6, %p5;
	@%p7 bra 	$L__BB25_44;
	setp.lt.u32 	%p8, %r27, 8;
	mul.lo.s32 	%r13, %r63, %r27;
	mul.lo.s32 	%r14, %r12, %r27;
	mov.b32 	%r66, 0;
	@%p8 bra 	$L__BB25_23;
	mov.b32 	%r64, 0;
	cvt.u64.u32 	%rd14, %r13;
$L__BB25_6:
	.pragma "nounroll";
	add.s32 	%r16, %r64, %r4;
	setp.ge.u32 	%p9, %r16, %r27;
	add.s32 	%r43, %r16, %r14;
	mul.wide.s32 	%rd11, %r43, 4;
	add.s64 	%rd3, %rd1, %rd11;
	@%p9 bra 	$L__BB25_8;
	add.s32 	%r44, %r64, %r13;
	mul.wide.u32 	%rd12, %r44, 4;
	add.s64 	%rd13, %rd2, %rd12;
	ld.global.f32 	%f44, [%rd13];
	ld.global.f32 	%f45, [%rd3];
	fma.rn.f32 	%f79, %f44, %f45, %f79;
$L__BB25_8:
	add.s32 	%r45, %r16, 1;
	setp.ge.u32 	%p10, %r45, %r27;
	cvt.u64.u32 	%rd15, %r64;
	add.s64 	%rd16, %rd15, %rd14;
	shl.b64 	%rd17, %rd16, 2;
	add.s64 	%rd4, %rd2, %rd17;
	@%p10 bra 	$L__BB25_10;
	ld.global.f32 	%f46, [%rd4+4];
	ld.global.f32 	%f47, [%rd3+4];
	fma.rn.f32 	%f79, %f46, %f47, %f79;
$L__BB25_10:
	add.s32 	%r46, %r16, 2;
	setp.ge.u32 	%p11, %r46, %r27;
	@%p11 bra 	$L__BB25_12;
	ld.global.f32 	%f48, [%rd4+8];
	ld.global.f32 	%f49, [%rd3+8];
	fma.rn.f32 	%f79, %f48, %f49, %f79;
$L__BB25_12:
	add.s32 	%r47, %r16, 3;
	setp.ge.u32 	%p12, %r47, %r27;
	@%p12 bra 	$L__BB25_14;
	ld.global.f32 	%f50, [%rd4+12];
	ld.global.f32 	%f51, [%rd3+12];
	fma.rn.f32 	%f79, %f50, %f51, %f79;
$L__BB25_14:
	add.s32 	%r48, %r16, 4;
	setp.ge.u32 	%p13, %r48, %r27;
	@%p13 bra 	$L__BB25_16;
	ld.global.f32 	%f52, [%rd4+16];
	ld.global.f32 	%f53, [%rd3+16];
	fma.rn.f32 	%f79, %f52, %f53, %f79;
$L__BB25_16:
	add.s32 	%r49, %r16, 5;
	setp.ge.u32 	%p14, %r49, %r27;
	@%p14 bra 	$L__BB25_18;
	ld.global.f32 	%f54, [%rd4+20];
	ld.global.f32 	%f55, [%rd3+20];
	fma.rn.f32 	%f79, %f54, %f55, %f79;
$L__BB25_18:
	add.s32 	%r50, %r16, 6;
	setp.ge.u32 	%p15, %r50, %r27;
	@%p15 bra 	$L__BB25_20;
	ld.global.f32 	%f56, [%rd4+24];
	ld.global.f32 	%f57, [%rd3+24];
	fma.rn.f32 	%f79, %f56, %f57, %f79;
$L__BB25_20:
	add.s32 	%r51, %r16, 7;
	setp.ge.u32 	%p16, %r51, %r27;
	@%p16 bra 	$L__BB25_22;
	ld.global.f32 	%f58, [%rd4+28];
	ld.global.f32 	%f59, [%rd3+28];
	fma.rn.f32 	%f79, %f58, %f59, %f79;
$L__BB25_22:
	add.s32 	%r64, %r64, 8;
	setp.ne.s32 	%p17, %r64, %r8;
	mov.u32 	%r66, %r8;
	@%p17 bra 	$L__BB25_6;
$L__BB25_23:
	setp.eq.s32 	%p18, %r5, 0;
	@%p18 bra 	$L__BB25_44;
	setp.lt.u32 	%p19, %r6, 3;
	@%p19 bra 	$L__BB25_34;
	add.s32 	%r19, %r66, %r4;
	setp.ge.u32 	%p20, %r19, %r27;
	add.s32 	%r52, %r19, %r14;
	mul.wide.s32 	%rd18, %r52, 4;
	add.s64 	%rd5, %rd1, %rd18;
	@%p20 bra 	$L__BB25_27;
	add.s32 	%r53, %r66, %r13;
	mul.wide.u32 	%rd19, %r53, 4;
	add.s64 	%rd20, %rd2, %rd19;
	ld.global.f32 	%f61, [%rd20];
	ld.global.f32 	%f62, [%rd5];
	fma.rn.f32 	%f79, %f61, %f62, %f79;
$L__BB25_27:
	add.s32 	%r54, %r19, 1;
	setp.ge.u32 	%p21, %r54, %r27;
	cvt.u64.u32 	%rd21, %r13;
	cvt.u64.u32 	%rd22, %r66;
	add.s64 	%rd23, %rd22, %rd21;
	shl.b64 	%rd24, %rd23, 2;
	add.s64 	%rd6, %rd2, %rd24;
	@%p21 bra 	$L__BB25_29;
	ld.global.f32 	%f63, [%rd6+4];
	ld.global.f32 	%f64, [%rd5+4];
	fma.rn.f32 	%f79, %f63, %f64, %f79;
$L__BB25_29:
	add.s32 	%r55, %r19, 2;
	setp.ge.u32 	%p22, %r55, %r27;
	@%p22 bra 	$L__BB25_31;
	ld.global.f32 	%f65, [%rd6+8];
	ld.global.f32 	%f66, [%rd5+8];
	fma.rn.f32 	%f79, %f65, %f66, %f79;
$L__BB25_31:
	add.s32 	%r56, %r19, 3;
	setp.ge.u32 	%p23, %r56, %r27;
	@%p23 bra 	$L__BB25_33;
	ld.global.f32 	%f67, [%rd6+12];
	ld.global.f32 	%f68, [%rd5+12];
	fma.rn.f32 	%f79, %f67, %f68, %f79;
$L__BB25_33:
	add.s32 	%r66, %r66, 4;
$L__BB25_34:
	setp.eq.s32 	%p24, %r7, 0;
	@%p24 bra 	$L__BB25_44;
	setp.eq.s32 	%p25, %r7, 1;
	@%p25 bra 	$L__BB25_41;
	add.s32 	%r22, %r66, %r4;
	setp.ge.u32 	%p26, %r22, %r27;
	add.s32 	%r57, %r22, %r14;
	mul.wide.s32 	%rd25, %r57, 4;
	add.s64 	%rd7, %rd1, %rd25;
	@%p26 bra 	$L__BB25_38;
	add.s32 	%r58, %r66, %r13;
	mul.wide.u32 	%rd26, %r58, 4;
	add.s64 	%rd27, %rd2, %rd26;
	ld.global.f32 	%f70, [%rd27];
	ld.global.f32 	%f71, [%rd7];
	fma.rn.f32 	%f79, %f70, %f71, %f79;
$L__BB25_38:
	add.s32 	%r59, %r22, 1;
	setp.ge.u32 	%p27, %r59, %r27;
	@%p27 bra 	$L__BB25_40;
	cvt.u64.u32 	%rd28, %r13;
	cvt.u64.u32 	%rd29, %r66;
	add.s64 	%rd30, %rd29, %rd28;
	shl.b64 	%rd31, %rd30, 2;
	add.s64 	%rd32, %rd2, %rd31;
	ld.global.f32 	%f72, [%rd32+4];
	ld.global.f32 	%f73, [%rd7+4];
	fma.rn.f32 	%f79, %f72, %f73, %f79;
$L__BB25_40:
	add.s32 	%r66, %r66, 2;
$L__BB25_41:
	setp.eq.s32 	%p28, %r9, 0;
	@%p28 bra 	$L__BB25_44;
	add.s32 	%r25, %r66, %r4;
	setp.ge.u32 	%p29, %r25, %r27;
	@%p29 bra 	$L__BB25_44;
	add.s32 	%r60, %r66, %r13;
	mul.wide.u32 	%rd33, %r60, 4;
	add.s64 	%rd34, %rd2, %rd33;
	ld.global.f32 	%f74, [%rd34];
	add.s32 	%r61, %r25, %r14;
	mul.wide.s32 	%rd35, %r61, 4;
	add.s64 	%rd36, %rd1, %rd35;
	ld.global.f32 	%f75, [%rd36];
	fma.rn.f32 	%f79, %f74, %f75, %f79;
$L__BB25_44:
	add.s32 	%r63, %r63, 1;
	setp.ne.s32 	%p30, %r63, %r28;
	@%p30 bra 	$L__BB25_3;
$L__BB25_45:
	mul.f32 	%f76, %f40, %f79;
	mad.lo.s32 	%r62, %r38, %r27, %r1;
	cvta.to.global.u64 	%rd37, %rd8;
	mul.wide.s32 	%rd38, %r62, 4;
	add.s64 	%rd39, %rd37, %rd38;
	st.global.f32 	[%rd39], %f76;
$L__BB25_46:
	ret;

}
	// .globl	matrixConvExtendBorder
.visible .entry matrixConvExtendBorder(
	.param .u32 matrixConvExtendBorder_param_0,
	.param .u32 matrixConvExtendBorder_param_1,
	.param .u32 matrixConvExtendBorder_param_2,
	.param .u32 matrixConvExtendBorder_param_3,
	.param .u64 .ptr .align 1 matrixConvExtendBorder_param_4,
	.param .u64 .ptr .align 1 matrixConvExtendBorder_param_5,
	.param .u64 .ptr .align 1 matrixConvExtendBorder_param_6
)
{
	.reg .pred 	%p<13>;
	.reg .b32 	%r<113>;
	.reg .b32 	%f<71>;
	.reg .b64 	%rd<57>;

	ld.param.u32 	%r23, [matrixConvExtendBorder_param_0];
	ld.param.u32 	%r27, [matrixConvExtendBorder_param_1];
	ld.param.u32 	%r25, [matrixConvExtendBorder_param_2];
	ld.param.u32 	%r26, [matrixConvExtendBorder_param_3];
	ld.param.u64 	%rd4, [matrixConvExtendBorder_param_4];
	ld.param.u64 	%rd5, [matrixConvExtendBorder_param_5];
	ld.param.u64 	%rd3, [matrixConvExtendBorder_param_6];
	cvta.to.global.u64 	%rd1, %rd5;
	cvta.to.global.u64 	%rd2, %rd4;
	mov.u32 	%r28, %ctaid.x;
	mov.u32 	%r29, %ntid.x;
	mov.u32 	%r30, %tid.x;
	mad.lo.s32 	%r1, %r28, %r29, %r30;
	mov.u32 	%r31, %ctaid.y;
	mov.u32 	%r32, %ntid.y;
	mov.u32 	%r33, %tid.y;
	mad.lo.s32 	%r34, %r31, %r32, %r33;
	setp.ge.s32 	%p1, %r1, %r23;
	setp.ge.s32 	%p2, %r34, %r27;
	or.pred  	%p3, %p1, %p2;
	@%p3 bra 	$L__BB26_16;
	setp.lt.s32 	%p4, %r25, 1;
	mov.f32 	%f69, 0f00000000;
	@%p4 bra 	$L__BB26_15;
	shr.s32 	%r36, %r26, 1;
	shr.u32 	%r37, %r25, 1;
	add.s32 	%r3, %r27, -1;
	sub.s32 	%r4, %r34, %r36;
	add.s32 	%r5, %r23, -1;
	sub.s32 	%r6, %r1, %r37;
	and.b32  	%r7, %r25, 7;
	add.s32 	%r8, %r7, -1;
	and.b32  	%r9, %r25, 3;
	and.b32  	%r10, %r25, 2147483640;
	and.b32  	%r11, %r25, 1;
	mov.f32 	%f69, 0f00000000;
	mov.b32 	%r108, 0;
$L__BB26_3:
	setp.lt.u32 	%p5, %r25, 8;
	add.s32 	%r39, %r4, %r108;
	min.s32 	%r40, %r3, %r39;
	max.s32 	%r41, %r40, 0;
	mul.lo.s32 	%r13, %r41, %r23;
	mul.lo.s32 	%r14, %r108, %r25;
	mov.b32 	%r111, 0;
	@%p5 bra 	$L__BB26_6;
	mov.b32 	%r109, 0;
$L__BB26_5:
	.pragma "nounroll";
	add.s32 	%r43, %r6, %r109;
	min.s32 	%r44, %r5, %r43;
	max.s32 	%r45, %r44, 0;
	add.s32 	%r46, %r45, %r13;
	mul.wide.s32 	%rd6, %r46, 4;
	add.s64 	%rd7, %rd2, %rd6;
	ld.global.f32 	%f18, [%rd7];
	add.s32 	%r47, %r109, %r14;
	mul.wide.u32 	%rd8, %r47, 4;
	add.s64 	%rd9, %rd1, %rd8;
	ld.global.f32 	%f19, [%rd9];
	fma.rn.f32 	%f20, %f18, %f19, %f69;
	add.s32 	%r48, %r43, 1;
	min.s32 	%r49, %r5, %r48;
	max.s32 	%r50, %r49, 0;
	add.s32 	%r51, %r50, %r13;
	mul.wide.s32 	%rd10, %r51, 4;
	add.s64 	%rd11, %rd2, %rd10;
	ld.global.f32 	%f21, [%rd11];
	ld.global.f32 	%f22, [%rd9+4];
	fma.rn.f32 	%f23, %f21, %f22, %f20;
	add.s32 	%r52, %r43, 2;
	min.s32 	%r53, %r5, %r52;
	max.s32 	%r54, %r53, 0;
	add.s32 	%r55, %r54, %r13;
	mul.wide.s32 	%rd12, %r55, 4;
	add.s64 	%rd13, %rd2, %rd12;
	ld.global.f32 	%f24, [%rd13];
	ld.global.f32 	%f25, [%rd9+8];
	fma.rn.f32 	%f26, %f24, %f25, %f23;
	add.s32 	%r56, %r43, 3;
	min.s32 	%r57, %r5, %r56;
	max.s32 	%r58, %r57, 0;
	add.s32 	%r59, %r58, %r13;
	mul.wide.s32 	%rd14, %r59, 4;
	add.s64 	%rd15, %rd2, %rd14;
	ld.global.f32 	%f27, [%rd15];
	ld.global.f32 	%f28, [%rd9+12];
	fma.rn.f32 	%f29, %f27, %f28, %f26;
	add.s32 	%r60, %r43, 4;
	min.s32 	%r61, %r5, %r60;
	max.s32 	%r62, %r61, 0;
	add.s32 	%r63, %r62, %r13;
	mul.wide.s32 	%rd16, %r63, 4;
	add.s64 	%rd17, %rd2, %rd16;
	ld.global.f32 	%f30, [%rd17];
	ld.global.f32 	%f31, [%rd9+16];
	fma.rn.f32 	%f32, %f30, %f31, %f29;
	add.s32 	%r64, %r43, 5;
	min.s32 	%r65, %r5, %r64;
	max.s32 	%r66, %r65, 0;
	add.s32 	%r67, %r66, %r13;
	mul.wide.s32 	%rd18, %r67, 4;
	add.s64 	%rd19, %rd2, %rd18;
	ld.global.f32 	%f33, [%rd19];
	ld.global.f32 	%f34, [%rd9+20];
	fma.rn.f32 	%f35, %f33, %f34, %f32;
	add.s32 	%r68, %r43, 6;
	min.s32 	%r69, %r5, %r68;
	max.s32 	%r70, %r69, 0;
	add.s32 	%r71, %r70, %r13;
	mul.wide.s32 	%rd20, %r71, 4;
	add.s64 	%rd21, %rd2, %rd20;
	ld.global.f32 	%f36, [%rd21];
	ld.global.f32 	%f37, [%rd9+24];
	fma.rn.f32 	%f38, %f36, %f37, %f35;
	add.s32 	%r72, %r43, 7;
	min.s32 	%r73, %r5, %r72;
	max.s32 	%r74, %r73, 0;
	add.s32 	%r75, %r74, %r13;
	mul.wide.s32 	%rd22, %r75, 4;
	add.s64 	%rd23, %rd2, %rd22;
	ld.global.f32 	%f39, [%rd23];
	ld.global.f32 	%f40, [%rd9+28];
	fma.rn.f32 	%f69, %f39, %f40, %f38;
	add.s32 	%r109, %r109, 8;
	setp.ne.s32 	%p6, %r109, %r10;
	mov.u32 	%r111, %r10;
	@%p6 bra 	$L__BB26_5;
$L__BB26_6:
	setp.eq.s32 	%p7, %r7, 0;
	@%p7 bra 	$L__BB26_14;
	setp.lt.u32 	%p8, %r8, 3;
	@%p8 bra 	$L__BB26_9;
	add.s32 	%r76, %r6, %r111;
	min.s32 	%r77, %r5, %r76;
	max.s32 	%r78, %r77, 0;
	add.s32 	%r79, %r78, %r13;
	mul.wide.s32 	%rd24, %r79, 4;
	add.s64 	%rd25, %rd2, %rd24;
	ld.global.f32 	%f42, [%rd25];
	add.s32 	%r80, %r111, %r14;
	mul.wide.u32 	%rd26, %r80, 4;
	add.s64 	%rd27, %rd1, %rd26;
	ld.global.f32 	%f43, [%rd27];
	fma.rn.f32 	%f44, %f42, %f43, %f69;
	add.s32 	%r81, %r76, 1;
	min.s32 	%r82, %r5, %r81;
	max.s32 	%r83, %r82, 0;
	add.s32 	%r84, %r83, %r13;
	mul.wide.s32 	%rd28, %r84, 4;
	add.s64 	%rd29, %rd2, %rd28;
	ld.global.f32 	%f45, [%rd29];
	cvt.u64.u32 	%rd30, %r14;
	cvt.u64.u32 	%rd31, %r111;
	add.s64 	%rd32, %rd31, %rd30;
	shl.b64 	%rd33, %rd32, 2;
	add.s64 	%rd34, %rd1, %rd33;
	ld.global.f32 	%f46, [%rd34+4];
	fma.rn.f32 	%f47, %f45, %f46, %f44;
	add.s32 	%r85, %r76, 2;
	min.s32 	%r86, %r5, %r85;
	max.s32 	%r87, %r86, 0;
	add.s32 	%r88, %r87, %r13;
	mul.wide.s32 	%rd35, %r88, 4;
	add.s64 	%rd36, %rd2, %rd35;
	ld.global.f32 	%f48, [%rd36];
	ld.global.f32 	%f49, [%rd34+8];
	fma.rn.f32 	%f50, %f48, %f49, %f47;
	add.s32 	%r89, %r76, 3;
	min.s32 	%r90, %r5, %r89;
	max.s32 	%r91, %r90, 0;
	add.s32 	%r92, %r91, %r13;
	mul.wide.s32 	%rd37, %r92, 4;
	add.s64 	%rd38, %rd2, %rd37;
	ld.global.f32 	%f51, [%rd38];
	ld.global.f32 	%f52, [%rd34+12];
	fma.rn.f32 	%f69, %f51, %f52, %f50;
	add.s32 	%r111, %r111, 4;
$L__BB26_9:
	setp.eq.s32 	%p9, %r9, 0;
	@%p9 bra 	$L__BB26_14;
	setp.eq.s32 	%p10, %r9, 1;
	@%p10 bra 	$L__BB26_12;
	add.s32 	%r93, %r6, %r111;
	min.s32 	%r94, %r5, %r93;
	max.s32 	%r95, %r94, 0;
	add.s32 	%r96, %r95, %r13;
	mul.wide.s32 	%rd39, %r96, 4;
	add.s64 	%rd40, %rd2, %rd39;
	ld.global.f32 	%f54, [%rd40];
	add.s32 	%r97, %r111, %r14;
	mul.wide.u32 	%rd41, %r97, 4;
	add.s64 	%rd42, %rd1, %rd41;
	ld.global.f32 	%f55, [%rd42];
	fma.rn.f32 	%f56, %f54, %f55, %f69;
	add.s32 	%r98, %r93, 1;
	min.s32 	%r99, %r5, %r98;
	max.s32 	%r100, %r99, 0;
	add.s32 	%r101, %r100, %r13;
	mul.wide.s32 	%rd43, %r101, 4;
	add.s64 	%rd44, %rd2, %rd43;
	ld.global.f32 	%f57, [%rd44];
	cvt.u64.u32 	%rd45, %r14;
	cvt.u64.u32 	%rd46, %r111;
	add.s64 	%rd47, %rd46, %rd45;
	shl.b64 	%rd48, %rd47, 2;
	add.s64 	%rd49, %rd1, %rd48;
	ld.global.f32 	%f58, [%rd49+4];
	fma.rn.f32 	%f69, %f57, %f58, %f56;
	add.s32 	%r111, %r111, 2;
$L__BB26_12:
	setp.eq.s32 	%p11, %r11, 0;
	@%p11 bra 	$L__BB26_14;
	add.s32 	%r102, %r6, %r111;
	min.s32 	%r103, %r5, %r102;
	max.s32 	%r104, %r103, 0;
	add.s32 	%r105, %r104, %r13;
	mul.wide.s32 	%rd50, %r105, 4;
	add.s64 	%rd51, %rd2, %rd50;
	ld.global.f32 	%f59, [%rd51];
	add.s32 	%r106, %r111, %r14;
	mul.wide.u32 	%rd52, %r106, 4;
	add.s64 	%rd53, %rd1, %rd52;
	ld.global.f32 	%f60, [%rd53];
	fma.rn.f32 	%f69, %f59, %f60, %f69;
$L__BB26_14:
	add.s32 	%r108, %r108, 1;
	setp.ne.s32 	%p12, %r108, %r25;
	@%p12 bra 	$L__BB26_3;
$L__BB26_15:
	mad.lo.s32 	%r107, %r34, %r23, %r1;
	cvta.to.global.u64 	%rd54, %rd3;
	mul.wide.s32 	%rd55, %r107, 4;
	add.s64 	%rd56, %rd54, %rd55;
	st.global.f32 	[%rd56], %f69;
$L__BB26_16:
	ret;

}
	// .globl	matrixConvExtendBorderBackpropagationErrorTraversal
.visible .entry matrixConvExtendBorderBackpropagationErrorTraversal(
	.param .u32 matrixConvExtendBorderBackpropagationErrorTraversal_param_0,
	.param .u32 matrixConvExtendBorderBackpropagationErrorTraversal_param_1,
	.param .u32 matrixConvExtendBorderBackpropagationErrorTraversal_param_2,
	.param .u32 matrixConvExtendBorderBackpropagationErrorTraversal_param_3,
	.param .u64 .ptr .align 1 matrixConvExtendBorderBackpropagationErrorTraversal_param_4,
	.param .u64 .ptr .align 1 matrixConvExtendBorderBackpropagationErrorTraversal_param_5,
	.param .u64 .ptr .align 1 matrixConvExtendBorderBackpropagationErrorTraversal_param_6
)
{
	.reg .pred 	%p<13>;
	.reg .b32 	%r<123>;
	.reg .b32 	%f<71>;
	.reg .b64 	%rd<57>;

	ld.param.u32 	%r23, [matrixConvExtendBorderBackpropagationErrorTraversal_param_0];
	ld.param.u32 	%r27, [matrixConvExtendBorderBackpropagationErrorTraversal_param_1];
	ld.param.u32 	%r25, [matrixConvExtendBorderBackpropagationErrorTraversal_param_2];
	ld.param.u32 	%r26, [matrixConvExtendBorderBackpropagationErrorTraversal_param_3];
	ld.param.u64 	%rd4, [matrixConvExtendBorderBackpropagationErrorTraversal_param_4];
	ld.param.u64 	%rd5, [matrixConvExtendBorderBackpropagationErrorTraversal_param_5];
	ld.param.u64 	%rd3, [matrixConvExtendBorderBackpropagationErrorTraversal_param_6];
	cvta.to.global.u64 	%rd1, %rd5;
	cvta.to.global.u64 	%rd2, %rd4;
	mov.u32 	%r28, %ctaid.x;
	mov.u32 	%r29, %ntid.x;
	mov.u32 	%r30, %tid.x;
	mad.lo.s32 	%r1, %r28, %r29, %r30;
	mov.u32 	%r31, %ctaid.y;
	mov.u32 	%r32, %ntid.y;
	mov.u32 	%r33, %tid.y;
	mad.lo.s32 	%r34, %r31, %r32, %r33;
	setp.ge.s32 	%p1, %r1, %r23;
	setp.ge.s32 	%p2, %r34, %r27;
	or.pred  	%p3, %p1, %p2;
	@%p3 bra 	$L__BB27_16;
	setp.lt.s32 	%p4, %r25, 1;
	mov.f32 	%f69, 0f00000000;
	@%p4 bra 	$L__BB27_15;
	shr.s32 	%r36, %r26, 1;
	shr.u32 	%r37, %r25, 1;
	add.s32 	%r3, %r27, -1;
	add.s32 	%r38, %r26, %r34;
	sub.s32 	%r4, %r38, %r36;
	add.s32 	%r5, %r23, -1;
	add.s32 	%r39, %r25, %r1;
	sub.s32 	%r6, %r39, %r37;
	and.b32  	%r7, %r25, 7;
	add.s32 	%r8, %r7, -1;
	and.b32  	%r9, %r25, 3;
	and.b32  	%r10, %r25, 2147483640;
	and.b32  	%r11, %r25, 1;
	mov.f32 	%f69, 0f00000000;
	mov.b32 	%r118, 0;
$L__BB27_3:
	setp.lt.u32 	%p5, %r25, 8;
	not.b32 	%r41, %r118;
	add.s32 	%r42, %r4, %r41;
	min.s32 	%r43, %r3, %r42;
	max.s32 	%r44, %r43, 0;
	mul.lo.s32 	%r13, %r44, %r23;
	mul.lo.s32 	%r14, %r118, %r25;
	mov.b32 	%r121, 0;
	@%p5 bra 	$L__BB27_6;
	mov.b32 	%r119, 0;
$L__BB27_5:
	.pragma "nounroll";
	not.b32 	%r46, %r119;
	add.s32 	%r47, %r6, %r46;
	min.s32 	%r48, %r5, %r47;
	max.s32 	%r49, %r48, 0;
	add.s32 	%r50, %r49, %r13;
	mul.wide.s32 	%rd6, %r50, 4;
	add.s64 	%rd7, %rd2, %rd6;
	ld.global.f32 	%f18, [%rd7];
	add.s32 	%r51, %r119, %r14;
	mul.wide.u32 	%rd8, %r51, 4;
	add.s64 	%rd9, %rd1, %rd8;
	ld.global.f32 	%f19, [%rd9];
	fma.rn.f32 	%f20, %f18, %f19, %f69;
	sub.s32 	%r52, %r6, %r119;
	add.s32 	%r53, %r52, -2;
	min.s32 	%r54, %r5, %r53;
	max.s32 	%r55, %r54, 0;
	add.s32 	%r56, %r55, %r13;
	mul.wide.s32 	%rd10, %r56, 4;
	add.s64 	%rd11, %rd2, %rd10;
	ld.global.f32 	%f21, [%rd11];
	ld.global.f32 	%f22, [%rd9+4];
	fma.rn.f32 	%f23, %f21, %f22, %f20;
	add.s32 	%r57, %r52, -3;
	min.s32 	%r58, %r5, %r57;
	max.s32 	%r59, %r58, 0;
	add.s32 	%r60, %r59, %r13;
	mul.wide.s32 	%rd12, %r60, 4;
	add.s64 	%rd13, %rd2, %rd12;
	ld.global.f32 	%f24, [%rd13];
	ld.global.f32 	%f25, [%rd9+8];
	fma.rn.f32 	%f26, %f24, %f25, %f23;
	add.s32 	%r61, %r52, -4;
	min.s32 	%r62, %r5, %r61;
	max.s32 	%r63, %r62, 0;
	add.s32 	%r64, %r63, %r13;
	mul.wide.s32 	%rd14, %r64, 4;
	add.s64 	%rd15, %rd2, %rd14;
	ld.global.f32 	%f27, [%rd15];
	ld.global.f32 	%f28, [%rd9+12];
	fma.rn.f32 	%f29, %f27, %f28, %f26;
	add.s32 	%r65, %r52, -5;
	min.s32 	%r66, %r5, %r65;
	max.s32 	%r67, %r66, 0;
	add.s32 	%r68, %r67, %r13;
	mul.wide.s32 	%rd16, %r68, 4;
	add.s64 	%rd17, %rd2, %rd16;
	ld.global.f32 	%f30, [%rd17];
	ld.global.f32 	%f31, [%rd9+16];
	fma.rn.f32 	%f32, %f30, %f31, %f29;
	add.s32 	%r69, %r52, -6;
	min.s32 	%r70, %r5, %r69;
	max.s32 	%r71, %r70, 0;
	add.s32 	%r72, %r71, %r13;
	mul.wide.s32 	%rd18, %r72, 4;
	add.s64 	%rd19, %rd2, %rd18;
	ld.global.f32 	%f33, [%rd19];
	ld.global.f32 	%f34, [%rd9+20];
	fma.rn.f32 	%f35, %f33, %f34, %f32;
	add.s32 	%r73, %r52, -7;
	min.s32 	%r74, %r5, %r73;
	max.s32 	%r75, %r74, 0;
	add.s32 	%r76, %r75, %r13;
	mul.wide.s32 	%rd20, %r76, 4;
	add.s64 	%rd21, %rd2, %rd20;
	ld.global.f32 	%f36, [%rd21];
	ld.global.f32 	%f37, [%rd9+24];
	fma.rn.f32 	%f38, %f36, %f37, %f35;
	add.s32 	%r77, %r52, -8;
	min.s32 	%r78, %r5, %r77;
	max.s32 	%r79, %r78, 0;
	add.s32 	%r80, %r79, %r13;
	mul.wide.s32 	%rd22, %r80, 4;
	add.s64 	%rd23, %rd2, %rd22;
	ld.global.f32 	%f39, [%rd23];
	ld.global.f32 	%f40, [%rd9+28];
	fma.rn.f32 	%f69, %f39, %f40, %f38;
	add.s32 	%r119, %r119, 8;
	setp.ne.s32 	%p6, %r119, %r10;
	mov.u32 	%r121, %r10;
	@%p6 bra 	$L__BB27_5;
$L__BB27_6:
	setp.eq.s32 	%p7, %r7, 0;
	@%p7 bra 	$L__BB27_14;
	setp.lt.u32 	%p8, %r8, 3;
	@%p8 bra 	$L__BB27_9;
	not.b32 	%r81, %r121;
	add.s32 	%r82, %r6, %r81;
	min.s32 	%r83, %r5, %r82;
	max.s32 	%r84, %r83, 0;
	add.s32 	%r85, %r84, %r13;
	mul.wide.s32 	%rd24, %r85, 4;
	add.s64 	%rd25, %rd2, %rd24;
	ld.global.f32 	%f42, [%rd25];
	add.s32 	%r86, %r121, %r14;
	mul.wide.u32 	%rd26, %r86, 4;
	add.s64 	%rd27, %rd1, %rd26;
	ld.global.f32 	%f43, [%rd27];
	fma.rn.f32 	%f44, %f42, %f43, %f69;
	sub.s32 	%r87, %r6, %r121;
	add.s32 	%r88, %r87, -2;
	min.s32 	%r89, %r5, %r88;
	max.s32 	%r90, %r89, 0;
	add.s32 	%r91, %r90, %r13;
	mul.wide.s32 	%rd28, %r91, 4;
	add.s64 	%rd29, %rd2, %rd28;
	ld.global.f32 	%f45, [%rd29];
	cvt.u64.u32 	%rd30, %r14;
	cvt.u64.u32 	%rd31, %r121;
	add.s64 	%rd32, %rd31, %rd30;
	shl.b64 	%rd33, %rd32, 2;
	add.s64 	%rd34, %rd1, %rd33;
	ld.global.f32 	%f46, [%rd34+4];
	fma.rn.f32 	%f47, %f45, %f46, %f44;
	add.s32 	%r92, %r87, -3;
	min.s32 	%r93, %r5, %r92;
	max.s32 	%r94, %r93, 0;
	add.s32 	%r95, %r94, %r13;
	mul.wide.s32 	%rd35, %r95, 4;
	add.s64 	%rd36, %rd2, %rd35;
	ld.global.f32 	%f48, [%rd36];
	ld.global.f32 	%f49, [%rd34+8];
	fma.rn.f32 	%f50, %f48, %f49, %f47;
	add.s32 	%r96, %r87, -4;
	min.s32 	%r97, %r5, %r96;
	max.s32 	%r98, %r97, 0;
	add.s32 	%r99, %r98, %r13;
	mul.wide.s32 	%rd37, %r99, 4;
	add.s64 	%rd38, %rd2, %rd37;
	ld.global.f32 	%f51, [%rd38];
	ld.global.f32 	%f52, [%rd34+12];
	fma.rn.f32 	%f69, %f51, %f52, %f50;
	add.s32 	%r121, %r121, 4;
$L__BB27_9:
	setp.eq.s32 	%p9, %r9, 0;
	@%p9 bra 	$L__BB27_14;
	setp.eq.s32 	%p10, %r9, 1;
	@%p10 bra 	$L__BB27_12;
	not.b32 	%r100, %r121;
	add.s32 	%r101, %r6, %r100;
	min.s32 	%r102, %r5, %r101;
	max.s32 	%r103, %r102, 0;
	add.s32 	%r104, %r103, %r13;
	mul.wide.s32 	%rd39, %r104, 4;
	add.s64 	%rd40, %rd2, %rd39;
	ld.global.f32 	%f54, [%rd40];
	add.s32 	%r105, %r121, %r14;
	mul.wide.u32 	%rd41, %r105, 4;
	add.s64 	%rd42, %rd1, %rd41;
	ld.global.f32 	%f55, [%rd42];
	fma.rn.f32 	%f56, %f54, %f55, %f69;
	sub.s32 	%r106, %r6, %r121;
	add.s32 	%r107, %r106, -2;
	min.s32 	%r108, %r5, %r107;
	max.s32 	%r109, %r108, 0;
	add.s32 	%r110, %r109, %r13;
	mul.wide.s32 	%rd43, %r110, 4;
	add.s64 	%rd44, %rd2, %rd43;
	ld.global.f32 	%f57, [%rd44];
	cvt.u64.u32 	%rd45, %r14;
	cvt.u64.u32 	%rd46, %r121;
	add.s64 	%rd47, %rd46, %rd45;
	shl.b64 	%rd48, %rd47, 2;
	add.s64 	%rd49, %rd1, %rd48;
	ld.global.f32 	%f58, [%rd49+4];
	fma.rn.f32 	%f69, %f57, %f58, %f56;
	add.s32 	%r121, %r121, 2;
$L__BB27_12:
	setp.eq.s32 	%p11, %r11, 0;
	@%p11 bra 	$L__BB27_14;
	not.b32 	%r111, %r121;
	add.s32 	%r112, %r6, %r111;
	min.s32 	%r113, %r5, %r112;
	max.s32 	%r114, %r113, 0;
	add.s32 	%r115, %r114, %r13;
	mul.wide.s32 	%rd50, %r115, 4;
	add.s64 	%rd51, %rd2, %rd50;
	ld.global.f32 	%f59, [%rd51];
	add.s32 	%r116, %r121, %r14;
	mul.wide.u32 	%rd52, %r116, 4;
	add.s64 	%rd53, %rd1, %rd52;
	ld.global.f32 	%f60, [%rd53];
	fma.rn.f32 	%f69, %f59, %f60, %f69;
$L__BB27_14:
	add.s32 	%r118, %r118, 1;
	setp.ne.s32 	%p12, %r118, %r25;
	@%p12 bra 	$L__BB27_3;
$L__BB27_15:
	mad.lo.s32 	%r117, %r34, %r23, %r1;
	cvta.to.global.u64 	%rd54, %rd3;
	mul.wide.s32 	%rd55, %r117, 4;
	add.s64 	%rd56, %rd54, %rd55;
	st.global.f32 	[%rd56], %f69;
$L__BB27_16:
	ret;

}
	// .globl	matrixConvExtendBorderBackpropagationWeightCorrection
.visible .entry matrixConvExtendBorderBackpropagationWeightCorrection(
	.param .u32 matrixConvExtendBorderBackpropagationWeightCorrection_param_0,
	.param .u32 matrixConvExtendBorderBackpropagationWeightCorrection_param_1,
	.param .u32 matrixConvExtendBorderBackpropagationWeightCorrection_param_2,
	.param .u32 matrixConvExtendBorderBackpropagationWeightCorrection_param_3,
	.param .f32 matrixConvExtendBorderBackpropagationWeightCorrection_param_4,
	.param .u64 .ptr .align 1 matrixConvExtendBorderBackpropagationWeightCorrection_param_5,
	.param .u64 .ptr .align 1 matrixConvExtendBorderBackpropagationWeightCorrection_param_6,
	.param .u64 .ptr .align 1 matrixConvExtendBorderBackpropagationWeightCorrection_param_7
)
{
	.reg .pred 	%p<14>;
	.reg .b32 	%r<113>;
	.reg .b32 	%f<75>;
	.reg .b64 	%rd<57>;

	ld.param.u32 	%r23, [matrixConvExtendBorderBackpropagationWeightCorrection_param_0];
	ld.param.u32 	%r24, [matrixConvExtendBorderBackpropagationWeightCorrection_param_1];
	ld.param.u32 	%r25, [matrixConvExtendBorderBackpropagationWeightCorrection_param_2];
	ld.param.u32 	%r27, [matrixConvExtendBorderBackpropagationWeightCorrection_param_3];
	ld.param.f32 	%f15, [matrixConvExtendBorderBackpropagationWeightCorrection_param_4];
	ld.param.u64 	%rd4, [matrixConvExtendBorderBackpropagationWeightCorrection_param_5];
	ld.param.u64 	%rd5, [matrixConvExtendBorderBackpropagationWeightCorrection_param_6];
	ld.param.u64 	%rd3, [matrixConvExtendBorderBackpropagationWeightCorrection_param_7];
	cvta.to.global.u64 	%rd1, %rd4;
	cvta.to.global.u64 	%rd2, %rd5;
	mov.u32 	%r28, %ctaid.x;
	mov.u32 	%r29, %ntid.x;
	mov.u32 	%r30, %tid.x;
	mad.lo.s32 	%r1, %r28, %r29, %r30;
	mov.u32 	%r31, %ctaid.y;
	mov.u32 	%r32, %ntid.y;
	mov.u32 	%r33, %tid.y;
	mad.lo.s32 	%r34, %r31, %r32, %r33;
	setp.ge.s32 	%p1, %r1, %r25;
	setp.ge.s32 	%p2, %r34, %r27;
	or.pred  	%p3, %p1, %p2;
	mov.f32 	%f73, 0f00000000;
	@%p3 bra 	$L__BB28_17;
	shr.s32 	%r35, %r25, 1;
	shr.u32 	%r3, %r27, 1;
	sub.s32 	%r4, %r35, %r1;
	setp.lt.s32 	%p4, %r24, 1;
	@%p4 bra 	$L__BB28_16;
	setp.lt.s32 	%p5, %r23, 1;
	add.s32 	%r5, %r23, -1;
	@%p5 bra 	$L__BB28_16;
	and.b32  	%r6, %r23, 7;
	and.b32  	%r7, %r23, 3;
	and.b32  	%r8, %r23, 2147483640;
	and.b32  	%r9, %r23, 1;
	sub.s32 	%r10, %r3, %r34;
	add.s32 	%r11, %r24, -1;
	mov.f32 	%f73, 0f00000000;
	mov.b32 	%r108, 0;
$L__BB28_4:
	setp.lt.u32 	%p6, %r23, 8;
	add.s32 	%r38, %r10, %r108;
	min.s32 	%r39, %r11, %r38;
	max.s32 	%r40, %r39, 0;
	mul.lo.s32 	%r13, %r108, %r23;
	mul.lo.s32 	%r14, %r40, %r23;
	mov.b32 	%r111, 0;
	@%p6 bra 	$L__BB28_7;
	mov.b32 	%r109, 0;
$L__BB28_6:
	.pragma "nounroll";
	add.s32 	%r42, %r4, %r109;
	min.s32 	%r43, %r5, %r42;
	max.s32 	%r44, %r43, 0;
	add.s32 	%r45, %r109, %r13;
	mul.wide.u32 	%rd6, %r45, 4;
	add.s64 	%rd7, %rd2, %rd6;
	ld.global.f32 	%f20, [%rd7];
	add.s32 	%r46, %r44, %r14;
	mul.wide.u32 	%rd8, %r46, 4;
	add.s64 	%rd9, %rd1, %rd8;
	ld.global.f32 	%f21, [%rd9];
	fma.rn.f32 	%f22, %f20, %f21, %f73;
	add.s32 	%r47, %r42, 1;
	min.s32 	%r48, %r5, %r47;
	max.s32 	%r49, %r48, 0;
	ld.global.f32 	%f23, [%rd7+4];
	add.s32 	%r50, %r49, %r14;
	mul.wide.u32 	%rd10, %r50, 4;
	add.s64 	%rd11, %rd1, %rd10;
	ld.global.f32 	%f24, [%rd11];
	fma.rn.f32 	%f25, %f23, %f24, %f22;
	add.s32 	%r51, %r42, 2;
	min.s32 	%r52, %r5, %r51;
	max.s32 	%r53, %r52, 0;
	ld.global.f32 	%f26, [%rd7+8];
	add.s32 	%r54, %r53, %r14;
	mul.wide.u32 	%rd12, %r54, 4;
	add.s64 	%rd13, %rd1, %rd12;
	ld.global.f32 	%f27, [%rd13];
	fma.rn.f32 	%f28, %f26, %f27, %f25;
	add.s32 	%r55, %r42, 3;
	min.s32 	%r56, %r5, %r55;
	max.s32 	%r57, %r56, 0;
	ld.global.f32 	%f29, [%rd7+12];
	add.s32 	%r58, %r57, %r14;
	mul.wide.u32 	%rd14, %r58, 4;
	add.s64 	%rd15, %rd1, %rd14;
	ld.global.f32 	%f30, [%rd15];
	fma.rn.f32 	%f31, %f29, %f30, %f28;
	add.s32 	%r59, %r42, 4;
	min.s32 	%r60, %r5, %r59;
	max.s32 	%r61, %r60, 0;
	ld.global.f32 	%f32, [%rd7+16];
	add.s32 	%r62, %r61, %r14;
	mul.wide.u32 	%rd16, %r62, 4;
	add.s64 	%rd17, %rd1, %rd16;
	ld.global.f32 	%f33, [%rd17];
	fma.rn.f32 	%f34, %f32, %f33, %f31;
	add.s32 	%r63, %r42, 5;
	min.s32 	%r64, %r5, %r63;
	max.s32 	%r65, %r64, 0;
	ld.global.f32 	%f35, [%rd7+20];
	add.s32 	%r66, %r65, %r14;
	mul.wide.u32 	%rd18, %r66, 4;
	add.s64 	%rd19, %rd1, %rd18;
	ld.global.f32 	%f36, [%rd19];
	fma.rn.f32 	%f37, %f35, %f36, %f34;
	add.s32 	%r67, %r42, 6;
	min.s32 	%r68, %r5, %r67;
	max.s32 	%r69, %r68, 0;
	ld.global.f32 	%f38, [%rd7+24];
	add.s32 	%r70, %r69, %r14;
	mul.wide.u32 	%rd20, %r70, 4;
	add.s64 	%rd21, %rd1, %rd20;
	ld.global.f32 	%f39, [%rd21];
	fma.rn.f32 	%f40, %f38, %f39, %f37;
	add.s32 	%r71, %r42, 7;
	min.s32 	%r72, %r5, %r71;
	max.s32 	%r73, %r72, 0;
	ld.global.f32 	%f41, [%rd7+28];
	add.s32 	%r74, %r73, %r14;
	mul.wide.u32 	%rd22, %r74, 4;
	add.s64 	%rd23, %rd1, %rd22;
	ld.global.f32 	%f42, [%rd23];
	fma.rn.f32 	%f73, %f41, %f42, %f40;
	add.s32 	%r109, %r109, 8;
	setp.ne.s32 	%p7, %r109, %r8;
	mov.u32 	%r111, %r8;
	@%p7 bra 	$L__BB28_6;
$L__BB28_7:
	setp.eq.s32 	%p8, %r6, 0;
	@%p8 bra 	$L__BB28_15;
	add.s32 	%r75, %r6, -1;
	setp.lt.u32 	%p9, %r75, 3;
	@%p9 bra 	$L__BB28_10;
	add.s32 	%r76, %r4, %r111;
	min.s32 	%r77, %r5, %r76;
	max.s32 	%r78, %r77, 0;
	add.s32 	%r79, %r111, %r13;
	mul.wide.u32 	%rd24, %r79, 4;
	add.s64 	%rd25, %rd2, %rd24;
	ld.global.f32 	%f44, [%rd25];
	add.s32 	%r80, %r78, %r14;
	mul.wide.u32 	%rd26, %r80, 4;
	add.s64 	%rd27, %rd1, %rd26;
	ld.global.f32 	%f45, [%rd27];
	fma.rn.f32 	%f46, %f44, %f45, %f73;
	add.s32 	%r81, %r76, 1;
	min.s32 	%r82, %r5, %r81;
	max.s32 	%r83, %r82, 0;
	cvt.u64.u32 	%rd28, %r13;
	cvt.u64.u32 	%rd29, %r111;
	add.s64 	%rd30, %rd29, %rd28;
	shl.b64 	%rd31, %rd30, 2;
	add.s64 	%rd32, %rd2, %rd31;
	ld.global.f32 	%f47, [%rd32+4];
	add.s32 	%r84, %r83, %r14;
	mul.wide.u32 	%rd33, %r84, 4;
	add.s64 	%rd34, %rd1, %rd33;
	ld.global.f32 	%f48, [%rd34];
	fma.rn.f32 	%f49, %f47, %f48, %f46;
	add.s32 	%r85, %r76, 2;
	min.s32 	%r86, %r5, %r85;
	max.s32 	%r87, %r86, 0;
	ld.global.f32 	%f50, [%rd32+8];
	add.s32 	%r88, %r87, %r14;
	mul.wide.u32 	%rd35, %r88, 4;
	add.s64 	%rd36, %rd1, %rd35;
	ld.global.f32 	%f51, [%rd36];
	fma.rn.f32 	%f52, %f50, %f51, %f49;
	add.s32 	%r89, %r76, 3;
	min.s32 	%r90, %r5, %r89;
	max.s32 	%r91, %r90, 0;
	ld.global.f32 	%f53, [%rd32+12];
	add.s32 	%r92, %r91, %r14;
	mul.wide.u32 	%rd37, %r92, 4;
	add.s64 	%rd38, %rd1, %rd37;
	ld.global.f32 	%f54, [%rd38];
	fma.rn.f32 	%f73, %f53, %f54, %f52;
	add.s32 	%r111, %r111, 4;
$L__BB28_10:
	setp.eq.s32 	%p10, %r7, 0;
	@%p10 bra 	$L__BB28_15;
	setp.eq.s32 	%p11, %r7, 1;
	@%p11 bra 	$L__BB28_13;
	add.s32 	%r93, %r4, %r111;
	min.s32 	%r94, %r5, %r93;
	max.s32 	%r95, %r94, 0;
	add.s32 	%r96, %r111, %r13;
	mul.wide.u32 	%rd39, %r96, 4;
	add.s64 	%rd40, %rd2, %rd39;
	ld.global.f32 	%f56, [%rd40];
	add.s32 	%r97, %r95, %r14;
	mul.wide.u32 	%rd41, %r97, 4;
	add.s64 	%rd42, %rd1, %rd41;
	ld.global.f32 	%f57, [%rd42];
	fma.rn.f32 	%f58, %f56, %f57, %f73;
	add.s32 	%r98, %r93, 1;
	min.s32 	%r99, %r5, %r98;
	max.s32 	%r100, %r99, 0;
	cvt.u64.u32 	%rd43, %r13;
	cvt.u64.u32 	%rd44, %r111;
	add.s64 	%rd45, %rd44, %rd43;
	shl.b64 	%rd46, %rd45, 2;
	add.s64 	%rd47, %rd2, %rd46;
	ld.global.f32 	%f59, [%rd47+4];
	add.s32 	%r101, %r100, %r14;
	mul.wide.u32 	%rd48, %r101, 4;
	add.s64 	%rd49, %rd1, %rd48;
	ld.global.f32 	%f60, [%rd49];
	fma.rn.f32 	%f73, %f59, %f60, %f58;
	add.s32 	%r111, %r111, 2;
$L__BB28_13:
	setp.eq.s32 	%p12, %r9, 0;
	@%p12 bra 	$L__BB28_15;
	add.s32 	%r102, %r4, %r111;
	min.s32 	%r103, %r5, %r102;
	max.s32 	%r104, %r103, 0;
	add.s32 	%r105, %r111, %r13;
	mul.wide.u32 	%rd50, %r105, 4;
	add.s64 	%rd51, %rd2, %rd50;
	ld.global.f32 	%f61, [%rd51];
	add.s32 	%r106, %r104, %r14;
	mul.wide.u32 	%rd52, %r106, 4;
	add.s64 	%rd53, %rd1, %rd52;
	ld.global.f32 	%f62, [%rd53];
	fma.rn.f32 	%f73, %f61, %f62, %f73;
$L__BB28_15:
	add.s32 	%r108, %r108, 1;
	setp.ne.s32 	%p13, %r108, %r24;
	@%p13 bra 	$L__BB28_4;
$L__BB28_16:
	mul.f32 	%f63, %f15, %f73;
	mad.lo.s32 	%r107, %r34, %r23, %r1;
	cvta.to.global.u64 	%rd54, %rd3;
	mul.wide.s32 	%rd55, %r107, 4;
	add.s64 	%rd56, %rd54, %rd55;
	st.global.f32 	[%rd56], %f63;
$L__BB28_17:
	ret;

}
	// .globl	matrixConvRepeatBorder
.visible .entry matrixConvRepeatBorder(
	.param .u32 matrixConvRepeatBorder_param_0,
	.param .u32 matrixConvRepeatBorder_param_1,
	.param .u32 matrixConvRepeatBorder_param_2,
	.param .u32 matrixConvRepeatBorder_param_3,
	.param .u64 .ptr .align 1 matrixConvRepeatBorder_param_4,
	.param .u64 .ptr .align 1 matrixConvRepeatBorder_param_5,
	.param .u64 .ptr .align 1 matrixConvRepeatBorder_param_6
)
{
	.reg .pred 	%p<29>;
	.reg .b32 	%r<159>;
	.reg .b32 	%f<71>;
	.reg .b64 	%rd<57>;

	ld.param.u32 	%r21, [matrixConvRepeatBorder_param_0];
	ld.param.u32 	%r25, [matrixConvRepeatBorder_param_1];
	ld.param.u32 	%r23, [matrixConvRepeatBorder_param_2];
	ld.param.u32 	%r24, [matrixConvRepeatBorder_param_3];
	ld.param.u64 	%rd4, [matrixConvRepeatBorder_param_4];
	ld.param.u64 	%rd5, [matrixConvRepeatBorder_param_5];
	ld.param.u64 	%rd3, [matrixConvRepeatBorder_param_6];
	cvta.to.global.u64 	%rd1, %rd5;
	cvta.to.global.u64 	%rd2, %rd4;
	mov.u32 	%r26, %ctaid.x;
	mov.u32 	%r27, %ntid.x;
	mov.u32 	%r28, %tid.x;
	mad.lo.s32 	%r1, %r26, %r27, %r28;
	mov.u32 	%r29, %ctaid.y;
	mov.u32 	%r30, %ntid.y;
	mov.u32 	%r31, %tid.y;
	mad.lo.s32 	%r32, %r29, %r30, %r31;
	setp.ge.s32 	%p1, %r1, %r21;
	setp.ge.s32 	%p2, %r32, %r25;
	or.pred  	%p3, %p1, %p2;
	@%p3 bra 	$L__BB29_16;
	setp.lt.s32 	%p4, %r23, 1;
	mov.f32 	%f69, 0f00000000;
	@%p4 bra 	$L__BB29_15;
	shr.s32 	%r34, %r24, 1;
	shr.u32 	%r35, %r23, 1;
	sub.s32 	%r3, %r32, %r34;
	sub.s32 	%r4, %r1, %r35;
	and.b32  	%r5, %r23, 7;
	add.s32 	%r6, %r5, -1;
	and.b32  	%r7, %r23, 3;
	and.b32  	%r8, %r23, 2147483640;
	and.b32  	%r9, %r23, 1;
	mov.f32 	%f69, 0f00000000;
	mov.b32 	%r154, 0;
$L__BB29_3:
	setp.lt.u32 	%p5, %r23, 8;
	add.s32 	%r37, %r3, %r154;
	shr.s32 	%r38, %r37, 31;
	and.b32  	%r39, %r38, %r25;
	add.s32 	%r40, %r39, %r37;
	setp.lt.s32 	%p6, %r40, %r25;
	selp.b32 	%r41, 0, %r25, %p6;
	sub.s32 	%r42, %r40, %r41;
	mul.lo.s32 	%r11, %r42, %r21;
	mul.lo.s32 	%r12, %r154, %r23;
	mov.b32 	%r157, 0;
	@%p5 bra 	$L__BB29_6;
	mov.b32 	%r155, 0;
$L__BB29_5:
	.pragma "nounroll";
	add.s32 	%r44, %r4, %r155;
	shr.s32 	%r45, %r44, 31;
	and.b32  	%r46, %r45, %r21;
	add.s32 	%r47, %r46, %r44;
	setp.lt.s32 	%p7, %r47, %r21;
	selp.b32 	%r48, 0, %r21, %p7;
	add.s32 	%r49, %r47, %r11;
	sub.s32 	%r50, %r49, %r48;
	mul.wide.s32 	%rd6, %r50, 4;
	add.s64 	%rd7, %rd2, %rd6;
	ld.global.f32 	%f18, [%rd7];
	add.s32 	%r51, %r155, %r12;
	mul.wide.u32 	%rd8, %r51, 4;
	add.s64 	%rd9, %rd1, %rd8;
	ld.global.f32 	%f19, [%rd9];
	fma.rn.f32 	%f20, %f18, %f19, %f69;
	add.s32 	%r52, %r44, 1;
	shr.s32 	%r53, %r52, 31;
	and.b32  	%r54, %r53, %r21;
	add.s32 	%r55, %r54, %r52;
	setp.lt.s32 	%p8, %r55, %r21;
	selp.b32 	%r56, 0, %r21, %p8;
	add.s32 	%r57, %r55, %r11;
	sub.s32 	%r58, %r57, %r56;
	mul.wide.s32 	%rd10, %r58, 4;
	add.s64 	%rd11, %rd2, %rd10;
	ld.global.f32 	%f21, [%rd11];
	ld.global.f32 	%f22, [%rd9+4];
	fma.rn.f32 	%f23, %f21, %f22, %f20;
	add.s32 	%r59, %r44, 2;
	shr.s32 	%r60, %r59, 31;
	and.b32  	%r61, %r60, %r21;
	add.s32 	%r62, %r61, %r59;
	setp.lt.s32 	%p9, %r62, %r21;
	selp.b32 	%r63, 0, %r21, %p9;
	add.s32 	%r64, %r62, %r11;
	sub.s32 	%r65, %r64, %r63;
	mul.wide.s32 	%rd12, %r65, 4;
	add.s64 	%rd13, %rd2, %rd12;
	ld.global.f32 	%f24, [%rd13];
	ld.global.f32 	%f25, [%rd9+8];
	fma.rn.f32 	%f26, %f24, %f25, %f23;
	add.s32 	%r66, %r44, 3;
	shr.s32 	%r67, %r66, 31;
	and.b32  	%r68, %r67, %r21;
	add.s32 	%r69, %r68, %r66;
	setp.lt.s32 	%p10, %r69, %r21;
	selp.b32 	%r70, 0, %r21, %p10;
	add.s32 	%r71, %r69, %r11;
	sub.s32 	%r72, %r71, %r70;
	mul.wide.s32 	%rd14, %r72, 4;
	add.s64 	%rd15, %rd2, %rd14;
	ld.global.f32 	%f27, [%rd15];
	ld.global.f32 	%f28, [%rd9+12];
	fma.rn.f32 	%f29, %f27, %f28, %f26;
	add.s32 	%r73, %r44, 4;
	shr.s32 	%r74, %r73, 31;
	and.b32  	%r75, %r74, %r21;
	add.s32 	%r76, %r75, %r73;
	setp.lt.s32 	%p11, %r76, %r21;
	selp.b32 	%r77, 0, %r21, %p11;
	add.s32 	%r78, %r76, %r11;
	sub.s32 	%r79, %r78, %r77;
	mul.wide.s32 	%rd16, %r79, 4;
	add.s64 	%rd17, %rd2, %rd16;
	ld.global.f32 	%f30, [%rd17];
	ld.global.f32 	%f31, [%rd9+16];
	fma.rn.f32 	%f32, %f30, %f31, %f29;
	add.s32 	%r80, %r44, 5;
	shr.s32 	%r81, %r80, 31;
	and.b32  	%r82, %r81, %r21;
	add.s32 	%r83, %r82, %r80;
	setp.lt.s32 	%p12, %r83, %r21;
	selp.b32 	%r84, 0, %r21, %p12;
	add.s32 	%r85, %r83, %r11;
	sub.s32 	%r86, %r85, %r84;
	mul.wide.s32 	%rd18, %r86, 4;
	add.s64 	%rd19, %rd2, %rd18;
	ld.global.f32 	%f33, [%rd19];
	ld.global.f32 	%f34, [%rd9+20];
	fma.rn.f32 	%f35, %f33, %f34, %f32;
	add.s32 	%r87, %r44, 6;
	shr.s32 	%r88, %r87, 31;
	and.b32  	%r89, %r88, %r21;
	add.s32 	%r90, %r89, %r87;
	setp.lt.s32 	%p13, %r90, %r21;
	selp.b32 	%r91, 0, %r21, %p13;
	add.s32 	%r92, %r90, %r11;
	sub.s32 	%r93, %r92, %r91;
	mul.wide.s32 	%rd20, %r93, 4;
	add.s64 	%rd21, %rd2, %rd20;
	ld.global.f32 	%f36, [%rd21];
	ld.global.f32 	%f37, [%rd9+24];
	fma.rn.f32 	%f38, %f36, %f37, %f35;
	add.s32 	%r94, %r44, 7;
	shr.s32 	%r95, %r94, 31;
	and.b32  	%r96, %r95, %r21;
	add.s32 	%r97, %r96, %r94;
	setp.lt.s32 	%p14, %r97, %r21;
	selp.b32 	%r98, 0, %r21, %p14;
	add.s32 	%r99, %r97, %r11;
	sub.s32 	%r100, %r99, %r98;
	mul.wide.s32 	%rd22, %r100, 4;
	add.s64 	%rd23, %rd2, %rd22;
	ld.global.f32 	%f39, [%rd23];
	ld.global.f32 	%f40, [%rd9+28];
	fma.rn.f32 	%f69, %f39, %f40, %f38;
	add.s32 	%r155, %r155, 8;
	setp.ne.s32 	%p15, %r155, %r8;
	mov.u32 	%r157, %r8;
	@%p15 bra 	$L__BB29_5;
$L__BB29_6:
	setp.eq.s32 	%p16, %r5, 0;
	@%p16 bra 	$L__BB29_14;
	setp.lt.u32 	%p17, %r6, 3;
	@%p17 bra 	$L__BB29_9;
	add.s32 	%r101, %r4, %r157;
	shr.s32 	%r102, %r101, 31;
	and.b32  	%r103, %r102, %r21;
	add.s32 	%r104, %r103, %r101;
	setp.lt.s32 	%p18, %r104, %r21;
	selp.b32 	%r105, 0, %r21, %p18;
	add.s32 	%r106, %r104, %r11;
	sub.s32 	%r107, %r106, %r105;
	mul.wide.s32 	%rd24, %r107, 4;
	add.s64 	%rd25, %rd2, %rd24;
	ld.global.f32 	%f42, [%rd25];
	add.s32 	%r108, %r157, %r12;
	mul.wide.u32 	%rd26, %r108, 4;
	add.s64 	%rd27, %rd1, %rd26;
	ld.global.f32 	%f43, [%rd27];
	fma.rn.f32 	%f44, %f42, %f43, %f69;
	add.s32 	%r109, %r101, 1;
	shr.s32 	%r110, %r109, 31;
	and.b32  	%r111, %r110, %r21;
	add.s32 	%r112, %r111, %r109;
	setp.lt.s32 	%p19, %r112, %r21;
	selp.b32 	%r113, 0, %r21, %p19;
	add.s32 	%r114, %r112, %r11;
	sub.s32 	%r115, %r114, %r113;
	mul.wide.s32 	%rd28, %r115, 4;
	add.s64 	%rd29, %rd2, %rd28;
	ld.global.f32 	%f45, [%rd29];
	cvt.u64.u32 	%rd30, %r12;
	cvt.u64.u32 	%rd31, %r157;
	add.s64 	%rd32, %rd31, %rd30;
	shl.b64 	%rd33, %rd32, 2;
	add.s64 	%rd34, %rd1, %rd33;
	ld.global.f32 	%f46, [%rd34+4];
	fma.rn.f32 	%f47, %f45, %f46, %f44;
	add.s32 	%r116, %r101, 2;
	shr.s32 	%r117, %r116, 31;
	and.b32  	%r118, %r117, %r21;
	add.s32 	%r119, %r118, %r116;
	setp.lt.s32 	%p20, %r119, %r21;
	selp.b32 	%r120, 0, %r21, %p20;
	add.s32 	%r121, %r119, %r11;
	sub.s32 	%r122, %r121, %r120;
	mul.wide.s32 	%rd35, %r122, 4;
	add.s64 	%rd36, %rd2, %rd35;
	ld.global.f32 	%f48, [%rd36];
	ld.global.f32 	%f49, [%rd34+8];
	fma.rn.f32 	%f50, %f48, %f49, %f47;
	add.s32 	%r123, %r101, 3;
	shr.s32 	%r124, %r123, 31;
	and.b32  	%r125, %r124, %r21;
	add.s32 	%r126, %r125, %r123;
	setp.lt.s32 	%p21, %r126, %r21;
	selp.b32 	%r127, 0, %r21, %p21;
	add.s32 	%r128, %r126, %r11;
	sub.s32 	%r129, %r128, %r127;
	mul.wide.s32 	%rd37, %r129, 4;
	add.s64 	%rd38, %rd2, %rd37;
	ld.global.f32 	%f51, [%rd38];
	ld.global.f32 	%f52, [%rd34+12];
	fma.rn.f32 	%f69, %f51, %f52, %f50;
	add.s32 	%r157, %r157, 4;
$L__BB29_9:
	setp.eq.s32 	%p22, %r7, 0;
	@%p22 bra 	$L__BB29_14;
	setp.eq.s32 	%p23, %r7, 1;
	@%p23 bra 	$L__BB29_12;
	add.s32 	%r130, %r4, %r157;
	shr.s32 	%r131, %r130, 31;
	and.b32  	%r132, %r131, %r21;
	add.s32 	%r133, %r132, %r130;
	setp.lt.s32 	%p24, %r133, %r21;
	selp.b32 	%r134, 0, %r21, %p24;
	add.s32 	%r135, %r133, %r11;
	sub.s32 	%r136, %r135, %r134;
	mul.wide.s32 	%rd39, %r136, 4;
	add.s64 	%rd40, %rd2, %rd39;
	ld.global.f32 	%f54, [%rd40];
	add.s32 	%r137, %r157, %r12;
	mul.wide.u32 	%rd41, %r137, 4;
	add.s64 	%rd42, %rd1, %rd41;
	ld.global.f32 	%f55, [%rd42];
	fma.rn.f32 	%f56, %f54, %f55, %f69;
	add.s32 	%r138, %r130, 1;
	shr.s32 	%r139, %r138, 31;
	and.b32  	%r140, %r139, %r21;
	add.s32 	%r141, %r140, %r138;
	setp.lt.s32 	%p25, %r141, %r21;
	selp.b32 	%r142, 0, %r21, %p25;
	add.s32 	%r143, %r141, %r11;
	sub.s32 	%r144, %r143, %r142;
	mul.wide.s32 	%rd43, %r144, 4;
	add.s64 	%rd44, %rd2, %rd43;
	ld.global.f32 	%f57, [%rd44];
	cvt.u64.u32 	%rd45, %r12;
	cvt.u64.u32 	%rd46, %r157;
	add.s64 	%rd47, %rd46, %rd45;
	shl.b64 	%rd48, %rd47, 2;
	add.s64 	%rd49, %rd1, %rd48;
	ld.global.f32 	%f58, [%rd49+4];
	fma.rn.f32 	%f69, %f57, %f58, %f56;
	add.s32 	%r157, %r157, 2;
$L__BB29_12:
	setp.eq.s32 	%p26, %r9, 0;
	@%p26 bra 	$L__BB29_14;
	add.s32 	%r145, %r4, %r157;
	shr.s32 	%r146, %r145, 31;
	and.b32  	%r147, %r146, %r21;
	add.s32 	%r148, %r147, %r145;
	setp.lt.s32 	%p27, %r148, %r21;
	selp.b32 	%r149, 0, %r21, %p27;
	add.s32 	%r150, %r148, %r11;
	sub.s32 	%r151, %r150, %r149;
	mul.wide.s32 	%rd50, %r151, 4;
	add.s64 	%rd51, %rd2, %rd50;
	ld.global.f32 	%f59, [%rd51];
	add.s32 	%r152, %r157, %r12;
	mul.wide.u32 	%rd52, %r152, 4;
	add.s64 	%rd53, %rd1, %rd52;
	ld.global.f32 	%f60, [%rd53];
	fma.rn.f32 	%f69, %f59, %f60, %f69;
$L__BB29_14:
	add.s32 	%r154, %r154, 1;
	setp.ne.s32 	%p28, %r154, %r23;
	@%p28 bra 	$L__BB29_3;
$L__BB29_15:
	mad.lo.s32 	%r153, %r32, %r21, %r1;
	cvta.to.global.u64 	%rd54, %rd3;
	mul.wide.s32 	%rd55, %r153, 4;
	add.s64 	%rd56, %rd54, %rd55;
	st.global.f32 	[%rd56], %f69;
$L__BB29_16:
	ret;

}
	// .globl	matrixConvRepeatBorderBackpropagationErrorTraversal
.visible .entry matrixConvRepeatBorderBackpropagationErrorTraversal(
	.param .u32 matrixConvRepeatBorderBackpropagationErrorTraversal_param_0,
	.param .u32 matrixConvRepeatBorderBackpropagationErrorTraversal_param_1,
	.param .u32 matrixConvRepeatBorderBackpropagationErrorTraversal_param_2,
	.param .u32 matrixConvRepeatBorderBackpropagationErrorTraversal_param_3,
	.param .u64 .ptr .align 1 matrixConvRepeatBorderBackpropagationErrorTraversal_param_4,
	.param .u64 .ptr .align 1 matrixConvRepeatBorderBackpropagationErrorTraversal_param_5,
	.param .u64 .ptr .align 1 matrixConvRepeatBorderBackpropagationErrorTraversal_param_6
)
{
	.reg .pred 	%p<29>;
	.reg .b32 	%r<169>;
	.reg .b32 	%f<71>;
	.reg .b64 	%rd<57>;

	ld.param.u32 	%r21, [matrixConvRepeatBorderBackpropagationErrorTraversal_param_0];
	ld.param.u32 	%r25, [matrixConvRepeatBorderBackpropagationErrorTraversal_param_1];
	ld.param.u32 	%r23, [matrixConvRepeatBorderBackpropagationErrorTraversal_param_2];
	ld.param.u32 	%r24, [matrixConvRepeatBorderBackpropagationErrorTraversal_param_3];
	ld.param.u64 	%rd4, [matrixConvRepeatBorderBackpropagationErrorTraversal_param_4];
	ld.param.u64 	%rd5, [matrixConvRepeatBorderBackpropagationErrorTraversal_param_5];
	ld.param.u64 	%rd3, [matrixConvRepeatBorderBackpropagationErrorTraversal_param_6];
	cvta.to.global.u64 	%rd1, %rd5;
	cvta.to.global.u64 	%rd2, %rd4;
	mov.u32 	%r26, %ctaid.x;
	mov.u32 	%r27, %ntid.x;
	mov.u32 	%r28, %tid.x;
	mad.lo.s32 	%r1, %r26, %r27, %r28;
	mov.u32 	%r29, %ctaid.y;
	mov.u32 	%r30, %ntid.y;
	mov.u32 	%r31, %tid.y;
	mad.lo.s32 	%r32, %r29, %r30, %r31;
	setp.ge.s32 	%p1, %r1, %r21;
	setp.ge.s32 	%p2, %r32, %r25;
	or.pred  	%p3, %p1, %p2;
	@%p3 bra 	$L__BB30_16;
	setp.lt.s32 	%p4, %r23, 1;
	mov.f32 	%f69, 0f00000000;
	@%p4 bra 	$L__BB30_15;
	shr.s32 	%r34, %r24, 1;
	shr.u32 	%r35, %r23, 1;
	add.s32 	%r36, %r24, %r32;
	sub.s32 	%r3, %r36, %r34;
	add.s32 	%r37, %r23, %r1;
	sub.s32 	%r4, %r37, %r35;
	and.b32  	%r5, %r23, 7;
	add.s32 	%r6, %r5, -1;
	and.b32  	%r7, %r23, 3;
	and.b32  	%r8, %r23, 2147483640;
	and.b32  	%r9, %r23, 1;
	mov.f32 	%f69, 0f00000000;
	mov.b32 	%r164, 0;
$L__BB30_3:
	setp.lt.u32 	%p5, %r23, 8;
	not.b32 	%r39, %r164;
	add.s32 	%r40, %r3, %r39;
	shr.s32 	%r41, %r40, 31;
	and.b32  	%r42, %r41, %r25;
	add.s32 	%r43, %r42, %r40;
	setp.lt.s32 	%p6, %r43, %r25;
	selp.b32 	%r44, 0, %r25, %p6;
	sub.s32 	%r45, %r43, %r44;
	mul.lo.s32 	%r11, %r45, %r21;
	mul.lo.s32 	%r12, %r164, %r23;
	mov.b32 	%r167, 0;
	@%p5 bra 	$L__BB30_6;
	mov.b32 	%r165, 0;
$L__BB30_5:
	.pragma "nounroll";
	not.b32 	%r47, %r165;
	add.s32 	%r48, %r4, %r47;
	shr.s32 	%r49, %r48, 31;
	and.b32  	%r50, %r49, %r21;
	add.s32 	%r51, %r50, %r48;
	setp.lt.s32 	%p7, %r51, %r21;
	selp.b32 	%r52, 0, %r21, %p7;
	add.s32 	%r53, %r51, %r11;
	sub.s32 	%r54, %r53, %r52;
	mul.wide.s32 	%rd6, %r54, 4;
	add.s64 	%rd7, %rd2, %rd6;
	ld.global.f32 	%f18, [%rd7];
	add.s32 	%r55, %r165, %r12;
	mul.wide.u32 	%rd8, %r55, 4;
	add.s64 	%rd9, %rd1, %rd8;
	ld.global.f32 	%f19, [%rd9];
	fma.rn.f32 	%f20, %f18, %f19, %f69;
	sub.s32 	%r56, %r4, %r165;
	add.s32 	%r57, %r56, -2;
	shr.s32 	%r58, %r57, 31;
	and.b32  	%r59, %r58, %r21;
	add.s32 	%r60, %r59, %r57;
	setp.lt.s32 	%p8, %r60, %r21;
	selp.b32 	%r61, 0, %r21, %p8;
	add.s32 	%r62, %r60, %r11;
	sub.s32 	%r63, %r62, %r61;
	mul.wide.s32 	%rd10, %r63, 4;
	add.s64 	%rd11, %rd2, %rd10;
	ld.global.f32 	%f21, [%rd11];
	ld.global.f32 	%f22, [%rd9+4];
	fma.rn.f32 	%f23, %f21, %f22, %f20;
	add.s32 	%r64, %r56, -3;
	shr.s32 	%r65, %r64, 31;
	and.b32  	%r66, %r65, %r21;
	add.s32 	%r67, %r66, %r64;
	setp.lt.s32 	%p9, %r67, %r21;
	selp.b32 	%r68, 0, %r21, %p9;
	add.s32 	%r69, %r67, %r11;
	sub.s32 	%r70, %r69, %r68;
	mul.wide.s32 	%rd12, %r70, 4;
	add.s64 	%rd13, %rd2, %rd12;
	ld.global.f32 	%f24, [%rd13];
	ld.global.f32 	%f25, [%rd9+8];
	fma.rn.f32 	%f26, %f24, %f25, %f23;
	add.s32 	%r71, %r56, -4;
	shr.s32 	%r72, %r71, 31;
	and.b32  	%r73, %r72, %r21;
	add.s32 	%r74, %r73, %r71;
	setp.lt.s32 	%p10, %r74, %r21;
	selp.b32 	%r75, 0, %r21, %p10;
	add.s32 	%r76, %r74, %r11;
	sub.s32 	%r77, %r76, %r75;
	mul.wide.s32 	%rd14, %r77, 4;
	add.s64 	%rd15, %rd2, %rd14;
	ld.global.f32 	%f27, [%rd15];
	ld.global.f32 	%f28, [%rd9+12];
	fma.rn.f32 	%f29, %f27, %f28, %f26;
	add.s32 	%r78, %r56, -5;
	shr.s32 	%r79, %r78, 31;
	and.b32  	%r80, %r79, %r21;
	add.s32 	%r81, %r80, %r78;
	setp.lt.s32 	%p11, %r81, %r21;
	selp.b32 	%r82, 0, %r21, %p11;
	add.s32 	%r83, %r81, %r11;
	sub.s32 	%r84, %r83, %r82;
	mul.wide.s32 	%rd16, %r84, 4;
	add.s64 	%rd17, %rd2, %rd16;
	ld.global.f32 	%f30, [%rd17];
	ld.global.f32 	%f31, [%rd9+16];
	fma.rn.f32 	%f32, %f30, %f31, %f29;
	add.s32 	%r85, %r56, -6;
	shr.s32 	%r86, %r85, 31;
	and.b32  	%r87, %r86, %r21;
	add.s32 	%r88, %r87, %r85;
	setp.lt.s32 	%p12, %r88, %r21;
	selp.b32 	%r89, 0, %r21, %p12;
	add.s32 	%r90, %r88, %r11;
	sub.s32 	%r91, %r90, %r89;
	mul.wide.s32 	%rd18, %r91, 4;
	add.s64 	%rd19, %rd2, %rd18;
	ld.global.f32 	%f33, [%rd19];
	ld.global.f32 	%f34, [%rd9+20];
	fma.rn.f32 	%f35, %f33, %f34, %f32;
	add.s32 	%r92, %r56, -7;
	shr.s32 	%r93, %r92, 31;
	and.b32  	%r94, %r93, %r21;
	add.s32 	%r95, %r94, %r92;
	setp.lt.s32 	%p13, %r95, %r21;
	selp.b32 	%r96, 0, %r21, %p13;
	add.s32 	%r97, %r95, %r11;
	sub.s32 	%r98, %r97, %r96;
	mul.wide.s32 	%rd20, %r98, 4;
	add.s64 	%rd21, %rd2, %rd20;
	ld.global.f32 	%f36, [%rd21];
	ld.global.f32 	%f37, [%rd9+24];
	fma.rn.f32 	%f38, %f36, %f37, %f35;
	add.s32 	%r99, %r56, -8;
	shr.s32 	%r100, %r99, 31;
	and.b32  	%r101, %r100, %r21;
	add.s32 	%r102, %r101, %r99;
	setp.lt.s32 	%p14, %r102, %r21;
	selp.b32 	%r103, 0, %r21, %p14;
	add.s32 	%r104, %r102, %r11;
	sub.s32 	%r105, %r104, %r103;
	mul.wide.s32 	%rd22, %r105, 4;
	add.s64 	%rd23, %rd2, %rd22;
	ld.global.f32 	%f39, [%rd23];
	ld.global.f32 	%f40, [%rd9+28];
	fma.rn.f32 	%f69, %f39, %f40, %f38;
	add.s32 	%r165, %r165, 8;
	setp.ne.s32 	%p15, %r165, %r8;
	mov.u32 	%r167, %r8;
	@%p15 bra 	$L__BB30_5;
$L__BB30_6:
	setp.eq.s32 	%p16, %r5, 0;
	@%p16 bra 	$L__BB30_14;
	setp.lt.u32 	%p17, %r6, 3;
	@%p17 bra 	$L__BB30_9;
	not.b32 	%r106, %r167;
	add.s32 	%r107, %r4, %r106;
	shr.s32 	%r108, %r107, 31;
	and.b32  	%r109, %r108, %r21;
	add.s32 	%r110, %r109, %r107;
	setp.lt.s32 	%p18, %r110, %r21;
	selp.b32 	%r111, 0, %r21, %p18;
	add.s32 	%r112, %r110, %r11;
	sub.s32 	%r113, %r112, %r111;
	mul.wide.s32 	%rd24, %r113, 4;
	add.s64 	%rd25, %rd2, %rd24;
	ld.global.f32 	%f42, [%rd25];
	add.s32 	%r114, %r167, %r12;
	mul.wide.u32 	%rd26, %r114, 4;
	add.s64 	%rd27, %rd1, %rd26;
	ld.global.f32 	%f43, [%rd27];
	fma.rn.f32 	%f44, %f42, %f43, %f69;
	sub.s32 	%r115, %r4, %r167;
	add.s32 	%r116, %r115, -2;
	shr.s32 	%r117, %r116, 31;
	and.b32  	%r118, %r117, %r21;
	add.s32 	%r119, %r118, %r116;
	setp.lt.s32 	%p19, %r119, %r21;
	selp.b32 	%r120, 0, %r21, %p19;
	add.s32 	%r121, %r119, %r11;
	sub.s32 	%r122, %r121, %r120;
	mul.wide.s32 	%rd28, %r122, 4;
	add.s64 	%rd29, %rd2, %rd28;
	ld.global.f32 	%f45, [%rd29];
	cvt.u64.u32 	%rd30, %r12;
	cvt.u64.u32 	%rd31, %r167;
	add.s64 	%rd32, %rd31, %rd30;
	shl.b64 	%rd33, %rd32, 2;
	add.s64 	%rd34, %rd1, %rd33;
	ld.global.f32 	%f46, [%rd34+4];
	fma.rn.f32 	%f47, %f45, %f46, %f44;
	add.s32 	%r123, %r115, -3;
	shr.s32 	%r124, %r123, 31;
	and.b32  	%r125, %r124, %r21;
	add.s32 	%r126, %r125, %r123;
	setp.lt.s32 	%p20, %r126, %r21;
	selp.b32 	%r127, 0, %r21, %p20;
	add.s32 	%r128, %r126, %r11;
	sub.s32 	%r129, %r128, %r127;
	mul.wide.s32 	%rd35, %r129, 4;
	add.s64 	%rd36, %rd2, %rd35;
	ld.global.f32 	%f48, [%rd36];
	ld.global.f32 	%f49, [%rd34+8];
	fma.rn.f32 	%f50, %f48, %f49, %f47;
	add.s32 	%r130, %r115, -4;
	shr.s32 	%r131, %r130, 31;
	and.b32  	%r132, %r131, %r21;
	add.s32 	%r133, %r132, %r130;
	setp.lt.s32 	%p21, %r133, %r21;
	selp.b32 	%r134, 0, %r21, %p21;
	add.s32 	%r135, %r133, %r11;
	sub.s32 	%r136, %r135, %r134;
	mul.wide.s32 	%rd37, %r136, 4;
	add.s64 	%rd38, %rd2, %rd37;
	ld.global.f32 	%f51, [%rd38];
	ld.global.f32 	%f52, [%rd34+12];
	fma.rn.f32 	%f69, %f51, %f52, %f50;
	add.s32 	%r167, %r167, 4;
$L__BB30_9:
	setp.eq.s32 	%p22, %r7, 0;
	@%p22 bra 	$L__BB30_14;
	setp.eq.s32 	%p23, %r7, 1;
	@%p23 bra 	$L__BB30_12;
	not.b32 	%r137, %r167;
	add.s32 	%r138, %r4, %r137;
	shr.s32 	%r139, %r138, 31;
	and.b32  	%r140, %r139, %r21;
	add.s32 	%r141, %r140, %r138;
	setp.lt.s32 	%p24, %r141, %r21;
	selp.b32 	%r142, 0, %r21, %p24;
	add.s32 	%r143, %r141, %r11;
	sub.s32 	%r144, %r143, %r142;
	mul.wide.s32 	%rd39, %r144, 4;
	add.s64 	%rd40, %rd2, %rd39;
	ld.global.f32 	%f54, [%rd40];
	add.s32 	%r145, %r167, %r12;
	mul.wide.u32 	%rd41, %r145, 4;
	add.s64 	%rd42, %rd1, %rd41;
	ld.global.f32 	%f55, [%rd42];
	fma.rn.f32 	%f56, %f54, %f55, %f69;
	sub.s32 	%r146, %r4, %r167;
	add.s32 	%r147, %r146, -2;
	shr.s32 	%r148, %r147, 31;
	and.b32  	%r149, %r148, %r21;
	add.s32 	%r150, %r149, %r147;
	setp.lt.s32 	%p25, %r150, %r21;
	selp.b32 	%r151, 0, %r21, %p25;
	add.s32 	%r152, %r150, %r11;
	sub.s32 	%r153, %r152, %r151;
	mul.wide.s32 	%rd43, %r153, 4;
	add.s64 	%rd44, %rd2, %rd43;
	ld.global.f32 	%f57, [%rd44];
	cvt.u64.u32 	%rd45, %r12;
	cvt.u64.u32 	%rd46, %r167;
	add.s64 	%rd47, %rd46, %rd45;
	shl.b64 	%rd48, %rd47, 2;
	add.s64 	%rd49, %rd1, %rd48;
	ld.global.f32 	%f58, [%rd49+4];
	fma.rn.f32 	%f69, %f57, %f58, %f56;
	add.s32 	%r167, %r167, 2;
$L__BB30_12:
	setp.eq.s32 	%p26, %r9, 0;
	@%p26 bra 	$L__BB30_14;
	not.b32 	%r154, %r167;
	add.s32 	%r155, %r4, %r154;
	shr.s32 	%r156, %r155, 31;
	and.b32  	%r157, %r156, %r21;
	add.s32 	%r158, %r157, %r155;
	setp.lt.s32 	%p27, %r158, %r21;
	selp.b32 	%r159, 0, %r21, %p27;
	add.s32 	%r160, %r158, %r11;
	sub.s32 	%r161, %r160, %r159;
	mul.wide.s32 	%rd50, %r161, 4;
	add.s64 	%rd51, %rd2, %rd50;
	ld.global.f32 	%f59, [%rd51];
	add.s32 	%r162, %r167, %r12;
	mul.wide.u32 	%rd52, %r162, 4;
	add.s64 	%rd53, %rd1, %rd52;
	ld.global.f32 	%f60, [%rd53];
	fma.rn.f32 	%f69, %f59, %f60, %f69;
$L__BB30_14:
	add.s32 	%r164, %r164, 1;
	setp.ne.s32 	%p28, %r164, %r23;
	@%p28 bra 	$L__BB30_3;
$L__BB30_15:
	mad.lo.s32 	%r163, %r32, %r21, %r1;
	cvta.to.global.u64 	%rd54, %rd3;
	mul.wide.s32 	%rd55, %r163, 4;
	add.s64 	%rd56, %rd54, %rd55;
	st.global.f32 	[%rd56], %f69;
$L__BB30_16:
	ret;

}
	// .globl	matrixConvRepeatBorderBackpropagationWeightCorrection
.visible .entry matrixConvRepeatBorderBackpropagationWeightCorrection(
	.param .u32 matrixConvRepeatBorderBackpropagationWeightCorrection_param_0,
	.param .u32 matrixConvRepeatBorderBackpropagationWeightCorrection_param_1,
	.param .u32 matrixConvRepeatBorderBackpropagationWeightCorrection_param_2,
	.param .u32 matrixConvRepeatBorderBackpropagationWeightCorrection_param_3,
	.param .f32 matrixConvRepeatBorderBackpropagationWeightCorrection_param_4,
	.param .u64 .ptr .align 1 matrixConvRepeatBorderBackpropagationWeightCorrection_param_5,
	.param .u64 .ptr .align 1 matrixConvRepeatBorderBackpropagationWeightCorrection_param_6,
	.param .u64 .ptr .align 1 matrixConvRepeatBorderBackpropagationWeightCorrection_param_7
)
{
	.reg .pred 	%p<29>;
	.reg .b32 	%r<160>;
	.reg .b32 	%f<73>;
	.reg .b64 	%rd<57>;

	ld.param.u32 	%r22, [matrixConvRepeatBorderBackpropagationWeightCorrection_param_0];
	ld.param.u32 	%r23, [matrixConvRepeatBorderBackpropagationWeightCorrection_param_1];
	ld.param.u32 	%r24, [matrixConvRepeatBorderBackpropagationWeightCorrection_param_2];
	ld.param.u32 	%r26, [matrixConvRepeatBorderBackpropagationWeightCorrection_param_3];
	ld.param.f32 	%f15, [matrixConvRepeatBorderBackpropagationWeightCorrection_param_4];
	ld.param.u64 	%rd4, [matrixConvRepeatBorderBackpropagationWeightCorrection_param_5];
	ld.param.u64 	%rd5, [matrixConvRepeatBorderBackpropagationWeightCorrection_param_6];
	ld.param.u64 	%rd3, [matrixConvRepeatBorderBackpropagationWeightCorrection_param_7];
	cvta.to.global.u64 	%rd1, %rd4;
	cvta.to.global.u64 	%rd2, %rd5;
	mov.u32 	%r27, %ctaid.x;
	mov.u32 	%r28, %ntid.x;
	mov.u32 	%r29, %tid.x;
	mad.lo.s32 	%r1, %r27, %r28, %r29;
	mov.u32 	%r30, %ctaid.y;
	mov.u32 	%r31, %ntid.y;
	mov.u32 	%r32, %tid.y;
	mad.lo.s32 	%r33, %r30, %r31, %r32;
	setp.ge.s32 	%p1, %r1, %r24;
	setp.ge.s32 	%p2, %r33, %r26;
	or.pred  	%p3, %p1, %p2;
	@%p3 bra 	$L__BB31_16;
	shr.s32 	%r34, %r24, 1;
	shr.u32 	%r3, %r26, 1;
	sub.s32 	%r4, %r34, %r1;
	mov.f32 	%f71, 0f00000000;
	min.s32 	%r35, %r23, %r22;
	setp.lt.s32 	%p4, %r35, 1;
	@%p4 bra 	$L__BB31_15;
	and.b32  	%r5, %r22, 7;
	add.s32 	%r6, %r5, -1;
	and.b32  	%r7, %r22, 3;
	and.b32  	%r8, %r22, 2147483640;
	and.b32  	%r9, %r22, 1;
	sub.s32 	%r10, %r3, %r33;
	mov.f32 	%f71, 0f00000000;
	mov.b32 	%r155, 0;
$L__BB31_3:
	setp.lt.u32 	%p5, %r22, 8;
	add.s32 	%r38, %r155, %r10;
	shr.s32 	%r39, %r38, 31;
	and.b32  	%r40, %r39, %r23;
	add.s32 	%r41, %r40, %r38;
	setp.lt.s32 	%p6, %r41, %r23;
	selp.b32 	%r42, 0, %r23, %p6;
	sub.s32 	%r43, %r41, %r42;
	mul.lo.s32 	%r12, %r155, %r22;
	mul.lo.s32 	%r13, %r43, %r22;
	mov.b32 	%r158, 0;
	@%p5 bra 	$L__BB31_6;
	mov.b32 	%r156, 0;
$L__BB31_5:
	.pragma "nounroll";
	add.s32 	%r45, %r156, %r4;
	shr.s32 	%r46, %r45, 31;
	and.b32  	%r47, %r46, %r22;
	add.s32 	%r48, %r47, %r45;
	setp.lt.s32 	%p7, %r48, %r22;
	selp.b32 	%r49, 0, %r22, %p7;
	add.s32 	%r50, %r156, %r12;
	mul.wide.u32 	%rd6, %r50, 4;
	add.s64 	%rd7, %rd2, %rd6;
	ld.global.f32 	%f19, [%rd7];
	add.s32 	%r51, %r48, %r13;
	sub.s32 	%r52, %r51, %r49;
	mul.wide.s32 	%rd8, %r52, 4;
	add.s64 	%rd9, %rd1, %rd8;
	ld.global.f32 	%f20, [%rd9];
	fma.rn.f32 	%f21, %f19, %f20, %f71;
	add.s32 	%r53, %r45, 1;
	shr.s32 	%r54, %r53, 31;
	and.b32  	%r55, %r54, %r22;
	add.s32 	%r56, %r55, %r53;
	setp.lt.s32 	%p8, %r56, %r22;
	selp.b32 	%r57, 0, %r22, %p8;
	ld.global.f32 	%f22, [%rd7+4];
	add.s32 	%r58, %r56, %r13;
	sub.s32 	%r59, %r58, %r57;
	mul.wide.s32 	%rd10, %r59, 4;
	add.s64 	%rd11, %rd1, %rd10;
	ld.global.f32 	%f23, [%rd11];
	fma.rn.f32 	%f24, %f22, %f23, %f21;
	add.s32 	%r60, %r45, 2;
	shr.s32 	%r61, %r60, 31;
	and.b32  	%r62, %r61, %r22;
	add.s32 	%r63, %r62, %r60;
	setp.lt.s32 	%p9, %r63, %r22;
	selp.b32 	%r64, 0, %r22, %p9;
	ld.global.f32 	%f25, [%rd7+8];
	add.s32 	%r65, %r63, %r13;
	sub.s32 	%r66, %r65, %r64;
	mul.wide.s32 	%rd12, %r66, 4;
	add.s64 	%rd13, %rd1, %rd12;
	ld.global.f32 	%f26, [%rd13];
	fma.rn.f32 	%f27, %f25, %f26, %f24;
	add.s32 	%r67, %r45, 3;
	shr.s32 	%r68, %r67, 31;
	and.b32  	%r69, %r68, %r22;
	add.s32 	%r70, %r69, %r67;
	setp.lt.s32 	%p10, %r70, %r22;
	selp.b32 	%r71, 0, %r22, %p10;
	ld.global.f32 	%f28, [%rd7+12];
	add.s32 	%r72, %r70, %r13;
	sub.s32 	%r73, %r72, %r71;
	mul.wide.s32 	%rd14, %r73, 4;
	add.s64 	%rd15, %rd1, %rd14;
	ld.global.f32 	%f29, [%rd15];
	fma.rn.f32 	%f30, %f28, %f29, %f27;
	add.s32 	%r74, %r45, 4;
	shr.s32 	%r75, %r74, 31;
	and.b32  	%r76, %r75, %r22;
	add.s32 	%r77, %r76, %r74;
	setp.lt.s32 	%p11, %r77, %r22;
	selp.b32 	%r78, 0, %r22, %p11;
	ld.global.f32 	%f31, [%rd7+16];
	add.s32 	%r79, %r77, %r13;
	sub.s32 	%r80, %r79, %r78;
	mul.wide.s32 	%rd16, %r80, 4;
	add.s64 	%rd17, %rd1, %rd16;
	ld.global.f32 	%f32, [%rd17];
	fma.rn.f32 	%f33, %f31, %f32, %f30;
	add.s32 	%r81, %r45, 5;
	shr.s32 	%r82, %r81, 31;
	and.b32  	%r83, %r82, %r22;
	add.s32 	%r84, %r83, %r81;
	setp.lt.s32 	%p12, %r84, %r22;
	selp.b32 	%r85, 0, %r22, %p12;
	ld.global.f32 	%f34, [%rd7+20];
	add.s32 	%r86, %r84, %r13;
	sub.s32 	%r87, %r86, %r85;
	mul.wide.s32 	%rd18, %r87, 4;
	add.s64 	%rd19, %rd1, %rd18;
	ld.global.f32 	%f35, [%rd19];
	fma.rn.f32 	%f36, %f34, %f35, %f33;
	add.s32 	%r88, %r45, 6;
	shr.s32 	%r89, %r88, 31;
	and.b32  	%r90, %r89, %r22;
	add.s32 	%r91, %r90, %r88;
	setp.lt.s32 	%p13, %r91, %r22;
	selp.b32 	%r92, 0, %r22, %p13;
	ld.global.f32 	%f37, [%rd7+24];
	add.s32 	%r93, %r91, %r13;
	sub.s32 	%r94, %r93, %r92;
	mul.wide.s32 	%rd20, %r94, 4;
	add.s64 	%rd21, %rd1, %rd20;
	ld.global.f32 	%f38, [%rd21];
	fma.rn.f32 	%f39, %f37, %f38, %f36;
	add.s32 	%r95, %r45, 7;
	shr.s32 	%r96, %r95, 31;
	and.b32  	%r97, %r96, %r22;
	add.s32 	%r98, %r97, %r95;
	setp.lt.s32 	%p14, %r98, %r22;
	selp.b32 	%r99, 0, %r22, %p14;
	ld.global.f32 	%f40, [%rd7+28];
	add.s32 	%r100, %r98, %r13;
	sub.s32 	%r101, %r100, %r99;
	mul.wide.s32 	%rd22, %r101, 4;
	add.s64 	%rd23, %rd1, %rd22;
	ld.global.f32 	%f41, [%rd23];
	fma.rn.f32 	%f71, %f40, %f41, %f39;
	add.s32 	%r156, %r156, 8;
	setp.ne.s32 	%p15, %r156, %r8;
	mov.u32 	%r158, %r8;
	@%p15 bra 	$L__BB31_5;
$L__BB31_6:
	setp.eq.s32 	%p16, %r5, 0;
	@%p16 bra 	$L__BB31_14;
	setp.lt.u32 	%p17, %r6, 3;
	@%p17 bra 	$L__BB31_9;
	add.s32 	%r102, %r158, %r4;
	shr.s32 	%r103, %r102, 31;
	and.b32  	%r104, %r103, %r22;
	add.s32 	%r105, %r104, %r102;
	setp.lt.s32 	%p18, %r105, %r22;
	selp.b32 	%r106, 0, %r22, %p18;
	add.s32 	%r107, %r158, %r12;
	mul.wide.u32 	%rd24, %r107, 4;
	add.s64 	%rd25, %rd2, %rd24;
	ld.global.f32 	%f43, [%rd25];
	add.s32 	%r108, %r105, %r13;
	sub.s32 	%r109, %r108, %r106;
	mul.wide.s32 	%rd26, %r109, 4;
	add.s64 	%rd27, %rd1, %rd26;
	ld.global.f32 	%f44, [%rd27];
	fma.rn.f32 	%f45, %f43, %f44, %f71;
	add.s32 	%r110, %r102, 1;
	shr.s32 	%r111, %r110, 31;
	and.b32  	%r112, %r111, %r22;
	add.s32 	%r113, %r112, %r110;
	setp.lt.s32 	%p19, %r113, %r22;
	selp.b32 	%r114, 0, %r22, %p19;
	cvt.u64.u32 	%rd28, %r12;
	cvt.u64.u32 	%rd29, %r158;
	add.s64 	%rd30, %rd29, %rd28;
	shl.b64 	%rd31, %rd30, 2;
	add.s64 	%rd32, %rd2, %rd31;
	ld.global.f32 	%f46, [%rd32+4];
	add.s32 	%r115, %r113, %r13;
	sub.s32 	%r116, %r115, %r114;
	mul.wide.s32 	%rd33, %r116, 4;
	add.s64 	%rd34, %rd1, %rd33;
	ld.global.f32 	%f47, [%rd34];
	fma.rn.f32 	%f48, %f46, %f47, %f45;
	add.s32 	%r117, %r102, 2;
	shr.s32 	%r118, %r117, 31;
	and.b32  	%r119, %r118, %r22;
	add.s32 	%r120, %r119, %r117;
	setp.lt.s32 	%p20, %r120, %r22;
	selp.b32 	%r121, 0, %r22, %p20;
	ld.global.f32 	%f49, [%rd32+8];
	add.s32 	%r122, %r120, %r13;
	sub.s32 	%r123, %r122, %r121;
	mul.wide.s32 	%rd35, %r123, 4;
	add.s64 	%rd36, %rd1, %rd35;
	ld.global.f32 	%f50, [%rd36];
	fma.rn.f32 	%f51, %f49, %f50, %f48;
	add.s32 	%r124, %r102, 3;
	shr.s32 	%r125, %r124, 31;
	and.b32  	%r126, %r125, %r22;
	add.s32 	%r127, %r126, %r124;
	setp.lt.s32 	%p21, %r127, %r22;
	selp.b32 	%r128, 0, %r22, %p21;
	ld.global.f32 	%f52, [%rd32+12];
	add.s32 	%r129, %r127, %r13;
	sub.s32 	%r130, %r129, %r128;
	mul.wide.s32 	%rd37, %r130, 4;
	add.s64 	%rd38, %rd1, %rd37;
	ld.global.f32 	%f53, [%rd38];
	fma.rn.f32 	%f71, %f52, %f53, %f51;
	add.s32 	%r158, %r158, 4;
$L__BB31_9:
	setp.eq.s32 	%p22, %r7, 0;
	@%p22 bra 	$L__BB31_14;
	setp.eq.s32 	%p23, %r7, 1;
	@%p23 bra 	$L__BB31_12;
	add.s32 	%r131, %r158, %r4;
	shr.s32 	%r132, %r131, 31;
	and.b32  	%r133, %r132, %r22;
	add.s32 	%r134, %r133, %r131;
	setp.lt.s32 	%p24, %r134, %r22;
	selp.b32 	%r135, 0, %r22, %p24;
	add.s32 	%r136, %r158, %r12;
	mul.wide.u32 	%rd39, %r136, 4;
	add.s64 	%rd40, %rd2, %rd39;
	ld.global.f32 	%f55, [%rd40];
	add.s32 	%r137, %r134, %r13;
	sub.s32 	%r138, %r137, %r135;
	mul.wide.s32 	%rd41, %r138, 4;
	add.s64 	%rd42, %rd1, %rd41;
	ld.global.f32 	%f56, [%rd42];
	fma.rn.f32 	%f57, %f55, %f56, %f71;
	add.s32 	%r139, %r131, 1;
	shr.s32 	%r140, %r139, 31;
	and.b32  	%r141, %r140, %r22;
	add.s32 	%r142, %r141, %r139;
	setp.lt.s32 	%p25, %r142, %r22;
	selp.b32 	%r143, 0, %r22, %p25;
	cvt.u64.u32 	%rd43, %r12;
	cvt.u64.u32 	%rd44, %r158;
	add.s64 	%rd45, %rd44, %rd43;
	shl.b64 	%rd46, %rd45, 2;
	add.s64 	%rd47, %rd2, %rd46;
	ld.global.f32 	%f58, [%rd47+4];
	add.s32 	%r144, %r142, %r13;
	sub.s32 	%r145, %r144, %r143;
	mul.wide.s32 	%rd48, %r145, 4;
	add.s64 	%rd49, %rd1, %rd48;
	ld.global.f32 	%f59, [%rd49];
	fma.rn.f32 	%f71, %f58, %f59, %f57;
	add.s32 	%r158, %r158, 2;
$L__BB31_12:
	setp.eq.s32 	%p26, %r9, 0;
	@%p26 bra 	$L__BB31_14;
	add.s32 	%r146, %r158, %r4;
	shr.s32 	%r147, %r146, 31;
	and.b32  	%r148, %r147, %r22;
	add.s32 	%r149, %r148, %r146;
	setp.lt.s32 	%p27, %r149, %r22;
	selp.b32 	%r150, 0, %r22, %p27;
	add.s32 	%r151, %r158, %r12;
	mul.wide.u32 	%rd50, %r151, 4;
	add.s64 	%rd51, %rd2, %rd50;
	ld.global.f32 	%f60, [%rd51];
	add.s32 	%r152, %r149, %r13;
	sub.s32 	%r153, %r152, %r150;
	mul.wide.s32 	%rd52, %r153, 4;
	add.s64 	%rd53, %rd1, %rd52;
	ld.global.f32 	%f61, [%rd53];
	fma.rn.f32 	%f71, %f60, %f61, %f71;
$L__BB31_14:
	add.s32 	%r155, %r155, 1;
	setp.ne.s32 	%p28, %r155, %r23;
	@%p28 bra 	$L__BB31_3;
$L__BB31_15:
	mul.f32 	%f62, %f15, %f71;
	mad.lo.s32 	%r154, %r33, %r22, %r1;
	cvta.to.global.u64 	%rd54, %rd3;
	mul.wide.s32 	%rd55, %r154, 4;
	add.s64 	%rd56, %rd54, %rd55;
	st.global.f32 	[%rd56], %f62;
$L__BB31_16:
	ret;

}
	// .globl	maxPooling
.visible .entry maxPooling(
	.param .u32 maxPooling_param_0,
	.param .u32 maxPooling_param_1,
	.param .u32 maxPooling_param_2,
	.param .u64 .ptr .align 1 maxPooling_param_3,
	.param .u64 .ptr .align 1 maxPooling_param_4
)
{
	.reg .pred 	%p<15>;
	.reg .b32 	%r<48>;
	.reg .b32 	%f<88>;
	.reg .b64 	%rd<16>;

	ld.param.u32 	%r23, [maxPooling_param_0];
	ld.param.u32 	%r25, [maxPooling_param_1];
	ld.param.u32 	%r24, [maxPooling_param_2];
	ld.param.u64 	%rd5, [maxPooling_param_3];
	ld.param.u64 	%rd4, [maxPooling_param_4];
	cvta.to.global.u64 	%rd1, %rd5;
	mov.u32 	%r27, %ctaid.x;
	mov.u32 	%r28, %ntid.x;
	mov.u32 	%r29, %tid.x;
	mad.lo.s32 	%r1, %r27, %r28, %r29;
	mov.u32 	%r30, %ctaid.y;
	mov.u32 	%r31, %ntid.y;
	mov.u32 	%r32, %tid.y;
	mad.lo.s32 	%r33, %r30, %r31, %r32;
	setp.ge.s32 	%p1, %r1, %r23;
	setp.ge.s32 	%p2, %r33, %r25;
	or.pred  	%p3, %p1, %p2;
	@%p3 bra 	$L__BB32_18;
	setp.lt.s32 	%p4, %r24, 1;
	mov.f32 	%f86, 0fFE967699;
	@%p4 bra 	$L__BB32_17;
	and.b32  	%r3, %r24, 15;
	add.s32 	%r4, %r3, -1;
	and.b32  	%r5, %r24, 7;
	add.s32 	%r6, %r5, -1;
	and.b32  	%r7, %r24, 2147483632;
	and.b32  	%r8, %r24, 3;
	neg.s32 	%r9, %r7;
	add.s64 	%rd2, %rd1, 32;
	mul.lo.s32 	%r10, %r24, %r33;
	mov.f32 	%f86, 0fFE967699;
	mov.b32 	%r42, 0;
$L__BB32_3:
	setp.lt.u32 	%p5, %r24, 16;
	add.s32 	%r36, %r42, %r10;
	mad.lo.s32 	%r37, %r36, %r23, %r1;
	mul.lo.s32 	%r12, %r37, %r24;
	mov.b32 	%r46, 0;
	@%p5 bra 	$L__BB32_6;
	mov.u32 	%r43, %r12;
	mov.u32 	%r44, %r9;
$L__BB32_5:
	.pragma "nounroll";
	mul.wide.s32 	%rd6, %r43, 4;
	add.s64 	%rd7, %rd2, %rd6;
	ld.global.f32 	%f20, [%rd7+-32];
	max.f32 	%f21, %f86, %f20;
	ld.global.f32 	%f22, [%rd7+-28];
	max.f32 	%f23, %f21, %f22;
	ld.global.f32 	%f24, [%rd7+-24];
	max.f32 	%f25, %f23, %f24;
	ld.global.f32 	%f26, [%rd7+-20];
	max.f32 	%f27, %f25, %f26;
	ld.global.f32 	%f28, [%rd7+-16];
	max.f32 	%f29, %f27, %f28;
	ld.global.f32 	%f30, [%rd7+-12];
	max.f32 	%f31, %f29, %f30;
	ld.global.f32 	%f32, [%rd7+-8];
	max.f32 	%f33, %f31, %f32;
	ld.global.f32 	%f34, [%rd7+-4];
	max.f32 	%f35, %f33, %f34;
	ld.global.f32 	%f36, [%rd7];
	max.f32 	%f37, %f35, %f36;
	ld.global.f32 	%f38, [%rd7+4];
	max.f32 	%f39, %f37, %f38;
	ld.global.f32 	%f40, [%rd7+8];
	max.f32 	%f41, %f39, %f40;
	ld.global.f32 	%f42, [%rd7+12];
	max.f32 	%f43, %f41, %f42;
	ld.global.f32 	%f44, [%rd7+16];
	max.f32 	%f45, %f43, %f44;
	ld.global.f32 	%f46, [%rd7+20];
	max.f32 	%f47, %f45, %f46;
	ld.global.f32 	%f48, [%rd7+24];
	max.f32 	%f49, %f47, %f48;
	ld.global.f32 	%f50, [%rd7+28];
	max.f32 	%f86, %f49, %f50;
	add.s32 	%r44, %r44, 16;
	add.s32 	%r43, %r43, 16;
	setp.ne.s32 	%p6, %r44, 0;
	mov.u32 	%r46, %r7;
	@%p6 bra 	$L__BB32_5;
$L__BB32_6:
	setp.eq.s32 	%p7, %r3, 0;
	@%p7 bra 	$L__BB32_16;
	setp.lt.u32 	%p8, %r4, 7;
	@%p8 bra 	$L__BB32_9;
	add.s32 	%r38, %r46, %r12;
	mul.wide.s32 	%rd8, %r38, 4;
	add.s64 	%rd9, %rd1, %rd8;
	ld.global.f32 	%f52, [%rd9];
	max.f32 	%f53, %f86, %f52;
	ld.global.f32 	%f54, [%rd9+4];
	max.f32 	%f55, %f53, %f54;
	ld.global.f32 	%f56, [%rd9+8];
	max.f32 	%f57, %f55, %f56;
	ld.global.f32 	%f58, [%rd9+12];
	max.f32 	%f59, %f57, %f58;
	ld.global.f32 	%f60, [%rd9+16];
	max.f32 	%f61, %f59, %f60;
	ld.global.f32 	%f62, [%rd9+20];
	max.f32 	%f63, %f61, %f62;
	ld.global.f32 	%f64, [%rd9+24];
	max.f32 	%f65, %f63, %f64;
	ld.global.f32 	%f66, [%rd9+28];
	max.f32 	%f86, %f65, %f66;
	add.s32 	%r46, %r46, 8;
$L__BB32_9:
	setp.eq.s32 	%p9, %r5, 0;
	@%p9 bra 	$L__BB32_16;
	setp.lt.u32 	%p10, %r6, 3;
	@%p10 bra 	$L__BB32_12;
	add.s32 	%r39, %r46, %r12;
	mul.wide.s32 	%rd10, %r39, 4;
	add.s64 	%rd11, %rd1, %rd10;
	ld.global.f32 	%f68, [%rd11];
	max.f32 	%f69, %f86, %f68;
	ld.global.f32 	%f70, [%rd11+4];
	max.f32 	%f71, %f69, %f70;
	ld.global.f32 	%f72, [%rd11+8];
	max.f32 	%f73, %f71, %f72;
	ld.global.f32 	%f74, [%rd11+12];
	max.f32 	%f86, %f73, %f74;
	add.s32 	%r46, %r46, 4;
$L__BB32_12:
	setp.eq.s32 	%p11, %r8, 0;
	@%p11 bra 	$L__BB32_16;
	setp.eq.s32 	%p12, %r8, 1;
	add.s32 	%r40, %r46, %r12;
	mul.wide.s32 	%rd12, %r40, 4;
	add.s64 	%rd3, %rd1, %rd12;
	ld.global.f32 	%f75, [%rd3];
	max.f32 	%f86, %f86, %f75;
	@%p12 bra 	$L__BB32_16;
	setp.eq.s32 	%p13, %r8, 2;
	ld.global.f32 	%f76, [%rd3+4];
	max.f32 	%f86, %f86, %f76;
	@%p13 bra 	$L__BB32_16;
	ld.global.f32 	%f77, [%rd3+8];
	max.f32 	%f86, %f86, %f77;
$L__BB32_16:
	add.s32 	%r42, %r42, 1;
	setp.ne.s32 	%p14, %r42, %r24;
	@%p14 bra 	$L__BB32_3;
$L__BB32_17:
	mad.lo.s32 	%r41, %r33, %r23, %r1;
	cvta.to.global.u64 	%rd13, %rd4;
	mul.wide.s32 	%rd14, %r41, 4;
	add.s64 	%rd15, %rd13, %rd14;
	st.global.f32 	[%rd15], %f86;
$L__BB32_18:
	ret;

}
	// .globl	minPooling
.visible .entry minPooling(
	.param .u32 minPooling_param_0,
	.param .u32 minPooling_param_1,
	.param .u32 minPooling_param_2,
	.param .u64 .ptr .align 1 minPooling_param_3,
	.param .u64 .ptr .align 1 minPooling_param_4
)
{
	.reg .pred 	%p<15>;
	.reg .b32 	%r<48>;
	.reg .b32 	%f<88>;
	.reg .b64 	%rd<16>;

	ld.param.u32 	%r23, [minPooling_param_0];
	ld.param.u32 	%r25, [minPooling_param_1];
	ld.param.u32 	%r24, [minPooling_param_2];
	ld.param.u64 	%rd5, [minPooling_param_3];
	ld.param.u64 	%rd4, [minPooling_param_4];
	cvta.to.global.u64 	%rd1, %rd5;
	mov.u32 	%r27, %ctaid.x;
	mov.u32 	%r28, %ntid.x;
	mov.u32 	%r29, %tid.x;
	mad.lo.s32 	%r1, %r27, %r28, %r29;
	mov.u32 	%r30, %ctaid.y;
	mov.u32 	%r31, %ntid.y;
	mov.u32 	%r32, %tid.y;
	mad.lo.s32 	%r33, %r30, %r31, %r32;
	setp.ge.s32 	%p1, %r1, %r23;
	setp.ge.s32 	%p2, %r33, %r25;
	or.pred  	%p3, %p1, %p2;
	@%p3 bra 	$L__BB33_18;
	setp.lt.s32 	%p4, %r24, 1;
	mov.f32 	%f86, 0f7E967699;
	@%p4 bra 	$L__BB33_17;
	and.b32  	%r3, %r24, 15;
	add.s32 	%r4, %r3, -1;
	and.b32  	%r5, %r24, 7;
	add.s32 	%r6, %r5, -1;
	and.b32  	%r7, %r24, 2147483632;
	and.b32  	%r8, %r24, 3;
	neg.s32 	%r9, %r7;
	add.s64 	%rd2, %rd1, 32;
	mul.lo.s32 	%r10, %r24, %r33;
	mov.f32 	%f86, 0f7E967699;
	mov.b32 	%r42, 0;
$L__BB33_3:
	setp.lt.u32 	%p5, %r24, 16;
	add.s32 	%r36, %r42, %r10;
	mad.lo.s32 	%r37, %r36, %r23, %r1;
	mul.lo.s32 	%r12, %r37, %r24;
	mov.b32 	%r46, 0;
	@%p5 bra 	$L__BB33_6;
	mov.u32 	%r43, %r12;
	mov.u32 	%r44, %r9;
$L__BB33_5:
	.pragma "nounroll";
	mul.wide.s32 	%rd6, %r43, 4;
	add.s64 	%rd7, %rd2, %rd6;
	ld.global.f32 	%f20, [%rd7+-32];
	min.f32 	%f21, %f86, %f20;
	ld.global.f32 	%f22, [%rd7+-28];
	min.f32 	%f23, %f21, %f22;
	ld.global.f32 	%f24, [%rd7+-24];
	min.f32 	%f25, %f23, %f24;
	ld.global.f32 	%f26, [%rd7+-20];
	min.f32 	%f27, %f25, %f26;
	ld.global.f32 	%f28, [%rd7+-16];
	min.f32 	%f29, %f27, %f28;
	ld.global.f32 	%f30, [%rd7+-12];
	min.f32 	%f31, %f29, %f30;
	ld.global.f32 	%f32, [%rd7+-8];
	min.f32 	%f33, %f31, %f32;
	ld.global.f32 	%f34, [%rd7+-4];
	min.f32 	%f35, %f33, %f34;
	ld.global.f32 	%f36, [%rd7];
	min.f32 	%f37, %f35, %f36;
	ld.global.f32 	%f38, [%rd7+4];
	min.f32 	%f39, %f37, %f38;
	ld.global.f32 	%f40, [%rd7+8];
	min.f32 	%f41, %f39, %f40;
	ld.global.f32 	%f42, [%rd7+12];
	min.f32 	%f43, %f41, %f42;
	ld.global.f32 	%f44, [%rd7+16];
	min.f32 	%f45, %f43, %f44;
	ld.global.f32 	%f46, [%rd7+20];
	min.f32 	%f47, %f45, %f46;
	ld.global.f32 	%f48, [%rd7+24];
	min.f32 	%f49, %f47, %f48;
	ld.global.f32 	%f50, [%rd7+28];
	min.f32 	%f86, %f49, %f50;
	add.s32 	%r44, %r44, 16;
	add.s32 	%r43, %r43, 16;
	setp.ne.s32 	%p6, %r44, 0;
	mov.u32 	%r46, %r7;
	@%p6 bra 	$L__BB33_5;
$L__BB33_6:
	setp.eq.s32 	%p7, %r3, 0;
	@%p7 bra 	$L__BB33_16;
	setp.lt.u32 	%p8, %r4, 7;
	@%p8 bra 	$L__BB33_9;
	add.s32 	%r38, %r46, %r12;
	mul.wide.s32 	%rd8, %r38, 4;
	add.s64 	%rd9, %rd1, %rd8;
	ld.global.f32 	%f52, [%rd9];
	min.f32 	%f53, %f86, %f52;
	ld.global.f32 	%f54, [%rd9+4];
	min.f32 	%f55, %f53, %f54;
	ld.global.f32 	%f56, [%rd9+8];
	min.f32 	%f57, %f55, %f56;
	ld.global.f32 	%f58, [%rd9+12];
	min.f32 	%f59, %f57, %f58;
	ld.global.f32 	%f60, [%rd9+16];
	min.f32 	%f61, %f59, %f60;
	ld.global.f32 	%f62, [%rd9+20];
	min.f32 	%f63, %f61, %f62;
	ld.global.f32 	%f64, [%rd9+24];
	min.f32 	%f65, %f63, %f64;
	ld.global.f32 	%f66, [%rd9+28];
	min.f32 	%f86, %f65, %f66;
	add.s32 	%r46, %r46, 8;
$L__BB33_9:
	setp.eq.s32 	%p9, %r5, 0;
	@%p9 bra 	$L__BB33_16;
	setp.lt.u32 	%p10, %r6, 3;
	@%p10 bra 	$L__BB33_12;
	add.s32 	%r39, %r46, %r12;
	mul.wide.s32 	%rd10, %r39, 4;
	add.s64 	%rd11, %rd1, %rd10;
	ld.global.f32 	%f68, [%rd11];
	min.f32 	%f69, %f86, %f68;
	ld.global.f32 	%f70, [%rd11+4];
	min.f32 	%f71, %f69, %f70;
	ld.global.f32 	%f72, [%rd11+8];
	min.f32 	%f73, %f71, %f72;
	ld.global.f32 	%f74, [%rd11+12];
	min.f32 	%f86, %f73, %f74;
	add.s32 	%r46, %r46, 4;
$L__BB33_12:
	setp.eq.s32 	%p11, %r8, 0;
	@%p11 bra 	$L__BB33_16;
	setp.eq.s32 	%p12, %r8, 1;
	add.s32 	%r40, %r46, %r12;
	mul.wide.s32 	%rd12, %r40, 4;
	add.s64 	%rd3, %rd1, %rd12;
	ld.global.f32 	%f75, [%rd3];
	min.f32 	%f86, %f86, %f75;
	@%p12 bra 	$L__BB33_16;
	setp.eq.s32 	%p13, %r8, 2;
	ld.global.f32 	%f76, [%rd3+4];
	min.f32 	%f86, %f86, %f76;
	@%p13 bra 	$L__BB33_16;
	ld.global.f32 	%f77, [%rd3+8];
	min.f32 	%f86, %f86, %f77;
$L__BB33_16:
	add.s32 	%r42, %r42, 1;
	setp.ne.s32 	%p14, %r42, %r24;
	@%p14 bra 	$L__BB33_3;
$L__BB33_17:
	mad.lo.s32 	%r41, %r33, %r23, %r1;
	cvta.to.global.u64 	%rd13, %rd4;
	mul.wide.s32 	%rd14, %r41, 4;
	add.s64 	%rd15, %rd13, %rd14;
	st.global.f32 	[%rd15], %f86;
$L__BB33_18:
	ret;

}
	// .globl	maxminPoolingBackpropagation
.visible .entry maxminPoolingBackpropagation(
	.param .u32 maxminPoolingBackpropagation_param_0,
	.param .u32 maxminPoolingBackpropagation_param_1,
	.param .u32 maxminPoolingBackpropagation_param_2,
	.param .u64 .ptr .align 1 maxminPoolingBackpropagation_param_3,
	.param .u64 .ptr .align 1 maxminPoolingBackpropagation_param_4,
	.param .u64 .ptr .align 1 maxminPoolingBackpropagation_param_5,
	.param .u64 .ptr .align 1 maxminPoolingBackpropagation_param_6
)
{
	.reg .pred 	%p<5>;
	.reg .b32 	%r<21>;
	.reg .b32 	%f<6>;
	.reg .b64 	%rd<16>;
	.reg .b64 	%fd<2>;

	ld.param.u32 	%r5, [maxminPoolingBackpropagation_param_0];
	ld.param.u32 	%r7, [maxminPoolingBackpropagation_param_1];
	ld.param.u32 	%r6, [maxminPoolingBackpropagation_param_2];
	ld.param.u64 	%rd2, [maxminPoolingBackpropagation_param_3];
	ld.param.u64 	%rd3, [maxminPoolingBackpropagation_param_4];
	ld.param.u64 	%rd4, [maxminPoolingBackpropagation_param_5];
	ld.param.u64 	%rd5, [maxminPoolingBackpropagation_param_6];
	mov.u32 	%r9, %ctaid.x;
	mov.u32 	%r10, %ntid.x;
	mov.u32 	%r11, %tid.x;
	mad.lo.s32 	%r1, %r9, %r10, %r11;
	mov.u32 	%r12, %ctaid.y;
	mov.u32 	%r13, %ntid.y;
	mov.u32 	%r14, %tid.y;
	mad.lo.s32 	%r15, %r12, %r13, %r14;
	setp.ge.s32 	%p1, %r1, %r5;
	setp.ge.s32 	%p2, %r15, %r7;
	or.pred  	%p3, %p1, %p2;
	@%p3 bra 	$L__BB34_3;
	cvta.to.global.u64 	%rd6, %rd5;
	cvta.to.global.u64 	%rd7, %rd2;
	cvta.to.global.u64 	%rd8, %rd3;
	div.s32 	%r3, %r1, %r6;
	div.s32 	%r4, %r15, %r6;
	div.s32 	%r16, %r5, %r6;
	mad.lo.s32 	%r17, %r15, %r5, %r1;
	mul.wide.s32 	%rd9, %r17, 4;
	add.s64 	%rd1, %rd6, %rd9;
	mov.b32 	%r18, 0;
	st.global.u32 	[%rd1], %r18;
	add.s64 	%rd10, %rd7, %rd9;
	ld.global.f32 	%f1, [%rd10];
	mad.lo.s32 	%r19, %r16, %r4, %r3;
	mul.wide.s32 	%rd11, %r19, 4;
	add.s64 	%rd12, %rd8, %rd11;
	ld.global.f32 	%f2, [%rd12];
	sub.f32 	%f3, %f1, %f2;
	abs.f32 	%f4, %f3;
	cvt.f64.f32 	%fd1, %f4;
	setp.geu.f64 	%p4, %fd1, 0d3EE4F8B588E368F1;
	@%p4 bra 	$L__BB34_3;
	mad.lo.s32 	%r20, %r4, %r5, %r3;
	cvta.to.global.u64 	%rd13, %rd4;
	mul.wide.s32 	%rd14, %r20, 4;
	add.s64 	%rd15, %rd13, %rd14;
	ld.global.f32 	%f5, [%rd15];
	st.global.f32 	[%rd1], %f5;
$L__BB34_3:
	ret;

}
	// .globl	avgPooling
.visible .entry avgPooling(
	.param .u32 avgPooling_param_0,
	.param .u32 avgPooling_param_1,
	.param .u32 avgPooling_param_2,
	.param .u64 .ptr .align 1 avgPooling_param_3,
	.param .u64 .ptr .align 1 avgPooling_param_4
)
{
	.reg .pred 	%p<15>;
	.reg .b32 	%r<49>;
	.reg .b32 	%f<90>;
	.reg .b64 	%rd<16>;

	ld.param.u32 	%r23, [avgPooling_param_0];
	ld.param.u32 	%r25, [avgPooling_param_1];
	ld.param.u32 	%r24, [avgPooling_param_2];
	ld.param.u64 	%rd5, [avgPooling_param_3];
	ld.param.u64 	%rd4, [avgPooling_param_4];
	cvta.to.global.u64 	%rd1, %rd5;
	mov.u32 	%r27, %ctaid.x;
	mov.u32 	%r28, %ntid.x;
	mov.u32 	%r29, %tid.x;
	mad.lo.s32 	%r1, %r27, %r28, %r29;
	mov.u32 	%r30, %ctaid.y;
	mov.u32 	%r31, %ntid.y;
	mov.u32 	%r32, %tid.y;
	mad.lo.s32 	%r33, %r30, %r31, %r32;
	setp.ge.s32 	%p1, %r1, %r23;
	setp.ge.s32 	%p2, %r33, %r25;
	or.pred  	%p3, %p1, %p2;
	@%p3 bra 	$L__BB35_18;
	setp.lt.s32 	%p4, %r24, 1;
	mov.f32 	%f88, 0f00000000;
	@%p4 bra 	$L__BB35_17;
	and.b32  	%r3, %r24, 15;
	add.s32 	%r4, %r3, -1;
	and.b32  	%r5, %r24, 7;
	add.s32 	%r6, %r5, -1;
	and.b32  	%r7, %r24, 2147483632;
	and.b32  	%r8, %r24, 3;
	neg.s32 	%r9, %r7;
	add.s64 	%rd2, %rd1, 32;
	mul.lo.s32 	%r10, %r24, %r33;
	mov.f32 	%f88, 0f00000000;
	mov.b32 	%r43, 0;
$L__BB35_3:
	setp.lt.u32 	%p5, %r24, 16;
	add.s32 	%r36, %r43, %r10;
	mad.lo.s32 	%r37, %r36, %r23, %r1;
	mul.lo.s32 	%r12, %r37, %r24;
	mov.b32 	%r47, 0;
	@%p5 bra 	$L__BB35_6;
	mov.u32 	%r44, %r12;
	mov.u32 	%r45, %r9;
$L__BB35_5:
	.pragma "nounroll";
	mul.wide.s32 	%rd6, %r44, 4;
	add.s64 	%rd7, %rd2, %rd6;
	ld.global.f32 	%f20, [%rd7+-32];
	add.f32 	%f21, %f88, %f20;
	ld.global.f32 	%f22, [%rd7+-28];
	add.f32 	%f23, %f21, %f22;
	ld.global.f32 	%f24, [%rd7+-24];
	add.f32 	%f25, %f23, %f24;
	ld.global.f32 	%f26, [%rd7+-20];
	add.f32 	%f27, %f25, %f26;
	ld.global.f32 	%f28, [%rd7+-16];
	add.f32 	%f29, %f27, %f28;
	ld.global.f32 	%f30, [%rd7+-12];
	add.f32 	%f31, %f29, %f30;
	ld.global.f32 	%f32, [%rd7+-8];
	add.f32 	%f33, %f31, %f32;
	ld.global.f32 	%f34, [%rd7+-4];
	add.f32 	%f35, %f33, %f34;
	ld.global.f32 	%f36, [%rd7];
	add.f32 	%f37, %f35, %f36;
	ld.global.f32 	%f38, [%rd7+4];
	add.f32 	%f39, %f37, %f38;
	ld.global.f32 	%f40, [%rd7+8];
	add.f32 	%f41, %f39, %f40;
	ld.global.f32 	%f42, [%rd7+12];
	add.f32 	%f43, %f41, %f42;
	ld.global.f32 	%f44, [%rd7+16];
	add.f32 	%f45, %f43, %f44;
	ld.global.f32 	%f46, [%rd7+20];
	add.f32 	%f47, %f45, %f46;
	ld.global.f32 	%f48, [%rd7+24];
	add.f32 	%f49, %f47, %f48;
	ld.global.f32 	%f50, [%rd7+28];
	add.f32 	%f88, %f49, %f50;
	add.s32 	%r45, %r45, 16;
	add.s32 	%r44, %r44, 16;
	setp.ne.s32 	%p6, %r45, 0;
	mov.u32 	%r47, %r7;
	@%p6 bra 	$L__BB35_5;
$L__BB35_6:
	setp.eq.s32 	%p7, %r3, 0;
	@%p7 bra 	$L__BB35_16;
	setp.lt.u32 	%p8, %r4, 7;
	@%p8 bra 	$L__BB35_9;
	add.s32 	%r38, %r47, %r12;
	mul.wide.s32 	%rd8, %r38, 4;
	add.s64 	%rd9, %rd1, %rd8;
	ld.global.f32 	%f52, [%rd9];
	add.f32 	%f53, %f88, %f52;
	ld.global.f32 	%f54, [%rd9+4];
	add.f32 	%f55, %f53, %f54;
	ld.global.f32 	%f56, [%rd9+8];
	add.f32 	%f57, %f55, %f56;
	ld.global.f32 	%f58, [%rd9+12];
	add.f32 	%f59, %f57, %f58;
	ld.global.f32 	%f60, [%rd9+16];
	add.f32 	%f61, %f59, %f60;
	ld.global.f32 	%f62, [%rd9+20];
	add.f32 	%f63, %f61, %f62;
	ld.global.f32 	%f64, [%rd9+24];
	add.f32 	%f65, %f63, %f64;
	ld.global.f32 	%f66, [%rd9+28];
	add.f32 	%f88, %f65, %f66;
	add.s32 	%r47, %r47, 8;
$L__BB35_9:
	setp.eq.s32 	%p9, %r5, 0;
	@%p9 bra 	$L__BB35_16;
	setp.lt.u32 	%p10, %r6, 3;
	@%p10 bra 	$L__BB35_12;
	add.s32 	%r39, %r47, %r12;
	mul.wide.s32 	%rd10, %r39, 4;
	add.s64 	%rd11, %rd1, %rd10;
	ld.global.f32 	%f68, [%rd11];
	add.f32 	%f69, %f88, %f68;
	ld.global.f32 	%f70, [%rd11+4];
	add.f32 	%f71, %f69, %f70;
	ld.global.f32 	%f72, [%rd11+8];
	add.f32 	%f73, %f71, %f72;
	ld.global.f32 	%f74, [%rd11+12];
	add.f32 	%f88, %f73, %f74;
	add.s32 	%r47, %r47, 4;
$L__BB35_12:
	setp.eq.s32 	%p11, %r8, 0;
	@%p11 bra 	$L__BB35_16;
	setp.eq.s32 	%p12, %r8, 1;
	add.s32 	%r40, %r47, %r12;
	mul.wide.s32 	%rd12, %r40, 4;
	add.s64 	%rd3, %rd1, %rd12;
	ld.global.f32 	%f75, [%rd3];
	add.f32 	%f88, %f88, %f75;
	@%p12 bra 	$L__BB35_16;
	setp.eq.s32 	%p13, %r8, 2;
	ld.global.f32 	%f76, [%rd3+4];
	add.f32 	%f88, %f88, %f76;
	@%p13 bra 	$L__BB35_16;
	ld.global.f32 	%f77, [%rd3+8];
	add.f32 	%f88, %f88, %f77;
$L__BB35_16:
	add.s32 	%r43, %r43, 1;
	setp.ne.s32 	%p14, %r43, %r24;
	@%p14 bra 	$L__BB35_3;
$L__BB35_17:
	mul.lo.s32 	%r41, %r24, %r24;
	cvt.rn.f32.u32 	%f78, %r41;
	div.rn.f32 	%f79, %f88, %f78;
	mad.lo.s32 	%r42, %r33, %r23, %r1;
	cvta.to.global.u64 	%rd13, %rd4;
	mul.wide.s32 	%rd14, %r42, 4;
	add.s64 	%rd15, %rd13, %rd14;
	st.global.f32 	[%rd15], %f79;
$L__BB35_18:
	ret;

}
	// .globl	avgPoolingBackpropagation
.visible .entry avgPoolingBackpropagation(
	.param .u32 avgPoolingBackpropagation_param_0,
	.param .u32 avgPoolingBackpropagation_param_1,
	.param .u32 avgPoolingBackpropagation_param_2,
	.param .u64 .ptr .align 1 avgPoolingBackpropagation_param_3,
	.param .u64 .ptr .align 1 avgPoolingBackpropagation_param_4,
	.param .u64 .ptr .align 1 avgPoolingBackpropagation_param_5,
	.param .u64 .ptr .align 1 avgPoolingBackpropagation_param_6
)
{
	.reg .pred 	%p<4>;
	.reg .b32 	%r<22>;
	.reg .b32 	%f<9>;
	.reg .b64 	%rd<17>;

	ld.param.u32 	%r3, [avgPoolingBackpropagation_param_0];
	ld.param.u32 	%r5, [avgPoolingBackpropagation_param_1];
	ld.param.u32 	%r4, [avgPoolingBackpropagation_param_2];
	ld.param.u64 	%rd1, [avgPoolingBackpropagation_param_3];
	ld.param.u64 	%rd2, [avgPoolingBackpropagation_param_4];
	ld.param.u64 	%rd3, [avgPoolingBackpropagation_param_5];
	ld.param.u64 	%rd4, [avgPoolingBackpropagation_param_6];
	mov.u32 	%r7, %ctaid.x;
	mov.u32 	%r8, %ntid.x;
	mov.u32 	%r9, %tid.x;
	mad.lo.s32 	%r1, %r7, %r8, %r9;
	mov.u32 	%r10, %ctaid.y;
	mov.u32 	%r11, %ntid.y;
	mov.u32 	%r12, %tid.y;
	mad.lo.s32 	%r13, %r10, %r11, %r12;
	setp.ge.s32 	%p1, %r1, %r3;
	setp.ge.s32 	%p2, %r13, %r5;
	or.pred  	%p3, %p1, %p2;
	@%p3 bra 	$L__BB36_2;
	cvta.to.global.u64 	%rd5, %rd3;
	cvta.to.global.u64 	%rd6, %rd1;
	cvta.to.global.u64 	%rd7, %rd2;
	cvta.to.global.u64 	%rd8, %rd4;
	div.s32 	%r14, %r1, %r4;
	div.s32 	%r15, %r13, %r4;
	div.s32 	%r16, %r3, %r4;
	mad.lo.s32 	%r17, %r15, %r3, %r14;
	mul.wide.s32 	%rd9, %r17, 4;
	add.s64 	%rd10, %rd5, %rd9;
	ld.global.f32 	%f1, [%rd10];
	add.s32 	%r18, %r1, %r13;
	add.s32 	%r19, %r18, %r3;
	mul.wide.s32 	%rd11, %r19, 4;
	add.s64 	%rd12, %rd6, %rd11;
	ld.global.f32 	%f2, [%rd12];
	mul.f32 	%f3, %f1, %f2;
	mad.lo.s32 	%r20, %r16, %r15, %r14;
	mul.wide.s32 	%rd13, %r20, 4;
	add.s64 	%rd14, %rd7, %rd13;
	ld.global.f32 	%f4, [%rd14];
	cvt.rn.f32.s32 	%f5, %r4;
	mul.f32 	%f6, %f4, %f5;
	mul.f32 	%f7, %f6, %f5;
	div.rn.f32 	%f8, %f3, %f7;
	mad.lo.s32 	%r21, %r13, %r3, %r1;
	mul.wide.s32 	%rd15, %r21, 4;
	add.s64 	%rd16, %rd8, %rd15;
	st.global.f32 	[%rd16], %f8;
$L__BB36_2:
	ret;

}


// ===== COMPILED SASS (sm_100) =====

	.target	sm_100

	.elftype	@"ET_EXEC"


//--------------------- .note.nv.tkinfo           --------------------------
	.section	.note.nv.tkinfo,"",@"SHT_NOTE"
	.sectionflags	@"SHF_NOTE_NV_TKINFO"
	.tkinfo
        /*0018*/ 	.word	0x00000002
        /*0030*/ 	.string	""
        /*0030*/ 	.string	"ptxas"
        /*0030*/ 	.string	"Cuda compilation tools, release 13.0, V13.0.88"
        /*0030*/ 	.string	"Build cuda_13.0.r13.0/compiler.36424714_0"
        /*0030*/ 	.string	"-arch sm_100 -m 64 "



//--------------------- .note.nv.cuinfo           --------------------------
	.section	.note.nv.cuinfo,"",@"SHT_NOTE"
	.sectionflags	@"SHF_NOTE_NV_CUINFO"
        /*0018*/ 	.short	0x0002
        /*001a*/ 	.short	0x0064
        /*001c*/ 	.short	0x0082
	.zero		2


//--------------------- .nv.info                  --------------------------
	.section	.nv.info,"",@"SHT_CUDA_INFO"
	.align	4


	//----- nvinfo : EIATTR_REGCOUNT
	.align		4
        /*0000*/ 	.byte	0x04, 0x2f
        /*0002*/ 	.short	(.L_1 - .L_0)
	.align		4
.L_0:
        /*0004*/ 	.word	index@(relu)
        /*0008*/ 	.word	0x0000000c


	//----- nvinfo : EIATTR_FRAME_SIZE
	.align		4
.L_1:
        /*000c*/ 	.byte	0x04, 0x11
        /*000e*/ 	.short	(.L_3 - .L_2)
	.align		4
.L_2:
        /*0010*/ 	.word	index@(relu)
        /*0014*/ 	.word	0x00000000


	//----- nvinfo : EIATTR_REGCOUNT
	.align		4
.L_3:
        /*0018*/ 	.byte	0x04, 0x2f
        /*001a*/ 	.short	(.L_5 - .L_4)
	.align		4
.L_4:
        /*001c*/ 	.word	index@(reluDer)
        /*0020*/ 	.word	0x0000000c


	//----- nvinfo : EIATTR_FRAME_SIZE
	.align		4
.L_5:
        /*0024*/ 	.byte	0x04, 0x11
        /*0026*/ 	.short	(.L_7 - .L_6)
	.align		4
.L_6:
        /*0028*/ 	.word	index@(reluDer)
        /*002c*/ 	.word	0x00000000


	//----- nvinfo : EIATTR_REGCOUNT
	.align		4
.L_7:
        /*0030*/ 	.byte	0x04, 0x2f
        /*0032*/ 	.short	(.L_9 - .L_8)
	.align		4
.L_8:
        /*0034*/ 	.word	index@(sigmoid)
        /*0038*/ 	.word	0x0000000e


	//----- nvinfo : EIATTR_FRAME_SIZE
	.align		4
.L_9:
        /*003c*/ 	.byte	0x04, 0x11
        /*003e*/ 	.short	(.L_11 - .L_10)
	.align		4
.L_10:
        /*0040*/ 	.word	index@($__internal_8_$__cuda_sm20_dblrcp_rn_slowpath_v3)
        /*0044*/ 	.word	0x00000000


	//----- nvinfo : EIATTR_FRAME_SIZE
	.align		4
.L_11:
        /*0048*/ 	.byte	0x04, 0x11
        /*004a*/ 	.short	(.L_13 - .L_12)
	.align		4
.L_12:
        /*004c*/ 	.word	index@(sigmoid)
        /*0050*/ 	.word	0x00000000


	//----- nvinfo : EIATTR_REGCOUNT
	.align		4
.L_13:
        /*0054*/ 	.byte	0x04, 0x2f
        /*0056*/ 	.short	(.L_15 - .L_14)
	.align		4
.L_14:
        /*0058*/ 	.word	index@(sigmoidDer)
        /*005c*/ 	.word	0x00000010


	//----- nvinfo : EIATTR_FRAME_SIZE
	.align		4
.L_15:
        /*0060*/ 	.byte	0x04, 0x11
        /*0062*/ 	.short	(.L_17 - .L_16)
	.align		4
.L_16:
        /*0064*/ 	.word	index@($__internal_7_$__cuda_sm3x_div_rn_noftz_f32_slowpath)
        /*0068*/ 	.word	0x00000000


	//----- nvinfo : EIATTR_FRAME_SIZE
	.align		4
.L_17:
        /*006c*/ 	.byte	0x04, 0x11
        /*006e*/ 	.short	(.L_19 - .L_18)
	.align		4
.L_18:
        /*0070*/ 	.word	index@(sigmoidDer)
        /*0074*/ 	.word	0x00000000


	//----- nvinfo : EIATTR_REGCOUNT
	.align		4
.L_19:
        /*0078*/ 	.byte	0x04, 0x2f
        /*007a*/ 	.short	(.L_21 - .L_20)
	.align		4
.L_20:
        /*007c*/ 	.word	index@(tangent)
        /*0080*/ 	.word	0x00000015


	//----- nvinfo : EIATTR_FRAME_SIZE
	.align		4
.L_21:
        /*0084*/ 	.byte	0x04, 0x11
        /*0086*/ 	.short	(.L_23 - .L_22)
	.align		4
.L_22:
        /*0088*/ 	.word	index@($__internal_6_$__cuda_sm20_div_rn_f64_full)
        /*008c*/ 	.word	0x00000000


	//----- nvinfo : EIATTR_FRAME_SIZE
	.align		4
.L_23:
        /*0090*/ 	.byte	0x04, 0x11
        /*0092*/ 	.short	(.L_25 - .L_24)
	.align		4
.L_24:
        /*0094*/ 	.word	index@(tangent)
        /*0098*/ 	.word	0x00000000


	//----- nvinfo : EIATTR_REGCOUNT
	.align		4
.L_25:
        /*009c*/ 	.byte	0x04, 0x2f
        /*009e*/ 	.short	(.L_27 - .L_26)
	.align		4
.L_26:
        /*00a0*/ 	.word	index@(tangentDer)
        /*00a4*/ 	.word	0x00000019


	//----- nvinfo : EIATTR_FRAME_SIZE
	.align		4
.L_27:
        /*00a8*/ 	.byte	0x04, 0x11
        /*00aa*/ 	.short	(.L_29 - .L_28)
	.align		4
.L_28:
        /*00ac*/ 	.word	index@($__internal_5_$__cuda_sm20_div_rn_f64_full)
        /*00b0*/ 	.word	0x00000000


	//----- nvinfo : EIATTR_FRAME_SIZE
	.align		4
.L_29:
        /*00b4*/ 	.byte	0x04, 0x11
        /*00b6*/ 	.short	(.L_31 - .L_30)
	.align		4
.L_30:
        /*00b8*/ 	.word	index@(tangentDer)
        /*00bc*/ 	.word	0x00000000


	//----- nvinfo : EIATTR_REGCOUNT
	.align		4
.L_31:
        /*00c0*/ 	.byte	0x04, 0x2f
        /*00c2*/ 	.short	(.L_33 - .L_32)
	.align		4
.L_32:
        /*00c4*/ 	.word	index@(softmax)
        /*00c8*/ 	.word	0x0000001e


	//----- nvinfo : EIATTR_FRAME_SIZE
	.align		4
.L_33:
        /*00cc*/ 	.byte	0x04, 0x11
        /*00ce*/ 	.short	(.L_35 - .L_34)
	.align		4
.L_34:
        /*00d0*/ 	.word	index@($__internal_4_$__cuda_sm3x_div_rn_noftz_f32_slowpath)
        /*00d4*/ 	.word	0x00000000


	//----- nvinfo : EIATTR_FRAME_SIZE
	.align		4
.L_35:
        /*00d8*/ 	.byte	0x04, 0x11
        /*00da*/ 	.short	(.L_37 - .L_36)
	.align		4
.L_36:
        /*00dc*/ 	.word	index@(softmax)
        /*00e0*/ 	.word	0x00000000


	//----- nvinfo : EIATTR_REGCOUNT
	.align		4
.L_37:
        /*00e4*/ 	.byte	0x04, 0x2f
        /*00e6*/ 	.short	(.L_39 - .L_38)
	.align		4
.L_38:
        /*00e8*/ 	.word	index@(softmaxDer)
        /*00ec*/ 	.word	0x0000001d


	//----- nvinfo : EIATTR_FRAME_SIZE
	.align		4
.L_39:
        /*00f0*/ 	.byte	0x04, 0x11
        /*00f2*/ 	.short	(.L_41 - .L_40)
	.align		4
.L_40:
        /*00f4*/ 	.word	index@($__internal_3_$__cuda_sm3x_div_rn_noftz_f32_slowpath)
        /*00f8*/ 	.word	0x00000000


	//----- nvinfo : EIATTR_FRAME_SIZE
	.align		4
.L_41:
        /*00fc*/ 	.byte	0x04, 0x11
        /*00fe*/ 	.short	(.L_43 - .L_42)
	.align		4
.L_42:
        /*0100*/ 	.word	index@(softmaxDer)
        /*0104*/ 	.word	0x00000000


	//----- nvinfo : EIATTR_REGCOUNT
	.align		4
.L_43:
        /*0108*/ 	.byte	0x04, 0x2f
        /*010a*/ 	.short	(.L_45 - .L_44)
	.align		4
.L_44:
        /*010c*/ 	.word	index@(transpose)
        /*0110*/ 	.word	0x0000000a


	//----- nvinfo : EIATTR_FRAME_SIZE
	.align		4
.L_45:
        /*0114*/ 	.byte	0x04, 0x11
        /*0116*/ 	.short	(.L_47 - .L_46)
	.align		4
.L_46:
        /*0118*/ 	.word	index@(transpose)
        /*011c*/ 	.word	0x00000000


	//----- nvinfo : EIATTR_REGCOUNT
	.align		4
.L_47:
        /*0120*/ 	.byte	0x04, 0x2f
        /*0122*/ 	.short	(.L_49 - .L_48)
	.align		4
.L_48:
        /*0124*/ 	.word	index@(flipX)
        /*0128*/ 	.word	0x0000000a


	//----- nvinfo : EIATTR_FRAME_SIZE
	.align		4
.L_49:
        /*012c*/ 	.byte	0x04, 0x11
        /*012e*/ 	.short	(.L_51 - .L_50)
	.align		4
.L_50:
        /*0130*/ 	.word	index@(flipX)
        /*0134*/ 	.word	0x00000000


	//----- nvinfo : EIATTR_REGCOUNT
	.align		4
.L_51:
        /*0138*/ 	.byte	0x04, 0x2f
        /*013a*/ 	.short	(.L_53 - .L_52)
	.align		4
.L_52:
        /*013c*/ 	.word	index@(flipY)
        /*0140*/ 	.word	0x0000000a


	//----- nvinfo : EIATTR_FRAME_SIZE
	.align		4
.L_53:
        /*0144*/ 	.byte	0x04, 0x11
        /*0146*/ 	.short	(.L_55 - .L_54)
	.align		4
.L_54:
        /*0148*/ 	.word	index@(flipY)
        /*014c*/ 	.word	0x00000000


	//----- nvinfo : EIATTR_REGCOUNT
	.align		4
.L_55:
        /*0150*/ 	.byte	0x04, 0x2f
        /*0152*/ 	.short	(.L_57 - .L_56)
	.align		4
.L_56:
        /*0154*/ 	.word	index@(rotate90)
        /*0158*/ 	.word	0x0000000a


	//----- nvinfo : EIATTR_FRAME_SIZE
	.align		4
.L_57:
        /*015c*/ 	.byte	0x04, 0x11
        /*015e*/ 	.short	(.L_59 - .L_58)
	.align		4
.L_58:
        /*0160*/ 	.word	index@(rotate90)
        /*0164*/ 	.word	0x00000000


	//----- nvinfo : EIATTR_REGCOUNT
	.align		4
.L_59:
        /*0168*/ 	.byte	0x04, 0x2f
        /*016a*/ 	.short	(.L_61 - .L_60)
	.align		4
.L_60:
        /*016c*/ 	.word	index@(rotate180)
        /*0170*/ 	.word	0x0000000a


	//----- nvinfo : EIATTR_FRAME_SIZE
	.align		4
.L_61:
        /*0174*/ 	.byte	0x04, 0x11
        /*0176*/ 	.short	(.L_63 - .L_62)
	.align		4
.L_62:
        /*0178*/ 	.word	index@(rotate180)
        /*017c*/ 	.word	0x00000000


	//----- nvinfo : EIATTR_REGCOUNT
	.align		4
.L_63:
        /*0180*/ 	.byte	0x04, 0x2f
        /*0182*/ 	.short	(.L_65 - .L_64)
	.align		4
.L_64:
        /*0184*/ 	.word	index@(rotate270)
        /*0188*/ 	.word	0x0000000a


	//----- nvinfo : EIATTR_FRAME_SIZE
	.align		4
.L_65:
        /*018c*/ 	.byte	0x04, 0x11
        /*018e*/ 	.short	(.L_67 - .L_66)
	.align		4
.L_66:
        /*0190*/ 	.word	index@(rotate270)
        /*0194*/ 	.word	0x00000000


	//----- nvinfo : EIATTR_REGCOUNT
	.align		4
.L_67:
        /*0198*/ 	.byte	0x04, 0x2f
        /*019a*/ 	.short	(.L_69 - .L_68)
	.align		4
.L_68:
        /*019c*/ 	.word	index@(set)
        /*01a0*/ 	.word	0x0000000a


	//----- nvinfo : EIATTR_FRAME_SIZE
	.align		4
.L_69:
        /*01a4*/ 	.byte	0x04, 0x11
        /*01a6*/ 	.short	(.L_71 - .L_70)
	.align		4
.L_70:
        /*01a8*/ 	.word	index@(set)
        /*01ac*/ 	.word	0x00000000


	//----- nvinfo : EIATTR_REGCOUNT
	.align		4
.L_71:
        /*01b0*/ 	.byte	0x04, 0x2f
        /*01b2*/ 	.short	(.L_73 - .L_72)
	.align		4
.L_72:
        /*01b4*/ 	.word	index@(sum)
        /*01b8*/ 	.word	0x0000000a


	//----- nvinfo : EIATTR_FRAME_SIZE
	.align		4
.L_73:
        /*01bc*/ 	.byte	0x04, 0x11
        /*01be*/ 	.short	(.L_75 - .L_74)
	.align		4
.L_74:
        /*01c0*/ 	.word	index@(sum)
        /*01c4*/ 	.word	0x00000000


	//----- nvinfo : EIATTR_REGCOUNT
	.align		4
.L_75:
        /*01c8*/ 	.byte	0x04, 0x2f
        /*01ca*/ 	.short	(.L_77 - .L_76)
	.align		4
.L_76:
        /*01cc*/ 	.word	index@(tensorAdd)
        /*01d0*/ 	.word	0x0000000c


	//----- nvinfo : EIATTR_FRAME_SIZE
	.align		4
.L_77:
        /*01d4*/ 	.byte	0x04, 0x11
        /*01d6*/ 	.short	(.L_79 - .L_78)
	.align		4
.L_78:
        /*01d8*/ 	.word	index@(tensorAdd)
        /*01dc*/ 	.word	0x00000000


	//----- nvinfo : EIATTR_REGCOUNT
	.align		4
.L_79:
        /*01e0*/ 	.byte	0x04, 0x2f
        /*01e2*/ 	.short	(.L_81 - .L_80)
	.align		4
.L_80:
        /*01e4*/ 	.word	index@(tensorSub)
        /*01e8*/ 	.word	0x0000000c


	//----- nvinfo : EIATTR_FRAME_SIZE
	.align		4
.L_81:
        /*01ec*/ 	.byte	0x04, 0x11
        /*01ee*/ 	.short	(.L_83 - .L_82)
	.align		4
.L_82:
        /*01f0*/ 	.word	index@(tensorSub)
        /*01f4*/ 	.word	0x00000000


	//----- nvinfo : EIATTR_REGCOUNT
	.align		4
.L_83:
        /*01f8*/ 	.byte	0x04, 0x2f
        /*01fa*/ 	.short	(.L_85 - .L_84)
	.align		4
.L_84:
        /*01fc*/ 	.word	index@(concatenateVertical)
        /*0200*/ 	.word	0x0000000a


	//----- nvinfo : EIATTR_FRAME_SIZE
	.align		4
.L_85:
        /*0204*/ 	.byte	0x04, 0x11
        /*0206*/ 	.short	(.L_87 - .L_86)
	.align		4
.L_86:
        /*0208*/ 	.word	index@(concatenateVertical)
        /*020c*/ 	.word	0x00000000


	//----- nvinfo : EIATTR_REGCOUNT
	.align		4
.L_87:
        /*0210*/ 	.byte	0x04, 0x2f
        /*0212*/ 	.short	(.L_89 - .L_88)
	.align		4
.L_88:
        /*0214*/ 	.word	index@(concatenateHorizontal)
        /*0218*/ 	.word	0x0000000a


	//----- nvinfo : EIATTR_FRAME_SIZE
	.align		4
.L_89:
        /*021c*/ 	.byte	0x04, 0x11
        /*021e*/ 	.short	(.L_91 - .L_90)
	.align		4
.L_90:
        /*0220*/ 	.word	index@(concatenateHorizontal)
        /*0224*/ 	.word	0x00000000


	//----- nvinfo : EIATTR_REGCOUNT
	.align		4
.L_91:
        /*0228*/ 	.byte	0x04, 0x2f
        /*022a*/ 	.short	(.L_93 - .L_92)
	.align		4
.L_92:
        /*022c*/ 	.word	index@(tensorMul)
        /*0230*/ 	.word	0x0000000c


	//----- nvinfo : EIATTR_FRAME_SIZE
	.align		4
.L_93:
        /*0234*/ 	.byte	0x04, 0x11
        /*0236*/ 	.short	(.L_95 - .L_94)
	.align		4
.L_94:
        /*0238*/ 	.word	index@(tensorMul)
        /*023c*/ 	.word	0x00000000


	//----- nvinfo : EIATTR_REGCOUNT
	.align		4
.L_95:
        /*0240*/ 	.byte	0x04, 0x2f
        /*0242*/ 	.short	(.L_97 - .L_96)
	.align		4
.L_96:
        /*0244*/ 	.word	index@(tensorDiv)
        /*0248*/ 	.word	0x00000010


	//----- nvinfo : EIATTR_FRAME_SIZE
	.align		4
.L_97:
        /*024c*/ 	.byte	0x04, 0x11
        /*024e*/ 	.short	(.L_99 - .L_98)
	.align		4
.L_98:
        /*0250*/ 	.word	index@($__internal_2_$__cuda_sm3x_div_rn_noftz_f32_slowpath)
        /*0254*/ 	.word	0x00000000


	//----- nvinfo : EIATTR_FRAME_SIZE
	.align		4
.L_99:
        /*0258*/ 	.byte	0x04, 0x11
        /*025a*/ 	.short	(.L_101 - .L_100)
	.align		4
.L_100:
        /*025c*/ 	.word	index@(tensorDiv)
        /*0260*/ 	.word	0x00000000


	//----- nvinfo : EIATTR_REGCOUNT
	.align		4
.L_101:
        /*0264*/ 	.byte	0x04, 0x2f
        /*0266*/ 	.short	(.L_103 - .L_102)
	.align		4
.L_102:
        /*0268*/ 	.word	index@(matrixMul)
        /*026c*/ 	.word	0x00000020


	//----- nvinfo : EIATTR_FRAME_SIZE
	.align		4
.L_103:
        /*0270*/ 	.byte	0x04, 0x11
        /*0272*/ 	.short	(.L_105 - .L_104)
	.align		4
.L_104:
        /*0274*/ 	.word	index@(matrixMul)
        /*0278*/ 	.word	0x00000000


	//----- nvinfo : EIATTR_REGCOUNT
	.align		4
.L_105:
        /*027c*/ 	.byte	0x04, 0x2f
        /*027e*/ 	.short	(.L_107 - .L_106)
	.align		4
.L_106:
        /*0280*/ 	.word	index@(matrixConvEmptyBorder)
        /*0284*/ 	.word	0x0000001c


	//----- nvinfo : EIATTR_FRAME_SIZE
	.align		4
.L_107:
        /*0288*/ 	.byte	0x04, 0x11
        /*028a*/ 	.short	(.L_109 - .L_108)
	.align		4
.L_108:
        /*028c*/ 	.word	index@(matrixConvEmptyBorder)
        /*0290*/ 	.word	0x00000000


	//----- nvinfo : EIATTR_REGCOUNT
	.align		4
.L_109:
        /*0294*/ 	.byte	0x04, 0x2f
        /*0296*/ 	.short	(.L_111 - .L_110)
	.align		4
.L_110:
        /*0298*/ 	.word	index@(matrixConvEmptyBorderBackpropagationErrorTraversal)
        /*029c*/ 	.word	0x0000001e


	//----- nvinfo : EIATTR_FRAME_SIZE
	.align		4
.L_111:
        /*02a0*/ 	.byte	0x04, 0x11
        /*02a2*/ 	.short	(.L_113 - .L_112)
	.align		4
.L_112:
        /*02a4*/ 	.word	index@(matrixConvEmptyBorderBackpropagationErrorTraversal)
        /*02a8*/ 	.word	0x00000000


	//----- nvinfo : EIATTR_REGCOUNT
	.align		4
.L_113:
        /*02ac*/ 	.byte	0x04, 0x2f
        /*02ae*/ 	.short	(.L_115 - .L_114)
	.align		4
.L_114:
        /*02b0*/ 	.word	index@(matrixConvEmptyBorderBackpropagationWeightCorrection)
        /*02b4*/ 	.word	0x0000001e


	//----- nvinfo : EIATTR_FRAME_SIZE
	.align		4
.L_115:
        /*02b8*/ 	.byte	0x04, 0x11
        /*02ba*/ 	.short	(.L_117 - .L_116)
	.align		4
.L_116:
        /*02bc*/ 	.word	index@(matrixConvEmptyBorderBackpropagationWeightCorrection)
        /*02c0*/ 	.word	0x00000000


	//----- nvinfo : EIATTR_REGCOUNT
	.align		4
.L_117:
        /*02c4*/ 	.byte	0x04, 0x2f
        /*02c6*/ 	.short	(.L_119 - .L_118)
	.align		4
.L_118:
        /*02c8*/ 	.word	index@(matrixConvExtendBorder)
        /*02cc*/ 	.word	0x00000020


	//----- nvinfo : EIATTR_FRAME_SIZE
	.align		4
.L_119:
        /*02d0*/ 	.byte	0x04, 0x11
        /*02d2*/ 	.short	(.L_121 - .L_120)
	.align		4
.L_120:
        /*02d4*/ 	.word	index@(matrixConvExtendBorder)
        /*02d8*/ 	.word	0x00000000


	//----- nvinfo : EIATTR_REGCOUNT
	.align		4
.L_121:
        /*02dc*/ 	.byte	0x04, 0x2f
        /*02de*/ 	.short	(.L_123 - .L_122)
	.align		4
.L_122:
        /*02e0*/ 	.word	index@(matrixConvExtendBorderBackpropagationErrorTraversal)
        /*02e4*/ 	.word	0x00000020


	//----- nvinfo : EIATTR_FRAME_SIZE
	.align		4
.L_123:
        /*02e8*/ 	.byte	0x04, 0x11
        /*02ea*/ 	.short	(.L_125 - .L_124)
	.align		4
.L_124:
        /*02ec*/ 	.word	index@(matrixConvExtendBorderBackpropagationErrorTraversal)
        /*02f0*/ 	.word	0x00000000


	//----- nvinfo : EIATTR_REGCOUNT
	.align		4
.L_125:
        /*02f4*/ 	.byte	0x04, 0x2f
        /*02f6*/ 	.short	(.L_127 - .L_126)
	.align		4
.L_126:
        /*02f8*/ 	.word	index@(matrixConvExtendBorderBackpropagationWeightCorrection)
        /*02fc*/ 	.word	0x00000020


	//----- nvinfo : EIATTR_FRAME_SIZE
	.align		4
.L_127:
        /*0300*/ 	.byte	0x04, 0x11
        /*0302*/ 	.short	(.L_129 - .L_128)
	.align		4
.L_128:
        /*0304*/ 	.word	index@(matrixConvExtendBorderBackpropagationWeightCorrection)
        /*0308*/ 	.word	0x00000000


	//----- nvinfo : EIATTR_REGCOUNT
	.align		4
.L_129:
        /*030c*/ 	.byte	0x04, 0x2f
        /*030e*/ 	.short	(.L_131 - .L_130)
	.align		4
.L_130:
        /*0310*/ 	.word	index@(matrixConvRepeatBorder)
        /*0314*/ 	.word	0x00000020


	//----- nvinfo : EIATTR_FRAME_SIZE
	.align		4
.L_131:
        /*0318*/ 	.byte	0x04, 0x11
        /*031a*/ 	.short	(.L_133 - .L_132)
	.align		4
.L_132:
        /*031c*/ 	.word	index@(matrixConvRepeatBorder)
        /*0320*/ 	.word	0x00000000


	//----- nvinfo : EIATTR_REGCOUNT
	.align		4
.L_133:
        /*0324*/ 	.byte	0x04, 0x2f
        /*0326*/ 	.short	(.L_135 - .L_134)
	.align		4
.L_134:
        /*0328*/ 	.word	index@(matrixConvRepeatBorderBackpropagationErrorTraversal)
        /*032c*/ 	.word	0x00000020


	//----- nvinfo : EIATTR_FRAME_SIZE
	.align		4
.L_135:
        /*0330*/ 	.byte	0x04, 0x11
        /*0332*/ 	.short	(.L_137 - .L_136)
	.align		4
.L_136:
        /*0334*/ 	.word	index@(matrixConvRepeatBorderBackpropagationErrorTraversal)
        /*0338*/ 	.word	0x00000000


	//----- nvinfo : EIATTR_REGCOUNT
	.align		4
.L_137:
        /*033c*/ 	.byte	0x04, 0x2f
        /*033e*/ 	.short	(.L_139 - .L_138)
	.align		4
.L_138:
        /*0340*/ 	.word	index@(matrixConvRepeatBorderBackpropagationWeightCorrection)
        /*0344*/ 	.word	0x00000020


	//----- nvinfo : EIATTR_FRAME_SIZE
	.align		4
.L_139:
        /*0348*/ 	.byte	0x04, 0x11
        /*034a*/ 	.short	(.L_141 - .L_140)
	.align		4
.L_140:
        /*034c*/ 	.word	index@(matrixConvRepeatBorderBackpropagationWeightCorrection)
        /*0350*/ 	.word	0x00000000


	//----- nvinfo : EIATTR_REGCOUNT
	.align		4
.L_141:
        /*0354*/ 	.byte	0x04, 0x2f
        /*0356*/ 	.short	(.L_143 - .L_142)
	.align		4
.L_142:
        /*0358*/ 	.word	index@(maxPooling)
        /*035c*/ 	.word	0x0000001e


	//----- nvinfo : EIATTR_FRAME_SIZE
	.align		4
.L_143:
        /*0360*/ 	.byte	0x04, 0x11
        /*0362*/ 	.short	(.L_145 - .L_144)
	.align		4
.L_144:
        /*0364*/ 	.word	index@(maxPooling)
        /*0368*/ 	.word	0x00000000


	//----- nvinfo : EIATTR_REGCOUNT
	.align		4
.L_145:
        /*036c*/ 	.byte	0x04, 0x2f
        /*036e*/ 	.short	(.L_147 - .L_146)
	.align		4
.L_146:
        /*0370*/ 	.word	index@(minPooling)
        /*0374*/ 	.word	0x0000001e


	//----- nvinfo : EIATTR_FRAME_SIZE
	.align		4
.L_147:
        /*0378*/ 	.byte	0x04, 0x11
        /*037a*/ 	.short	(.L_149 - .L_148)
	.align		4
.L_148:
        /*037c*/ 	.word	index@(minPooling)
        /*0380*/ 	.word	0x00000000


	//----- nvinfo : EIATTR_REGCOUNT
	.align		4
.L_149:
        /*0384*/ 	.byte	0x04, 0x2f
        /*0386*/ 	.short	(.L_151 - .L_150)
	.align		4
.L_150:
        /*0388*/ 	.word	index@(maxminPoolingBackpropagation)
        /*038c*/ 	.word	0x00000011


	//----- nvinfo : EIATTR_FRAME_SIZE
	.align		4
.L_151:
        /*0390*/ 	.byte	0x04, 0x11
        /*0392*/ 	.short	(.L_153 - .L_152)
	.align		4
.L_152:
        /*0394*/ 	.word	index@(maxminPoolingBackpropagation)
        /*0398*/ 	.word	0x00000000


	//----- nvinfo : EIATTR_REGCOUNT
	.align		4
.L_153:
        /*039c*/ 	.byte	0x04, 0x2f
        /*039e*/ 	.short	(.L_155 - .L_154)
	.align		4
.L_154:
        /*03a0*/ 	.word	index@(avgPooling)
        /*03a4*/ 	.word	0x00000020


	//----- nvinfo : EIATTR_FRAME_SIZE
	.align		4
.L_155:
        /*03a8*/ 	.byte	0x04, 0x11
        /*03aa*/ 	.short	(.L_157 - .L_156)
	.align		4
.L_156:
        /*03ac*/ 	.word	index@($__internal_1_$__cuda_sm3x_div_rn_noftz_f32_slowpath)
        /*03b0*/ 	.word	0x00000000


	//----- nvinfo : EIATTR_FRAME_SIZE
	.align		4
.L_157:
        /*03b4*/ 	.byte	0x04, 0x11
        /*03b6*/ 	.short	(.L_159 - .L_158)
	.align		4
.L_158:
        /*03b8*/ 	.word	index@(avgPooling)
        /*03bc*/ 	.word	0x00000000


	//----- nvinfo : EIATTR_REGCOUNT
	.align		4
.L_159:
        /*03c0*/ 	.byte	0x04, 0x2f
        /*03c2*/ 	.short	(.L_161 - .L_160)
	.align		4
.L_160:
        /*03c4*/ 	.word	index@(avgPoolingBackpropagation)
        /*03c8*/ 	.word	0x00000014


	//----- nvinfo : EIATTR_FRAME_SIZE
	.align		4
.L_161:
        /*03cc*/ 	.byte	0x04, 0x11
        /*03ce*/ 	.short	(.L_163 - .L_162)
	.align		4
.L_162:
        /*03d0*/ 	.word	index@($__internal_0_$__cuda_sm3x_div_rn_noftz_f32_slowpath)
        /*03d4*/ 	.word	0x00000000


	//----- nvinfo : EIATTR_FRAME_SIZE
	.align		4
.L_163:
        /*03d8*/ 	.byte	0x04, 0x11
        /*03da*/ 	.short	(.L_165 - .L_164)
	.align		4
.L_164:
        /*03dc*/ 	.word	index@(avgPoolingBackpropagation)
        /*03e0*/ 	.word	0x00000000


	//----- nvinfo : EIATTR_MIN_STACK_SIZE
	.align		4
.L_165:
        /*03e4*/ 	.byte	0x04, 0x12
        /*03e6*/ 	.short	(.L_167 - .L_166)
	.align		4
.L_166:
        /*03e8*/ 	.word	index@(avgPoolingBackpropagation)
        /*03ec*/ 	.word	0x00000000


	//----- nvinfo : EIATTR_MIN_STACK_SIZE
	.align		4
.L_167:
        /*03f0*/ 	.byte	0x04, 0x12
        /*03f2*/ 	.short	(.L_169 - .L_168)
	.align		4
.L_168:
        /*03f4*/ 	.word	index@(avgPooling)
        /*03f8*/ 	.word	0x00000000


	//----- nvinfo : EIATTR_MIN_STACK_SIZE
	.align		4
.L_169:
        /*03fc*/ 	.byte	0x04, 0x12
        /*03fe*/ 	.short	(.L_171 - .L_170)
	.align		4
.L_170:
        /*0400*/ 	.word	index@(maxminPoolingBackpropagation)
        /*0404*/ 	.word	0x00000000


	//----- nvinfo : EIATTR_MIN_STACK_SIZE
	.align		4
.L_171:
        /*0408*/ 	.byte	0x04, 0x12
        /*040a*/ 	.short	(.L_173 - .L_172)
	.align		4
.L_172:
        /*040c*/ 	.word	index@(minPooling)
        /*0410*/ 	.word	0x00000000


	//----- nvinfo : EIATTR_MIN_STACK_SIZE
	.align		4
.L_173:
        /*0414*/ 	.byte	0x04, 0x12
        /*0416*/ 	.short	(.L_175 - .L_174)
	.align		4
.L_174:
        /*0418*/ 	.word	index@(maxPooling)
        /*041c*/ 	.word	0x00000000


	//----- nvinfo : EIATTR_MIN_STACK_SIZE
	.align		4
.L_175:
        /*0420*/ 	.byte	0x04, 0x12
        /*0422*/ 	.short	(.L_177 - .L_176)
	.align		4
.L_176:
        /*0424*/ 	.word	index@(matrixConvRepeatBorderBackpropagationWeightCorrection)
        /*0428*/ 	.word	0x00000000


	//----- nvinfo : EIATTR_MIN_STACK_SIZE
	.align		4
.L_177:
        /*042c*/ 	.byte	0x04, 0x12
        /*042e*/ 	.short	(.L_179 - .L_178)
	.align		4
.L_178:
        /*0430*/ 	.word	index@(matrixConvRepeatBorderBackpropagationErrorTraversal)
        /*0434*/ 	.word	0x00000000


	//----- nvinfo : EIATTR_MIN_STACK_SIZE
	.align		4
.L_179:
        /*0438*/ 	.byte	0x04, 0x12
        /*043a*/ 	.short	(.L_181 - .L_180)
	.align		4
.L_180:
        /*043c*/ 	.word	index@(matrixConvRepeatBorder)
        /*0440*/ 	.word	0x00000000


	//----- nvinfo : EIATTR_MIN_STACK_SIZE
	.align		4
.L_181:
        /*0444*/ 	.byte	0x04, 0x12
        /*0446*/ 	.short	(.L_183 - .L_182)
	.align		4
.L_182:
        /*0448*/ 	.word	index@(matrixConvExtendBorderBackpropagationWeightCorrection)
        /*044c*/ 	.word	0x00000000


	//----- nvinfo : EIATTR_MIN_STACK_SIZE
	.align		4
.L_183:
        /*0450*/ 	.byte	0x04, 0x12
        /*0452*/ 	.short	(.L_185 - .L_184)
	.align		4
.L_184:
        /*0454*/ 	.word	index@(matrixConvExtendBorderBackpropagationErrorTraversal)
        /*0458*/ 	.word	0x00000000


	//----- nvinfo : EIATTR_MIN_STACK_SIZE
	.align		4
.L_185:
        /*045c*/ 	.byte	0x04, 0x12
        /*045e*/ 	.short	(.L_187 - .L_186)
	.align		4
.L_186:
        /*0460*/ 	.word	index@(matrixConvExtendBorder)
        /*0464*/ 	.word	0x00000000


	//----- nvinfo : EIATTR_MIN_STACK_SIZE
	.align		4
.L_187:
        /*0468*/ 	.byte	0x04, 0x12
        /*046a*/ 	.short	(.L_189 - .L_188)
	.align		4
.L_188:
        /*046c*/ 	.word	index@(matrixConvEmptyBorderBackpropagationWeightCorrection)
        /*0470*/ 	.word	0x00000000


	//----- nvinfo : EIATTR_MIN_STACK_SIZE
	.align		4
.L_189:
        /*0474*/ 	.byte	0x04, 0x12
        /*0476*/ 	.short	(.L_191 - .L_190)
	.align		4
.L_190:
        /*0478*/ 	.word	index@(matrixConvEmptyBorderBackpropagationErrorTraversal)
        /*047c*/ 	.word	0x00000000


	//----- nvinfo : EIATTR_MIN_STACK_SIZE
	.align		4
.L_191:
        /*0480*/ 	.byte	0x04, 0x12
        /*0482*/ 	.short	(.L_193 - .L_192)
	.align		4
.L_192:
        /*0484*/ 	.word	index@(matrixConvEmptyBorder)
        /*0488*/ 	.word	0x00000000


	//----- nvinfo : EIATTR_MIN_STACK_SIZE
	.align		4
.L_193:
        /*048c*/ 	.byte	0x04, 0x12
        /*048e*/ 	.short	(.L_195 - .L_194)
	.align		4
.L_194:
        /*0490*/ 	.word	index@(matrixMul)
        /*0494*/ 	.word	0x00000000


	//----- nvinfo : EIATTR_MIN_STACK_SIZE
	.align		4
.L_195:
        /*0498*/ 	.byte	0x04, 0x12
        /*049a*/ 	.short	(.L_197 - .L_196)
	.align		4
.L_196:
        /*049c*/ 	.word	index@(tensorDiv)
        /*04a0*/ 	.word	0x00000000


	//----- nvinfo : EIATTR_MIN_STACK_SIZE
	.align		4
.L_197:
        /*04a4*/ 	.byte	0x04, 0x12
        /*04a6*/ 	.short	(.L_199 - .L_198)
	.align		4
.L_198:
        /*04a8*/ 	.word	index@(tensorMul)
        /*04ac*/ 	.word	0x00000000


	//----- nvinfo : EIATTR_MIN_STACK_SIZE
	.align		4
.L_199:
        /*04b0*/ 	.byte	0x04, 0x12
        /*04b2*/ 	.short	(.L_201 - .L_200)
	.align		4
.L_200:
        /*04b4*/ 	.word	index@(concatenateHorizontal)
        /*04b8*/ 	.word	0x00000000


	//----- nvinfo : EIATTR_MIN_STACK_SIZE
	.align		4
.L_201:
        /*04bc*/ 	.byte	0x04, 0x12
        /*04be*/ 	.short	(.L_203 - .L_202)
	.align		4
.L_202:
        /*04c0*/ 	.word	index@(concatenateVertical)
        /*04c4*/ 	.word	0x00000000


	//----- nvinfo : EIATTR_MIN_STACK_SIZE
	.align		4
.L_203:
        /*04c8*/ 	.byte	0x04, 0x12
        /*04ca*/ 	.short	(.L_205 - .L_204)
	.align		4
.L_204:
        /*04cc*/ 	.word	index@(tensorSub)
        /*04d0*/ 	.word	0x00000000


	//----- nvinfo : EIATTR_MIN_STACK_SIZE
	.align		4
.L_205:
        /*04d4*/ 	.byte	0x04, 0x12
        /*04d6*/ 	.short	(.L_207 - .L_206)
	.align		4
.L_206:
        /*04d8*/ 	.word	index@(tensorAdd)
        /*04dc*/ 	.word	0x00000000


	//----- nvinfo : EIATTR_MIN_STACK_SIZE
	.align		4
.L_207:
        /*04e0*/ 	.byte	0x04, 0x12
        /*04e2*/ 	.short	(.L_209 - .L_208)
	.align		4
.L_208:
        /*04e4*/ 	.word	index@(sum)
        /*04e8*/ 	.word	0x00000000


	//----- nvinfo : EIATTR_MIN_STACK_SIZE
	.align		4
.L_209:
        /*04ec*/ 	.byte	0x04, 0x12
        /*04ee*/ 	.short	(.L_211 - .L_210)
	.align		4
.L_210:
        /*04f0*/ 	.word	index@(set)
        /*04f4*/ 	.word	0x00000000


	//----- nvinfo : EIATTR_MIN_STACK_SIZE
	.align		4
.L_211:
        /*04f8*/ 	.byte	0x04, 0x12
        /*04fa*/ 	.short	(.L_213 - .L_212)
	.align		4
.L_212:
        /*04fc*/ 	.word	index@(rotate270)
        /*0500*/ 	.word	0x00000000


	//----- nvinfo : EIATTR_MIN_STACK_SIZE
	.align		4
.L_213:
        /*0504*/ 	.byte	0x04, 0x12
        /*0506*/ 	.short	(.L_215 - .L_214)
	.align		4
.L_214:
        /*0508*/ 	.word	index@(rotate180)
        /*050c*/ 	.word	0x00000000


	//----- nvinfo : EIATTR_MIN_STACK_SIZE
	.align		4
.L_215:
        /*0510*/ 	.byte	0x04, 0x12
        /*0512*/ 	.short	(.L_217 - .L_216)
	.align		4
.L_216:
        /*0514*/ 	.word	index@(rotate90)
        /*0518*/ 	.word	0x00000000


	//----- nvinfo : EIATTR_MIN_STACK_SIZE
	.align		4
.L_217:
        /*051c*/ 	.byte	0x04, 0x12
        /*051e*/ 	.short	(.L_219 - .L_218)
	.align		4
.L_218:
        /*0520*/ 	.word	index@(flipY)
        /*0524*/ 	.word	0x00000000


	//----- nvinfo : EIATTR_MIN_STACK_SIZE
	.align		4
.L_219:
        /*0528*/ 	.byte	0x04, 0x12
        /*052a*/ 	.short	(.L_221 - .L_220)
	.align		4
.L_220:
        /*052c*/ 	.word	index@(flipX)
        /*0530*/ 	.word	0x00000000


	//----- nvinfo : EIATTR_MIN_STACK_SIZE
	.align		4
.L_221:
        /*0534*/ 	.byte	0x04, 0x12
        /*0536*/ 	.short	(.L_223 - .L_222)
	.align		4
.L_222:
        /*0538*/ 	.word	index@(transpose)
        /*053c*/ 	.word	0x00000000


	//----- nvinfo : EIATTR_MIN_STACK_SIZE
	.align		4
.L_223:
        /*0540*/ 	.byte	0x04, 0x12
        /*0542*/ 	.short	(.L_225 - .L_224)
	.align		4
.L_224:
        /*0544*/ 	.word	index@(softmaxDer)
        /*0548*/ 	.word	0x00000000


	//----- nvinfo : EIATTR_MIN_STACK_SIZE
	.align		4
.L_225:
        /*054c*/ 	.byte	0x04, 0x12
        /*054e*/ 	.short	(.L_227 - .L_226)
	.align		4
.L_226:
        /*0550*/ 	.word	index@(softmax)
        /*0554*/ 	.word	0x00000000


	//----- nvinfo : EIATTR_MIN_STACK_SIZE
	.align		4
.L_227:
        /*0558*/ 	.byte	0x04, 0x12
        /*055a*/ 	.short	(.L_229 - .L_228)
	.align		4
.L_228:
        /*055c*/ 	.word	index@(tangentDer)
        /*0560*/ 	.word	0x00000000


	//----- nvinfo : EIATTR_MIN_STACK_SIZE
	.align		4
.L_229:
        /*0564*/ 	.byte	0x04, 0x12
        /*0566*/ 	.short	(.L_231 - .L_230)
	.align		4
.L_230:
        /*0568*/ 	.word	index@(tangent)
        /*056c*/ 	.word	0x00000000


	//----- nvinfo : EIATTR_MIN_STACK_SIZE
	.align		4
.L_231:
        /*0570*/ 	.byte	0x04, 0x12
        /*0572*/ 	.short	(.L_233 - .L_232)
	.align		4
.L_232:
        /*0574*/ 	.word	index@(sigmoidDer)
        /*0578*/ 	.word	0x00000000


	//----- nvinfo : EIATTR_MIN_STACK_SIZE
	.align		4
.L_233:
        /*057c*/ 	.byte	0x04, 0x12
        /*057e*/ 	.short	(.L_235 - .L_234)
	.align		4
.L_234:
        /*0580*/ 	.word	index@(sigmoid)
        /*0584*/ 	.word	0x00000000


	//----- nvinfo : EIATTR_MIN_STACK_SIZE
	.align		4
.L_235:
        /*0588*/ 	.byte	0x04, 0x12
        /*058a*/ 	.short	(.L_237 - .L_236)
	.align		4
.L_236:
        /*058c*/ 	.word	index@(reluDer)
        /*0590*/ 	.word	0x00000000


	//----- nvinfo : EIATTR_MIN_STACK_SIZE
	.align		4
.L_237:
        /*0594*/ 	.byte	0x04, 0x12
        /*0596*/ 	.short	(.L_239 - .L_238)
	.align		4
.L_238:
        /*0598*/ 	.word	index@(relu)
        /*059c*/ 	.word	0x00000000
.L_239:


//--------------------- .nv.compat                --------------------------
	.section	.nv.compat,"",@"SHT_CUDA_COMPAT_INFO"
	.align	4
        /*0000*/ 	.byte	0x02, 0x09, 0x00, 0x00, 0x02, 0x02, 0x01, 0x00, 0x02, 0x05, 0x05, 0x00, 0x03, 0x07, 0x01, 0x01
        /*0010*/ 	.byte	0x02, 0x03, 0x00, 0x00, 0x02, 0x06, 0x01, 0x00, 0x04, 0x0b, 0x08, 0x00, 0x01, 0x00, 0x00, 0x00
        /*0020*/ 	.byte	0x00, 0x00, 0x00, 0x00


//--------------------- .nv.info.avgPoolingBackpropagation --------------------------
	.section	.nv.info.avgPoolingBackpropagation,"",@"SHT_CUDA_INFO"
	.sectionflags	@""
	.align	4


	//----- nvinfo : EIATTR_CUDA_API_VERSION
	.align		4
        /*0000*/ 	.byte	0x04, 0x37
        /*0002*/ 	.short	(.L_241 - .L_240)
.L_240:
        /*0004*/ 	.word	0x00000082


	//----- nvinfo : EIATTR_KPARAM_INFO
	.align		4
.L_241:
        /*0008*/ 	.byte	0x04, 0x17
        /*000a*/ 	.short	(.L_243 - .L_242)
.L_242:
        /*000c*/ 	.word	0x00000000
        /*0010*/ 	.short	0x0006
        /*0012*/ 	.short	0x0028
        /*0014*/ 	.byte	0x00, 0xf5, 0x21, 0x00


	//----- nvinfo : EIATTR_KPARAM_INFO
	.align		4
.L_243:
        /*0018*/ 	.byte	0x04, 0x17
        /*001a*/ 	.short	(.L_245 - .L_244)
.L_244:
        /*001c*/ 	.word	0x00000000
        /*0020*/ 	.short	0x0005
        /*0022*/ 	.short	0x0020
        /*0024*/ 	.byte	0x00, 0xf5, 0x21, 0x00


	//----- nvinfo : EIATTR_KPARAM_INFO
	.align		4
.L_245:
        /*0028*/ 	.byte	0x04, 0x17
        /*002a*/ 	.short	(.L_247 - .L_246)
.L_246:
        /*002c*/ 	.word	0x00000000
        /*0030*/ 	.short	0x0004
        /*0032*/ 	.short	0x0018
        /*0034*/ 	.byte	0x00, 0xf5, 0x21, 0x00


	//----- nvinfo : EIATTR_KPARAM_INFO
	.align		4
.L_247:
        /*0038*/ 	.byte	0x04, 0x17
        /*003a*/ 	.short	(.L_249 - .L_248)
.L_248:
        /*003c*/ 	.word	0x00000000
        /*0040*/ 	.short	0x0003
        /*0042*/ 	.short	0x0010
        /*0044*/ 	.byte	0x00, 0xf5, 0x21, 0x00


	//----- nvinfo : EIATTR_KPARAM_INFO
	.align		4
.L_249:
        /*0048*/ 	.byte	0x04, 0x17
        /*004a*/ 	.short	(.L_251 - .L_250)
.L_250:
        /*004c*/ 	.word	0x00000000
        /*0050*/ 	.short	0x0002
        /*0052*/ 	.short	0x0008
        /*0054*/ 	.byte	0x00, 0xf0, 0x11, 0x00


	//----- nvinfo : EIATTR_KPARAM_INFO
	.align		4
.L_251:
        /*0058*/ 	.byte	0x04, 0x17
        /*005a*/ 	.short	(.L_253 - .L_252)
.L_252:
        /*005c*/ 	.word	0x00000000
        /*0060*/ 	.short	0x0001
        /*0062*/ 	.short	0x0004
        /*0064*/ 	.byte	0x00, 0xf0, 0x11, 0x00


	//----- nvinfo : EIATTR_KPARAM_INFO
	.align		4
.L_253:
        /*0068*/ 	.byte	0x04, 0x17
        /*006a*/ 	.short	(.L_255 - .L_254)
.L_254:
        /*006c*/ 	.word	0x00000000
        /*0070*/ 	.short	0x0000
        /*0072*/ 	.short	0x0000
        /*0074*/ 	.byte	0x00, 0xf0, 0x11, 0x00


	//----- nvinfo : EIATTR_SPARSE_MMA_MASK
	.align		4
.L_255:
        /*0078*/ 	.byte	0x03, 0x50
        /*007a*/ 	.short	0x0000


	//----- nvinfo : EIATTR_MAXREG_COUNT
	.align		4
        /*007c*/ 	.byte	0x03, 0x1b
        /*007e*/ 	.short	0x00ff


	//----- nvinfo : EIATTR_MERCURY_ISA_VERSION
	.align		4
        /*0080*/ 	.byte	0x03, 0x5f
        /*0082*/ 	.short	0x0101


	//----- nvinfo : EIATTR_VRC_CTA_INIT_COUNT
	.align		4
        /*0084*/ 	.byte	0x02, 0x4a
	.zero		1
	.zero		1


	//----- nvinfo : EIATTR_EXIT_INSTR_OFFSETS
	.align		4
        /*0088*/ 	.byte	0x04, 0x1c
        /*008a*/ 	.short	(.L_257 - .L_256)


	//   ....[0]....
.L_256:
        /*008c*/ 	.word	0x000000c0


	//   ....[1]....
        /*0090*/ 	.word	0x00000640


	//----- nvinfo : EIATTR_CRS_STACK_SIZE
	.align		4
.L_257:
        /*0094*/ 	.byte	0x04, 0x1e
        /*0096*/ 	.short	(.L_259 - .L_258)
.L_258:
        /*0098*/ 	.word	0x00000000


	//----- nvinfo : EIATTR_CBANK_PARAM_SIZE
	.align		4
.L_259:
        /*009c*/ 	.byte	0x03, 0x19
        /*009e*/ 	.short	0x0030


	//----- nvinfo : EIATTR_PARAM_CBANK
	.align		4
        /*00a0*/ 	.byte	0x04, 0x0a
        /*00a2*/ 	.short	(.L_261 - .L_260)
	.align		4
.L_260:
        /*00a4*/ 	.word	index@(.nv.constant0.avgPoolingBackpropagation)
        /*00a8*/ 	.short	0x0380
        /*00aa*/ 	.short	0x0030


	//----- nvinfo : EIATTR_SW_WAR
	.align		4
.L_261:
        /*00ac*/ 	.byte	0x04, 0x36
        /*00ae*/ 	.short	(.L_263 - .L_262)
.L_262:
        /*00b0*/ 	.word	0x00000008
.L_263:


//--------------------- .nv.info.avgPooling       --------------------------
	.section	.nv.info.avgPooling,"",@"SHT_CUDA_INFO"
	.sectionflags	@""
	.align	4


	//----- nvinfo : EIATTR_CUDA_API_VERSION
	.align		4
        /*0000*/ 	.byte	0x04, 0x37
        /*0002*/ 	.short	(.L_265 - .L_264)
.L_264:
        /*0004*/ 	.word	0x00000082


	//----- nvinfo : EIATTR_KPARAM_INFO
	.align		4
.L_265:
        /*0008*/ 	.byte	0x04, 0x17
        /*000a*/ 	.short	(.L_267 - .L_266)
.L_266:
        /*000c*/ 	.word	0x00000000
        /*0010*/ 	.short	0x0004
        /*0012*/ 	.short	0x0018
        /*0014*/ 	.byte	0x00, 0xf5, 0x21, 0x00


	//----- nvinfo : EIATTR_KPARAM_INFO
	.align		4
.L_267:
        /*0018*/ 	.byte	0x04, 0x17
        /*001a*/ 	.short	(.L_269 - .L_268)
.L_268:
        /*001c*/ 	.word	0x00000000
        /*0020*/ 	.short	0x0003
        /*0022*/ 	.short	0x0010
        /*0024*/ 	.byte	0x00, 0xf5, 0x21, 0x00


	//----- nvinfo : EIATTR_KPARAM_INFO
	.align		4
.L_269:
        /*0028*/ 	.byte	0x04, 0x17
        /*002a*/ 	.short	(.L_271 - .L_270)
.L_270:
        /*002c*/ 	.word	0x00000000
        /*0030*/ 	.short	0x0002
        /*0032*/ 	.short	0x0008
        /*0034*/ 	.byte	0x00, 0xf0, 0x11, 0x00


	//----- nvinfo : EIATTR_KPARAM_INFO
	.align		4
.L_271:
        /*0038*/ 	.byte	0x04, 0x17
        /*003a*/ 	.short	(.L_273 - .L_272)
.L_272:
        /*003c*/ 	.word	0x00000000
        /*0040*/ 	.short	0x0001
        /*0042*/ 	.short	0x0004
        /*0044*/ 	.byte	0x00, 0xf0, 0x11, 0x00


	//----- nvinfo : EIATTR_KPARAM_INFO
	.align		4
.L_273:
        /*0048*/ 	.byte	0x04, 0x17
        /*004a*/ 	.short	(.L_275 - .L_274)
.L_274:
        /*004c*/ 	.word	0x00000000
        /*0050*/ 	.short	0x0000
        /*0052*/ 	.short	0x0000
        /*0054*/ 	.byte	0x00, 0xf0, 0x11, 0x00


	//----- nvinfo : EIATTR_SPARSE_MMA_MASK
	.align		4
.L_275:
        /*0058*/ 	.byte	0x03, 0x50
        /*005a*/ 	.short	0x0000


	//----- nvinfo : EIATTR_MAXREG_COUNT
	.align		4
        /*005c*/ 	.byte	0x03, 0x1b
        /*005e*/ 	.short	0x00ff


	//----- nvinfo : EIATTR_MERCURY_ISA_VERSION
	.align		4
        /*0060*/ 	.byte	0x03, 0x5f
        /*0062*/ 	.short	0x0101


	//----- nvinfo : EIATTR_VRC_CTA_INIT_COUNT
	.align		4
        /*0064*/ 	.byte	0x02, 0x4a
	.zero		1
	.zero		1


	//----- nvinfo : EIATTR_EXIT_INSTR_OFFSETS
	.align		4
        /*0068*/ 	.byte	0x04, 0x1c
        /*006a*/ 	.short	(.L_277 - .L_276)


	//   ....[0]....
.L_276:
        /*006c*/ 	.word	0x000000c0


	//   ....[1]....
        /*0070*/ 	.word	0x000009f0


	//----- nvinfo : EIATTR_CRS_STACK_SIZE
	.align		4
.L_277:
        /*0074*/ 	.byte	0x04, 0x1e
        /*0076*/ 	.short	(.L_279 - .L_278)
.L_278:
        /*0078*/ 	.word	0x00000000


	//----- nvinfo : EIATTR_CBANK_PARAM_SIZE
	.align		4
.L_279:
        /*007c*/ 	.byte	0x03, 0x19
        /*007e*/ 	.short	0x0020


	//----- nvinfo : EIATTR_PARAM_CBANK
	.align		4
        /*0080*/ 	.byte	0x04, 0x0a
        /*0082*/ 	.short	(.L_281 - .L_280)
	.align		4
.L_280:
        /*0084*/ 	.word	index@(.nv.constant0.avgPooling)
        /*0088*/ 	.short	0x0380
        /*008a*/ 	.short	0x0020


	//----- nvinfo : EIATTR_SW_WAR
	.align		4
.L_281:
        /*008c*/ 	.byte	0x04, 0x36
        /*008e*/ 	.short	(.L_283 - .L_282)
.L_282:
        /*0090*/ 	.word	0x00000008
.L_283:


//--------------------- .nv.info.maxminPoolingBackpropagation --------------------------
	.section	.nv.info.maxminPoolingBackpropagation,"",@"SHT_CUDA_INFO"
	.sectionflags	@""
	.align	4


	//----- nvinfo : EIATTR_CUDA_API_VERSION
	.align		4
        /*0000*/ 	.byte	0x04, 0x37
        /*0002*/ 	.short	(.L_285 - .L_284)
.L_284:
        /*0004*/ 	.word	0x00000082


	//----- nvinfo : EIATTR_KPARAM_INFO
	.align		4
.L_285:
        /*0008*/ 	.byte	0x04, 0x17
        /*000a*/ 	.short	(.L_287 - .L_286)
.L_286:
        /*000c*/ 	.word	0x00000000
        /*0010*/ 	.short	0x0006
        /*0012*/ 	.short	0x0028
        /*0014*/ 	.byte	0x00, 0xf5, 0x21, 0x00


	//----- nvinfo : EIATTR_KPARAM_INFO
	.align		4
.L_287:
        /*0018*/ 	.byte	0x04, 0x17
        /*001a*/ 	.short	(.L_289 - .L_288)
.L_288:
        /*001c*/ 	.word	0x00000000
        /*0020*/ 	.short	0x0005
        /*0022*/ 	.short	0x0020
        /*0024*/ 	.byte	0x00, 0xf5, 0x21, 0x00


	//----- nvinfo : EIATTR_KPARAM_INFO
	.align		4
.L_289:
        /*0028*/ 	.byte	0x04, 0x17
        /*002a*/ 	.short	(.L_291 - .L_290)
.L_290:
        /*002c*/ 	.word	0x00000000
        /*0030*/ 	.short	0x0004
        /*0032*/ 	.short	0x0018
        /*0034*/ 	.byte	0x00, 0xf5, 0x21, 0x00


	//----- nvinfo : EIATTR_KPARAM_INFO
	.align		4
.L_291:
        /*0038*/ 	.byte	0x04, 0x17
        /*003a*/ 	.short	(.L_293 - .L_292)
.L_292:
        /*003c*/ 	.word	0x00000000
        /*0040*/ 	.short	0x0003
        /*0042*/ 	.short	0x0010
        /*0044*/ 	.byte	0x00, 0xf5, 0x21, 0x00


	//----- nvinfo : EIATTR_KPARAM_INFO
	.align		4
.L_293:
        /*0048*/ 	.byte	0x04, 0x17
        /*004a*/ 	.short	(.L_295 - .L_294)
.L_294:
        /*004c*/ 	.word	0x00000000
        /*0050*/ 	.short	0x0002
        /*0052*/ 	.short	0x0008
        /*0054*/ 	.byte	0x00, 0xf0, 0x11, 0x00


	//----- nvinfo : EIATTR_KPARAM_INFO
	.align		4
.L_295:
        /*0058*/ 	.byte	0x04, 0x17
        /*005a*/ 	.short	(.L_297 - .L_296)
.L_296:
        /*005c*/ 	.word	0x00000000
        /*0060*/ 	.short	0x0001
        /*0062*/ 	.short	0x0004
        /*0064*/ 	.byte	0x00, 0xf0, 0x11, 0x00


	//----- nvinfo : EIATTR_KPARAM_INFO
	.align		4
.L_297:
        /*0068*/ 	.byte	0x04, 0x17
        /*006a*/ 	.short	(.L_299 - .L_298)
.L_298:
        /*006c*/ 	.word	0x00000000
        /*0070*/ 	.short	0x0000
        /*0072*/ 	.short	0x0000
        /*0074*/ 	.byte	0x00, 0xf0, 0x11, 0x00


	//----- nvinfo : EIATTR_SPARSE_MMA_MASK
	.align		4
.L_299:
        /*0078*/ 	.byte	0x03, 0x50
        /*007a*/ 	.short	0x0000


	//----- nvinfo : EIATTR_MAXREG_COUNT
	.align		4
        /*007c*/ 	.byte	0x03, 0x1b
        /*007e*/ 	.short	0x00ff


	//----- nvinfo : EIATTR_MERCURY_ISA_VERSION
	.align		4
        /*0080*/ 	.byte	0x03, 0x5f
        /*0082*/ 	.short	0x0101


	//----- nvinfo : EIATTR_VRC_CTA_INIT_COUNT
	.align		4
        /*0084*/ 	.byte	0x02, 0x4a
	.zero		1
	.zero		1


	//----- nvinfo : EIATTR_EXIT_INSTR_OFFSETS
	.align		4
        /*0088*/ 	.byte	0x04, 0x1c
        /*008a*/ 	.short	(.L_301 - .L_300)


	//   ....[0]....
.L_300:
        /*008c*/ 	.word	0x000000c0


	//   ....[1]....
        /*0090*/ 	.word	0x00000520


	//   ....[2]....
        /*0094*/ 	.word	0x00000580


	//----- nvinfo : EIATTR_CBANK_PARAM_SIZE
	.align		4
.L_301:
        /*0098*/ 	.byte	0x03, 0x19
        /*009a*/ 	.short	0x0030


	//----- nvinfo : EIATTR_PARAM_CBANK
	.align		4
        /*009c*/ 	.byte	0x04, 0x0a
        /*009e*/ 	.short	(.L_303 - .L_302)
	.align		4
.L_302:
        /*00a0*/ 	.word	index@(.nv.constant0.maxminPoolingBackpropagation)
        /*00a4*/ 	.short	0x0380
        /*00a6*/ 	.short	0x0030


	//----- nvinfo : EIATTR_SW_WAR
	.align		4
.L_303:
        /*00a8*/ 	.byte	0x04, 0x36
        /*00aa*/ 	.short	(.L_305 - .L_304)
.L_304:
        /*00ac*/ 	.word	0x00000008
.L_305:


//--------------------- .nv.info.minPooling       --------------------------
	.section	.nv.info.minPooling,"",@"SHT_CUDA_INFO"
	.sectionflags	@""
	.align	4


	//----- nvinfo : EIATTR_CUDA_API_VERSION
	.align		4
        /*0000*/ 	.byte	0x04, 0x37
        /*0002*/ 	.short	(.L_307 - .L_306)
.L_306:
        /*0004*/ 	.word	0x00000082


	//----- nvinfo : EIATTR_KPARAM_INFO
	.align		4
.L_307:
        /*0008*/ 	.byte	0x04, 0x17
        /*000a*/ 	.short	(.L_309 - .L_308)
.L_308:
        /*000c*/ 	.word	0x00000000
        /*0010*/ 	.short	0x0004
        /*0012*/ 	.short	0x0018
        /*0014*/ 	.byte	0x00, 0xf5, 0x21, 0x00


	//----- nvinfo : EIATTR_KPARAM_INFO
	.align		4
.L_309:
        /*0018*/ 	.byte	0x04, 0x17
        /*001a*/ 	.short	(.L_311 - .L_310)
.L_310:
        /*001c*/ 	.word	0x00000000
        /*0020*/ 	.short	0x0003
        /*0022*/ 	.short	0x0010
        /*0024*/ 	.byte	0x00, 0xf5, 0x21, 0x00


	//----- nvinfo : EIATTR_KPARAM_INFO
	.align		4
.L_311:
        /*0028*/ 	.byte	0x04, 0x17
        /*002a*/ 	.short	(.L_313 - .L_312)
.L_312:
        /*002c*/ 	.word	0x00000000
        /*0030*/ 	.short	0x0002
        /*0032*/ 	.short	0x0008
        /*0034*/ 	.byte	0x00, 0xf0, 0x11, 0x00


	//----- nvinfo : EIATTR_KPARAM_INFO
	.align		4
.L_313:
        /*0038*/ 	.byte	0x04, 0x17
        /*003a*/ 	.short	(.L_315 - .L_314)
.L_314:
        /*003c*/ 	.word	0x00000000
        /*0040*/ 	.short	0x0001
        /*0042*/ 	.short	0x0004
        /*0044*/ 	.byte	0x00, 0xf0, 0x11, 0x00


	//----- nvinfo : EIATTR_KPARAM_INFO
	.align		4
.L_315:
        /*0048*/ 	.byte	0x04, 0x17
        /*004a*/ 	.short	(.L_317 - .L_316)
.L_316:
        /*004c*/ 	.word	0x00000000
        /*0050*/ 	.short	0x0000
        /*0052*/ 	.short	0x0000
        /*0054*/ 	.byte	0x00, 0xf0, 0x11, 0x00


	//----- nvinfo : EIATTR_SPARSE_MMA_MASK
	.align		4
.L_317:
        /*0058*/ 	.byte	0x03, 0x50
        /*005a*/ 	.short	0x0000


	//----- nvinfo : EIATTR_MAXREG_COUNT
	.align		4
        /*005c*/ 	.byte	0x03, 0x1b
        /*005e*/ 	.short	0x00ff


	//----- nvinfo : EIATTR_MERCURY_ISA_VERSION
	.align		4
        /*0060*/ 	.byte	0x03, 0x5f
        /*0062*/ 	.short	0x0101


	//----- nvinfo : EIATTR_VRC_CTA_INIT_COUNT
	.align		4
        /*0064*/ 	.byte	0x02, 0x4a
	.zero		1
	.zero		1


	//----- nvinfo : EIATTR_EXIT_INSTR_OFFSETS
	.align		4
        /*0068*/ 	.byte	0x04, 0x1c
        /*006a*/ 	.short	(.L_319 - .L_318)


	//   ....[0]....
.L_318:
        /*006c*/ 	.word	0x000000c0


	//   ....[1]....
        /*0070*/ 	.word	0x000007f0


	//----- nvinfo : EIATTR_CBANK_PARAM_SIZE
	.align		4
.L_319:
        /*0074*/ 	.byte	0x03, 0x19
        /*0076*/ 	.short	0x0020


	//----- nvinfo : EIATTR_PARAM_CBANK
	.align		4
        /*0078*/ 	.byte	0x04, 0x0a
        /*007a*/ 	.short	(.L_321 - .L_320)
	.align		4
.L_320:
        /*007c*/ 	.word	index@(.nv.constant0.minPooling)
        /*0080*/ 	.short	0x0380
        /*0082*/ 	.short	0x0020


	//----- nvinfo : EIATTR_SW_WAR
	.align		4
.L_321:
        /*0084*/ 	.byte	0x04, 0x36
        /*0086*/ 	.short	(.L_323 - .L_322)
.L_322:
        /*0088*/ 	.word	0x00000008
.L_323:


//--------------------- .nv.info.maxPooling       --------------------------
	.section	.nv.info.maxPooling,"",@"SHT_CUDA_INFO"
	.sectionflags	@""
	.align	4


	//----- nvinfo : EIATTR_CUDA_API_VERSION
	.align		4
        /*0000*/ 	.byte	0x04, 0x37
        /*0002*/ 	.short	(.L_325 - .L_324)
.L_324:
        /*0004*/ 	.word	0x00000082


	//----- nvinfo : EIATTR_KPARAM_INFO
	.align		4
.L_325:
        /*0008*/ 	.byte	0x04, 0x17
        /*000a*/ 	.short	(.L_327 - .L_326)
.L_326:
        /*000c*/ 	.word	0x00000000
        /*0010*/ 	.short	0x0004
        /*0012*/ 	.short	0x0018
        /*0014*/ 	.byte	0x00, 0xf5, 0x21, 0x00


	//----- nvinfo : EIATTR_KPARAM_INFO
	.align		4
.L_327:
        /*0018*/ 	.byte	0x04, 0x17
        /*001a*/ 	.short	(.L_329 - .L_328)
.L_328:
        /*001c*/ 	.word	0x00000000
        /*0020*/ 	.short	0x0003
        /*0022*/ 	.short	0x0010
        /*0024*/ 	.byte	0x00, 0xf5, 0x21, 0x00


	//----- nvinfo : EIATTR_KPARAM_INFO
	.align		4
.L_329:
        /*0028*/ 	.byte	0x04, 0x17
        /*002a*/ 	.short	(.L_331 - .L_330)
.L_330:
        /*002c*/ 	.word	0x00000000
        /*0030*/ 	.short	0x0002
        /*0032*/ 	.short	0x0008
        /*0034*/ 	.byte	0x00, 0xf0, 0x11, 0x00


	//----- nvinfo : EIATTR_KPARAM_INFO
	.align		4
.L_331:
        /*0038*/ 	.byte	0x04, 0x17
        /*003a*/ 	.short	(.L_333 - .L_332)
.L_332:
        /*003c*/ 	.word	0x00000000
        /*0040*/ 	.short	0x0001
        /*0042*/ 	.short	0x0004
        /*0044*/ 	.byte	0x00, 0xf0, 0x11, 0x00


	//----- nvinfo : EIATTR_KPARAM_INFO
	.align		4
.L_333:
        /*0048*/ 	.byte	0x04, 0x17
        /*004a*/ 	.short	(.L_335 - .L_334)
.L_334:
        /*004c*/ 	.word	0x00000000
        /*0050*/ 	.short	0x0000
        /*0052*/ 	.short	0x0000
        /*0054*/ 	.byte	0x00, 0xf0, 0x11, 0x00


	//----- nvinfo : EIATTR_SPARSE_MMA_MASK
	.align		4
.L_335:
        /*0058*/ 	.byte	0x03, 0x50
        /*005a*/ 	.short	0x0000


	//----- nvinfo : EIATTR_MAXREG_COUNT
	.align		4
        /*005c*/ 	.byte	0x03, 0x1b
        /*005e*/ 	.short	0x00ff


	//----- nvinfo : EIATTR_MERCURY_ISA_VERSION
	.align		4
        /*0060*/ 	.byte	0x03, 0x5f
        /*0062*/ 	.short	0x0101


	//----- nvinfo : EIATTR_VRC_CTA_INIT_COUNT
	.align		4
        /*0064*/ 	.byte	0x02, 0x4a
	.zero		1
	.zero		1


	//----- nvinfo : EIATTR_EXIT_INSTR_OFFSETS
	.align		4
        /*0068*/ 	.byte	0x04, 0x1c
        /*006a*/ 	.short	(.L_337 - .L_336)


	//   ....[0]....
.L_336:
        /*006c*/ 	.word	0x000000c0


	//   ....[1]....
        /*0070*/ 	.word	0x000007f0


	//----- nvinfo : EIATTR_CBANK_PARAM_SIZE
	.align		4
.L_337:
        /*0074*/ 	.byte	0x03, 0x19
        /*0076*/ 	.short	0x0020


	//----- nvinfo : EIATTR_PARAM_CBANK
	.align		4
        /*0078*/ 	.byte	0x04, 0x0a
        /*007a*/ 	.short	(.L_339 - .L_338)
	.align		4
.L_338:
        /*007c*/ 	.word	index@(.nv.constant0.maxPooling)
        /*0080*/ 	.short	0x0380
        /*0082*/ 	.short	0x0020


	//----- nvinfo : EIATTR_SW_WAR
	.align		4
.L_339:
        /*0084*/ 	.byte	0x04, 0x36
        /*0086*/ 	.short	(.L_341 - .L_340)
.L_340:
        /*0088*/ 	.word	0x00000008
.L_341:


//--------------------- .nv.info.matrixConvRepeatBorderBackpropagationWeightCorrection --------------------------
	.section	.nv.info.matrixConvRepeatBorderBackpropagationWeightCorrection,"",@"SHT_CUDA_INFO"
	.sectionflags	@""
	.align	4


	//----- nvinfo : EIATTR_CUDA_API_VERSION
	.align		4
        /*0000*/ 	.byte	0x04, 0x37
        /*0002*/ 	.short	(.L_343 - .L_342)
.L_342:
        /*0004*/ 	.word	0x00000082


	//----- nvinfo : EIATTR_KPARAM_INFO
	.align		4
.L_343:
        /*0008*/ 	.byte	0x04, 0x17
        /*000a*/ 	.short	(.L_345 - .L_344)
.L_344:
        /*000c*/ 	.word	0x00000000
        /*0010*/ 	.short	0x0007
        /*0012*/ 	.short	0x0028
        /*0014*/ 	.byte	0x00, 0xf5, 0x21, 0x00


	//----- nvinfo : EIATTR_KPARAM_INFO
	.align		4
.L_345:
        /*0018*/ 	.byte	0x04, 0x17
        /*001a*/ 	.short	(.L_347 - .L_346)
.L_346:
        /*001c*/ 	.word	0x00000000
        /*0020*/ 	.short	0x0006
        /*0022*/ 	.short	0x0020
        /*0024*/ 	.byte	0x00, 0xf5, 0x21, 0x00


	//----- nvinfo : EIATTR_KPARAM_INFO
	.align		4
.L_347:
        /*0028*/ 	.byte	0x04, 0x17
        /*002a*/ 	.short	(.L_349 - .L_348)
.L_348:
        /*002c*/ 	.word	0x00000000
        /*0030*/ 	.short	0x0005
        /*0032*/ 	.short	0x0018
        /*0034*/ 	.byte	0x00, 0xf5, 0x21, 0x00


	//----- nvinfo : EIATTR_KPARAM_INFO
	.align		4
.L_349:
        /*0038*/ 	.byte	0x04, 0x17
        /*003a*/ 	.short	(.L_351 - .L_350)
.L_350:
        /*003c*/ 	.word	0x00000000
        /*0040*/ 	.short	0x0004
        /*0042*/ 	.short	0x0010
        /*0044*/ 	.byte	0x00, 0xf0, 0x11, 0x00


	//----- nvinfo : EIATTR_KPARAM_INFO
	.align		4
.L_351:
        /*0048*/ 	.byte	0x04, 0x17
        /*004a*/ 	.short	(.L_353 - .L_352)
.L_352:
        /*004c*/ 	.word	0x00000000
        /*0050*/ 	.short	0x0003
        /*0052*/ 	.short	0x000c
        /*0054*/ 	.byte	0x00, 0xf0, 0x11, 0x00


	//----- nvinfo : EIATTR_KPARAM_INFO
	.align		4
.L_353:
        /*0058*/ 	.byte	0x04, 0x17
        /*005a*/ 	.short	(.L_355 - .L_354)
.L_354:
        /*005c*/ 	.word	0x00000000
        /*0060*/ 	.short	0x0002
        /*0062*/ 	.short	0x0008
        /*0064*/ 	.byte	0x00, 0xf0, 0x11, 0x00


	//----- nvinfo : EIATTR_KPARAM_INFO
	.align		4
.L_355:
        /*0068*/ 	.byte	0x04, 0x17
        /*006a*/ 	.short	(.L_357 - .L_356)
.L_356:
        /*006c*/ 	.word	0x00000000
        /*0070*/ 	.short	0x0001
        /*0072*/ 	.short	0x0004
        /*0074*/ 	.byte	0x00, 0xf0, 0x11, 0x00


	//----- nvinfo : EIATTR_KPARAM_INFO
	.align		4
.L_357:
        /*0078*/ 	.byte	0x04, 0x17
        /*007a*/ 	.short	(.L_359 - .L_358)
.L_358:
        /*007c*/ 	.word	0x00000000
        /*0080*/ 	.short	0x0000
        /*0082*/ 	.short	0x0000
        /*0084*/ 	.byte	0x00, 0xf0, 0x11, 0x00


	//----- nvinfo : EIATTR_SPARSE_MMA_MASK
	.align		4
.L_359:
        /*0088*/ 	.byte	0x03, 0x50
        /*008a*/ 	.short	0x0000


	//----- nvinfo : EIATTR_MAXREG_COUNT
	.align		4
        /*008c*/ 	.byte	0x03, 0x1b
        /*008e*/ 	.short	0x00ff


	//----- nvinfo : EIATTR_MERCURY_ISA_VERSION
	.align		4
        /*0090*/ 	.byte	0x03, 0x5f
        /*0092*/ 	.short	0x0101


	//----- nvinfo : EIATTR_VRC_CTA_INIT_COUNT
	.align		4
        /*0094*/ 	.byte	0x02, 0x4a
	.zero		1
	.zero		1


	//----- nvinfo : EIATTR_EXIT_INSTR_OFFSETS
	.align		4
        /*0098*/ 	.byte	0x04, 0x1c
        /*009a*/ 	.short	(.L_361 - .L_360)


	//   ....[0]....
.L_360:
        /*009c*/ 	.word	0x000000c0


	//   ....[1]....
        /*00a0*/ 	.word	0x00001120


	//----- nvinfo : EIATTR_CBANK_PARAM_SIZE
	.align		4
.L_361:
        /*00a4*/ 	.byte	0x03, 0x19
        /*00a6*/ 	.short	0x0030


	//----- nvinfo : EIATTR_PARAM_CBANK
	.align		4
        /*00a8*/ 	.byte	0x04, 0x0a
        /*00aa*/ 	.short	(.L_363 - .L_362)
	.align		4
.L_362:
        /*00ac*/ 	.word	index@(.nv.constant0.matrixConvRepeatBorderBackpropagationWeightCorrection)
        /*00b0*/ 	.short	0x0380
        /*00b2*/ 	.short	0x0030


	//----- nvinfo : EIATTR_SW_WAR
	.align		4
.L_363:
        /*00b4*/ 	.byte	0x04, 0x36
        /*00b6*/ 	.short	(.L_365 - .L_364)
.L_364:
        /*00b8*/ 	.word	0x00000008
.L_365:


//--------------------- .nv.info.matrixConvRepeatBorderBackpropagationErrorTraversal --------------------------
	.section	.nv.info.matrixConvRepeatBorderBackpropagationErrorTraversal,"",@"SHT_CUDA_INFO"
	.sectionflags	@""
	.align	4


	//----- nvinfo : EIATTR_CUDA_API_VERSION
	.align		4
        /*0000*/ 	.byte	0x04, 0x37
        /*0002*/ 	.short	(.L_367 - .L_366)
.L_366:
        /*0004*/ 	.word	0x00000082


	//----- nvinfo : EIATTR_KPARAM_INFO
	.align		4
.L_367:
        /*0008*/ 	.byte	0x04, 0x17
        /*000a*/ 	.short	(.L_369 - .L_368)
.L_368:
        /*000c*/ 	.word	0x00000000
        /*0010*/ 	.short	0x0006
        /*0012*/ 	.short	0x0020
        /*0014*/ 	.byte	0x00, 0xf5, 0x21, 0x00


	//----- nvinfo : EIATTR_KPARAM_INFO
	.align		4
.L_369:
        /*0018*/ 	.byte	0x04, 0x17
        /*001a*/ 	.short	(.L_371 - .L_370)
.L_370:
        /*001c*/ 	.word	0x00000000
        /*0020*/ 	.short	0x0005
        /*0022*/ 	.short	0x0018
        /*0024*/ 	.byte	0x00, 0xf5, 0x21, 0x00


	//----- nvinfo : EIATTR_KPARAM_INFO
	.align		4
.L_371:
        /*0028*/ 	.byte	0x04, 0x17
        /*002a*/ 	.short	(.L_373 - .L_372)
.L_372:
        /*002c*/ 	.word	0x00000000
        /*0030*/ 	.short	0x0004
        /*0032*/ 	.short	0x0010
        /*0034*/ 	.byte	0x00, 0xf5, 0x21, 0x00


	//----- nvinfo : EIATTR_KPARAM_INFO
	.align		4
.L_373:
        /*0038*/ 	.byte	0x04, 0x17
        /*003a*/ 	.short	(.L_375 - .L_374)
.L_374:
        /*003c*/ 	.word	0x00000000
        /*0040*/ 	.short	0x0003
        /*0042*/ 	.short	0x000c
        /*0044*/ 	.byte	0x00, 0xf0, 0x11, 0x00


	//----- nvinfo : EIATTR_KPARAM_INFO
	.align		4
.L_375:
        /*0048*/ 	.byte	0x04, 0x17
        /*004a*/ 	.short	(.L_377 - .L_376)
.L_376:
        /*004c*/ 	.word	0x00000000
        /*0050*/ 	.short	0x0002
        /*0052*/ 	.short	0x0008
        /*0054*/ 	.byte	0x00, 0xf0, 0x11, 0x00


	//----- nvinfo : EIATTR_KPARAM_INFO
	.align		4
.L_377:
        /*0058*/ 	.byte	0x04, 0x17
        /*005a*/ 	.short	(.L_379 - .L_378)
.L_378:
        /*005c*/ 	.word	0x00000000
        /*0060*/ 	.short	0x0001
        /*0062*/ 	.short	0x0004
        /*0064*/ 	.byte	0x00, 0xf0, 0x11, 0x00


	//----- nvinfo : EIATTR_KPARAM_INFO
	.align		4
.L_379:
        /*0068*/ 	.byte	0x04, 0x17
        /*006a*/ 	.short	(.L_381 - .L_380)
.L_380:
        /*006c*/ 	.word	0x00000000
        /*0070*/ 	.short	0x0000
        /*0072*/ 	.short	0x0000
        /*0074*/ 	.byte	0x00, 0xf0, 0x11, 0x00


	//----- nvinfo : EIATTR_SPARSE_MMA_MASK
	.align		4
.L_381:
        /*0078*/ 	.byte	0x03, 0x50
        /*007a*/ 	.short	0x0000


	//----- nvinfo : EIATTR_MAXREG_COUNT
	.align		4
        /*007c*/ 	.byte	0x03, 0x1b
        /*007e*/ 	.short	0x00ff


	//----- nvinfo : EIATTR_MERCURY_ISA_VERSION
	.align		4
        /*0080*/ 	.byte	0x03, 0x5f
        /*0082*/ 	.short	0x0101


	//----- nvinfo : EIATTR_VRC_CTA_INIT_COUNT
	.align		4
        /*0084*/ 	.byte	0x02, 0x4a
	.zero		1
	.zero		1


	//----- nvinfo : EIATTR_EXIT_INSTR_OFFSETS
	.align		4
        /*0088*/ 	.byte	0x04, 0x1c
        /*008a*/ 	.short	(.L_383 - .L_382)


	//   ....[0]....
.L_382:
        /*008c*/ 	.word	0x000000c0


	//   ....[1]....
        /*0090*/ 	.word	0x000011c0


	//----- nvinfo : EIATTR_CBANK_PARAM_SIZE
	.align		4
.L_383:
        /*0094*/ 	.byte	0x03, 0x19
        /*0096*/ 	.short	0x0028


	//----- nvinfo : EIATTR_PARAM_CBANK
	.align		4
        /*0098*/ 	.byte	0x04, 0x0a
        /*009a*/ 	.short	(.L_385 - .L_384)
	.align		4
.L_384:
        /*009c*/ 	.word	index@(.nv.constant0.matrixConvRepeatBorderBackpropagationErrorTraversal)
        /*00a0*/ 	.short	0x0380
        /*00a2*/ 	.short	0x0028


	//----- nvinfo : EIATTR_SW_WAR
	.align		4
.L_385:
        /*00a4*/ 	.byte	0x04, 0x36
        /*00a6*/ 	.short	(.L_387 - .L_386)
.L_386:
        /*00a8*/ 	.word	0x00000008
.L_387:


//--------------------- .nv.info.matrixConvRepeatBorder --------------------------
	.section	.nv.info.matrixConvRepeatBorder,"",@"SHT_CUDA_INFO"
	.sectionflags	@""
	.align	4


	//----- nvinfo : EIATTR_CUDA_API_VERSION
	.align		4
        /*0000*/ 	.byte	0x04, 0x37
        /*0002*/ 	.short	(.L_389 - .L_388)
.L_388:
        /*0004*/ 	.word	0x00000082


	//----- nvinfo : EIATTR_KPARAM_INFO
	.align		4
.L_389:
        /*0008*/ 	.byte	0x04, 0x17
        /*000a*/ 	.short	(.L_391 - .L_390)
.L_390:
        /*000c*/ 	.word	0x00000000
        /*0010*/ 	.short	0x0006
        /*0012*/ 	.short	0x0020
        /*0014*/ 	.byte	0x00, 0xf5, 0x21, 0x00


	//----- nvinfo : EIATTR_KPARAM_INFO
	.align		4
.L_391:
        /*0018*/ 	.byte	0x04, 0x17
        /*001a*/ 	.short	(.L_393 - .L_392)
.L_392:
        /*001c*/ 	.word	0x00000000
        /*0020*/ 	.short	0x0005
        /*0022*/ 	.short	0x0018
        /*0024*/ 	.byte	0x00, 0xf5, 0x21, 0x00


	//----- nvinfo : EIATTR_KPARAM_INFO
	.align		4
.L_393:
        /*0028*/ 	.byte	0x04, 0x17
        /*002a*/ 	.short	(.L_395 - .L_394)
.L_394:
        /*002c*/ 	.word	0x00000000
        /*0030*/ 	.short	0x0004
        /*0032*/ 	.short	0x0010
        /*0034*/ 	.byte	0x00, 0xf5, 0x21, 0x00


	//----- nvinfo : EIATTR_KPARAM_INFO
	.align		4
.L_395:
        /*0038*/ 	.byte	0x04, 0x17
        /*003a*/ 	.short	(.L_397 - .L_396)
.L_396:
        /*003c*/ 	.word	0x00000000
        /*0040*/ 	.short	0x0003
        /*0042*/ 	.short	0x000c
        /*0044*/ 	.byte	0x00, 0xf0, 0x11, 0x00


	//----- nvinfo : EIATTR_KPARAM_INFO
	.align		4
.L_397:
        /*0048*/ 	.byte	0x04, 0x17
        /*004a*/ 	.short	(.L_399 - .L_398)
.L_398:
        /*004c*/ 	.word	0x00000000
        /*0050*/ 	.short	0x0002
        /*0052*/ 	.short	0x0008
        /*0054*/ 	.byte	0x00, 0xf0, 0x11, 0x00


	//----- nvinfo : EIATTR_KPARAM_INFO
	.align		4
.L_399:
        /*0058*/ 	.byte	0x04, 0x17
        /*005a*/ 	.short	(.L_401 - .L_400)
.L_400:
        /*005c*/ 	.word	0x00000000
        /*0060*/ 	.short	0x0001
        /*0062*/ 	.short	0x0004
        /*0064*/ 	.byte	0x00, 0xf0, 0x11, 0x00


	//----- nvinfo : EIATTR_KPARAM_INFO
	.align		4
.L_401:
        /*0068*/ 	.byte	0x04, 0x17
        /*006a*/ 	.short	(.L_403 - .L_402)
.L_402:
        /*006c*/ 	.word	0x00000000
        /*0070*/ 	.short	0x0000
        /*0072*/ 	.short	0x0000
        /*0074*/ 	.byte	0x00, 0xf0, 0x11, 0x00


	//----- nvinfo : EIATTR_SPARSE_MMA_MASK
	.align		4
.L_403:
        /*0078*/ 	.byte	0x03, 0x50
        /*007a*/ 	.short	0x0000


	//----- nvinfo : EIATTR_MAXREG_COUNT
	.align		4
        /*007c*/ 	.byte	0x03, 0x1b
        /*007e*/ 	.short	0x00ff


	//----- nvinfo : EIATTR_MERCURY_ISA_VERSION
	.align		4
        /*0080*/ 	.byte	0x03, 0x5f
        /*0082*/ 	.short	0x0101


	//----- nvinfo : EIATTR_VRC_CTA_INIT_COUNT
	.align		4
        /*0084*/ 	.byte	0x02, 0x4a
	.zero		1
	.zero		1


	//----- nvinfo : EIATTR_EXIT_INSTR_OFFSETS
	.align		4
        /*0088*/ 	.byte	0x04, 0x1c
        /*008a*/ 	.short	(.L_405 - .L_404)


	//   ....[0]....
.L_404:
        /*008c*/ 	.word	0x000000c0


	//   ....[1]....
        /*0090*/ 	.word	0x00001150


	//----- nvinfo : EIATTR_CBANK_PARAM_SIZE
	.align		4
.L_405:
        /*0094*/ 	.byte	0x03, 0x19
        /*0096*/ 	.short	0x0028


	//----- nvinfo : EIATTR_PARAM_CBANK
	.align		4
        /*0098*/ 	.byte	0x04, 0x0a
        /*009a*/ 	.short	(.L_407 - .L_406)
	.align		4
.L_406:
        /*009c*/ 	.word	index@(.nv.constant0.matrixConvRepeatBorder)
        /*00a0*/ 	.short	0x0380
        /*00a2*/ 	.short	0x0028


	//----- nvinfo : EIATTR_SW_WAR
	.align		4
.L_407:
        /*00a4*/ 	.byte	0x04, 0x36
        /*00a6*/ 	.short	(.L_409 - .L_408)
.L_408:
        /*00a8*/ 	.word	0x00000008
.L_409:


//--------------------- .nv.info.matrixConvExtendBorderBackpropagationWeightCorrection --------------------------
	.section	.nv.info.matrixConvExtendBorderBackpropagationWeightCorrection,"",@"SHT_CUDA_INFO"
	.sectionflags	@""
	.align	4


	//----- nvinfo : EIATTR_CUDA_API_VERSION
	.align		4
        /*0000*/ 	.byte	0x04, 0x37
        /*0002*/ 	.short	(.L_411 - .L_410)
.L_410:
        /*0004*/ 	.word	0x00000082


	//----- nvinfo : EIATTR_KPARAM_INFO
	.align		4
.L_411:
        /*0008*/ 	.byte	0x04, 0x17
        /*000a*/ 	.short	(.L_413 - .L_412)
.L_412:
        /*000c*/ 	.word	0x00000000
        /*0010*/ 	.short	0x0007
        /*0012*/ 	.short	0x0028
        /*0014*/ 	.byte	0x00, 0xf5, 0x21, 0x00


	//----- nvinfo : EIATTR_KPARAM_INFO
	.align		4
.L_413:
        /*0018*/ 	.byte	0x04, 0x17
        /*001a*/ 	.short	(.L_415 - .L_414)
.L_414:
        /*001c*/ 	.word	0x00000000
        /*0020*/ 	.short	0x0006
        /*0022*/ 	.short	0x0020
        /*0024*/ 	.byte	0x00, 0xf5, 0x21, 0x00


	//----- nvinfo : EIATTR_KPARAM_INFO
	.align		4
.L_415:
        /*0028*/ 	.byte	0x04, 0x17
        /*002a*/ 	.short	(.L_417 - .L_416)
.L_416:
        /*002c*/ 	.word	0x00000000
        /*0030*/ 	.short	0x0005
        /*0032*/ 	.short	0x0018
        /*0034*/ 	.byte	0x00, 0xf5, 0x21, 0x00


	//----- nvinfo : EIATTR_KPARAM_INFO
	.align		4
.L_417:
        /*0038*/ 	.byte	0x04, 0x17
        /*003a*/ 	.short	(.L_419 - .L_418)
.L_418:
        /*003c*/ 	.word	0x00000000
        /*0040*/ 	.short	0x0004
        /*0042*/ 	.short	0x0010
        /*0044*/ 	.byte	0x00, 0xf0, 0x11, 0x00


	//----- nvinfo : EIATTR_KPARAM_INFO
	.align		4
.L_419:
        /*0048*/ 	.byte	0x04, 0x17
        /*004a*/ 	.short	(.L_421 - .L_420)
.L_420:
        /*004c*/ 	.word	0x00000000
        /*0050*/ 	.short	0x0003
        /*0052*/ 	.short	0x000c
        /*0054*/ 	.byte	0x00, 0xf0, 0x11, 0x00


	//----- nvinfo : EIATTR_KPARAM_INFO
	.align		4
.L_421:
        /*0058*/ 	.byte	0x04, 0x17
        /*005a*/ 	.short	(.L_423 - .L_422)
.L_422:
        /*005c*/ 	.word	0x00000000
        /*0060*/ 	.short	0x0002
        /*0062*/ 	.short	0x0008
        /*0064*/ 	.byte	0x00, 0xf0, 0x11, 0x00


	//----- nvinfo : EIATTR_KPARAM_INFO
	.align		4
.L_423:
        /*0068*/ 	.byte	0x04, 0x17
        /*006a*/ 	.short	(.L_425 - .L_424)
.L_424:
        /*006c*/ 	.word	0x00000000
        /*0070*/ 	.short	0x0001
        /*0072*/ 	.short	0x0004
        /*0074*/ 	.byte	0x00, 0xf0, 0x11, 0x00


	//----- nvinfo : EIATTR_KPARAM_INFO
	.align		4
.L_425:
        /*0078*/ 	.byte	0x04, 0x17
        /*007a*/ 	.short	(.L_427 - .L_426)
.L_426:
        /*007c*/ 	.word	0x00000000
        /*0080*/ 	.short	0x0000
        /*0082*/ 	.short	0x0000
        /*0084*/ 	.byte	0x00, 0xf0, 0x11, 0x00


	//----- nvinfo : EIATTR_SPARSE_MMA_MASK
	.align		4
.L_427:
        /*0088*/ 	.byte	0x03, 0x50
        /*008a*/ 	.short	0x0000


	//----- nvinfo : EIATTR_MAXREG_COUNT
	.align		4
        /*008c*/ 	.byte	0x03, 0x1b
        /*008e*/ 	.short	0x00ff


	//----- nvinfo : EIATTR_MERCURY_ISA_VERSION
	.align		4
        /*0090*/ 	.byte	0x03, 0x5f
        /*0092*/ 	.short	0x0101


	//----- nvinfo : EIATTR_VRC_CTA_INIT_COUNT
	.align		4
        /*0094*/ 	.byte	0x02, 0x4a
	.zero		1
	.zero		1


	//----- nvinfo : EIATTR_EXIT_INSTR_OFFSETS
	.align		4
        /*0098*/ 	.byte	0x04, 0x1c
        /*009a*/ 	.short	(.L_429 - .L_428)


	//   ....[0]....
.L_428:
        /*009c*/ 	.word	0x000000c0


	//   ....[1]....
        /*00a0*/ 	.word	0x00000b60


	//----- nvinfo : EIATTR_CBANK_PARAM_SIZE
	.align		4
.L_429:
        /*00a4*/ 	.byte	0x03, 0x19
        /*00a6*/ 	.short	0x0030


	//----- nvinfo : EIATTR_PARAM_CBANK
	.align		4
        /*00a8*/ 	.byte	0x04, 0x0a
        /*00aa*/ 	.short	(.L_431 - .L_430)
	.align		4
.L_430:
        /*00ac*/ 	.word	index@(.nv.constant0.matrixConvExtendBorderBackpropagationWeightCorrection)
        /*00b0*/ 	.short	0x0380
        /*00b2*/ 	.short	0x0030


	//----- nvinfo : EIATTR_SW_WAR
	.align		4
.L_431:
        /*00b4*/ 	.byte	0x04, 0x36
        /*00b6*/ 	.short	(.L_433 - .L_432)
.L_432:
        /*00b8*/ 	.word	0x00000008
.L_433:


//--------------------- .nv.info.matrixConvExtendBorderBackpropagationErrorTraversal --------------------------
	.section	.nv.info.matrixConvExtendBorderBackpropagationErrorTraversal,"",@"SHT_CUDA_INFO"
	.sectionflags	@""
	.align	4


	//----- nvinfo : EIATTR_CUDA_API_VERSION
	.align		4
        /*0000*/ 	.byte	0x04, 0x37
        /*0002*/ 	.short	(.L_435 - .L_434)
.L_434:
        /*0004*/ 	.word	0x00000082


	//----- nvinfo : EIATTR_KPARAM_INFO
	.align		4
.L_435:
        /*0008*/ 	.byte	0x04, 0x17
        /*000a*/ 	.short	(.L_437 - .L_436)
.L_436:
        /*000c*/ 	.word	0x00000000
        /*0010*/ 	.short	0x0006
        /*0012*/ 	.short	0x0020
        /*0014*/ 	.byte	0x00, 0xf5, 0x21, 0x00


	//----- nvinfo : EIATTR_KPARAM_INFO
	.align		4
.L_437:
        /*0018*/ 	.byte	0x04, 0x17
        /*001a*/ 	.short	(.L_439 - .L_438)
.L_438:
        /*001c*/ 	.word	0x00000000
        /*0020*/ 	.short	0x0005
        /*0022*/ 	.short	0x0018
        /*0024*/ 	.byte	0x00, 0xf5, 0x21, 0x00


	//----- nvinfo : EIATTR_KPARAM_INFO
	.align		4
.L_439:
        /*0028*/ 	.byte	0x04, 0x17
        /*002a*/ 	.short	(.L_441 - .L_440)
.L_440:
        /*002c*/ 	.word	0x00000000
        /*0030*/ 	.short	0x0004
        /*0032*/ 	.short	0x0010
        /*0034*/ 	.byte	0x00, 0xf5, 0x21, 0x00


	//----- nvinfo : EIATTR_KPARAM_INFO
	.align		4
.L_441:
        /*0038*/ 	.byte	0x04, 0x17
        /*003a*/ 	.short	(.L_443 - .L_442)
.L_442:
        /*003c*/ 	.word	0x00000000
        /*0040*/ 	.short	0x0003
        /*0042*/ 	.short	0x000c
        /*0044*/ 	.byte	0x00, 0xf0, 0x11, 0x00


	//----- nvinfo : EIATTR_KPARAM_INFO
	.align		4
.L_443:
        /*0048*/ 	.byte	0x04, 0x17
        /*004a*/ 	.short	(.L_445 - .L_444)
.L_444:
        /*004c*/ 	.word	0x00000000
        /*0050*/ 	.short	0x0002
        /*0052*/ 	.short	0x0008
        /*0054*/ 	.byte	0x00, 0xf0, 0x11, 0x00


	//----- nvinfo : EIATTR_KPARAM_INFO
	.align		4
.L_445:
        /*0058*/ 	.byte	0x04, 0x17
        /*005a*/ 	.short	(.L_447 - .L_446)
.L_446:
        /*005c*/ 	.word	0x00000000
        /*0060*/ 	.short	0x0001
        /*0062*/ 	.short	0x0004
        /*0064*/ 	.byte	0x00, 0xf0, 0x11, 0x00


	//----- nvinfo : EIATTR_KPARAM_INFO
	.align		4
.L_447:
        /*0068*/ 	.byte	0x04, 0x17
        /*006a*/ 	.short	(.L_449 - .L_448)
.L_448:
        /*006c*/ 	.word	0x00000000
        /*0070*/ 	.short	0x0000
        /*0072*/ 	.short	0x0000
        /*0074*/ 	.byte	0x00, 0xf0, 0x11, 0x00


	//----- nvinfo : EIATTR_SPARSE_MMA_MASK
	.align		4
.L_449:
        /*0078*/ 	.byte	0x03, 0x50
        /*007a*/ 	.short	0x0000


	//----- nvinfo : EIATTR_MAXREG_COUNT
	.align		4
        /*007c*/ 	.byte	0x03, 0x1b
        /*007e*/ 	.short	0x00ff


	//----- nvinfo : EIATTR_MERCURY_ISA_VERSION
	.align		4
        /*0080*/ 	.byte	0x03, 0x5f
        /*0082*/ 	.short	0x0101


	//----- nvinfo : EIATTR_VRC_CTA_INIT_COUNT
	.align		4
        /*0084*/ 	.byte	0x02, 0x4a
	.zero		1
	.zero		1


	//----- nvinfo : EIATTR_EXIT_INSTR_OFFSETS
	.align		4
        /*0088*/ 	.byte	0x04, 0x1c
        /*008a*/ 	.short	(.L_451 - .L_450)


	//   ....[0]....
.L_450:
        /*008c*/ 	.word	0x000000c0


	//   ....[1]....
        /*0090*/ 	.word	0x00000be0


	//----- nvinfo : EIATTR_CBANK_PARAM_SIZE
	.align		4
.L_451:
        /*0094*/ 	.byte	0x03, 0x19
        /*0096*/ 	.short	0x0028


	//----- nvinfo : EIATTR_PARAM_CBANK
	.align		4
        /*0098*/ 	.byte	0x04, 0x0a
        /*009a*/ 	.short	(.L_453 - .L_452)
	.align		4
.L_452:
        /*009c*/ 	.word	index@(.nv.constant0.matrixConvExtendBorderBackpropagationErrorTraversal)
        /*00a0*/ 	.short	0x0380
        /*00a2*/ 	.short	0x0028


	//----- nvinfo : EIATTR_SW_WAR
	.align		4
.L_453:
        /*00a4*/ 	.byte	0x04, 0x36
        /*00a6*/ 	.short	(.L_455 - .L_454)
.L_454:
        /*00a8*/ 	.word	0x00000008
.L_455:


//--------------------- .nv.info.matrixConvExtendBorder --------------------------
	.section	.nv.info.matrixConvExtendBorder,"",@"SHT_CUDA_INFO"
	.sectionflags	@""
	.align	4


	//----- nvinfo : EIATTR_CUDA_API_VERSION
	.align		4
        /*0000*/ 	.byte	0x04, 0x37
        /*0002*/ 	.short	(.L_457 - .L_456)
.L_456:
        /*0004*/ 	.word	0x00000082


	//----- nvinfo : EIATTR_KPARAM_INFO
	.align		4
.L_457:
        /*0008*/ 	.byte	0x04, 0x17
        /*000a*/ 	.short	(.L_459 - .L_458)
.L_458:
        /*000c*/ 	.word	0x00000000
        /*0010*/ 	.short	0x0006
        /*0012*/ 	.short	0x0020
        /*0014*/ 	.byte	0x00, 0xf5, 0x21, 0x00


	//----- nvinfo : EIATTR_KPARAM_INFO
	.align		4
.L_459:
        /*0018*/ 	.byte	0x04, 0x17
        /*001a*/ 	.short	(.L_461 - .L_460)
.L_460:
        /*001c*/ 	.word	0x00000000
        /*0020*/ 	.short	0x0005
        /*0022*/ 	.short	0x0018
        /*0024*/ 	.byte	0x00, 0xf5, 0x21, 0x00


	//----- nvinfo : EIATTR_KPARAM_INFO
	.align		4
.L_461:
        /*0028*/ 	.byte	0x04, 0x17
        /*002a*/ 	.short	(.L_463 - .L_462)
.L_462:
        /*002c*/ 	.word	0x00000000
        /*0030*/ 	.short	0x0004
        /*0032*/ 	.short	0x0010
        /*0034*/ 	.byte	0x00, 0xf5, 0x21, 0x00


	//----- nvinfo : EIATTR_KPARAM_INFO
	.align		4
.L_463:
        /*0038*/ 	.byte	0x04, 0x17
        /*003a*/ 	.short	(.L_465 - .L_464)
.L_464:
        /*003c*/ 	.word	0x00000000
        /*0040*/ 	.short	0x0003
        /*0042*/ 	.short	0x000c
        /*0044*/ 	.byte	0x00, 0xf0, 0x11, 0x00


	//----- nvinfo : EIATTR_KPARAM_INFO
	.align		4
.L_465:
        /*0048*/ 	.byte	0x04, 0x17
        /*004a*/ 	.short	(.L_467 - .L_466)
.L_466:
        /*004c*/ 	.word	0x00000000
        /*0050*/ 	.short	0x0002
        /*0052*/ 	.short	0x0008
        /*0054*/ 	.byte	0x00, 0xf0, 0x11, 0x00


	//----- nvinfo : EIATTR_KPARAM_INFO
	.align		4
.L_467:
        /*0058*/ 	.byte	0x04, 0x17
        /*005a*/ 	.short	(.L_469 - .L_468)
.L_468:
        /*005c*/ 	.word	0x00000000
        /*0060*/ 	.short	0x0001
        /*0062*/ 	.short	0x0004
        /*0064*/ 	.byte	0x00, 0xf0, 0x11, 0x00


	//----- nvinfo : EIATTR_KPARAM_INFO
	.align		4
.L_469:
        /*0068*/ 	.byte	0x04, 0x17
        /*006a*/ 	.short	(.L_471 - .L_470)
.L_470:
        /*006c*/ 	.word	0x00000000
        /*0070*/ 	.short	0x0000
        /*0072*/ 	.short	0x0000
        /*0074*/ 	.byte	0x00, 0xf0, 0x11, 0x00


	//----- nvinfo : EIATTR_SPARSE_MMA_MASK
	.align		4
.L_471:
        /*0078*/ 	.byte	0x03, 0x50
        /*007a*/ 	.short	0x0000


	//----- nvinfo : EIATTR_MAXREG_COUNT
	.align		4
        /*007c*/ 	.byte	0x03, 0x1b
        /*007e*/ 	.short	0x00ff


	//----- nvinfo : EIATTR_MERCURY_ISA_VERSION
	.align		4
        /*0080*/ 	.byte	0x03, 0x5f
        /*0082*/ 	.short	0x0101


	//----- nvinfo : EIATTR_VRC_CTA_INIT_COUNT
	.align		4
        /*0084*/ 	.byte	0x02, 0x4a
	.zero		1
	.zero		1


	//----- nvinfo : EIATTR_EXIT_INSTR_OFFSETS
	.align		4
        /*0088*/ 	.byte	0x04, 0x1c
        /*008a*/ 	.short	(.L_473 - .L_472)


	//   ....[0]....
.L_472:
        /*008c*/ 	.word	0x000000c0


	//   ....[1]....
        /*0090*/ 	.word	0x00000b90


	//----- nvinfo : EIATTR_CBANK_PARAM_SIZE
	.align		4
.L_473:
        /*0094*/ 	.byte	0x03, 0x19
        /*0096*/ 	.short	0x0028


	//----- nvinfo : EIATTR_PARAM_CBANK
	.align		4
        /*0098*/ 	.byte	0x04, 0x0a
        /*009a*/ 	.short	(.L_475 - .L_474)
	.align		4
.L_474:
        /*009c*/ 	.word	index@(.nv.constant0.matrixConvExtendBorder)
        /*00a0*/ 	.short	0x0380
        /*00a2*/ 	.short	0x0028


	//----- nvinfo : EIATTR_SW_WAR
	.align		4
.L_475:
        /*00a4*/ 	.byte	0x04, 0x36
        /*00a6*/ 	.short	(.L_477 - .L_476)
.L_476:
        /*00a8*/ 	.word	0x00000008
.L_477:


//--------------------- .nv.info.matrixConvEmptyBorderBackpropagationWeightCorrection --------------------------
	.section	.nv.info.matrixConvEmptyBorderBackpropagationWeightCorrection,"",@"SHT_CUDA_INFO"
	.sectionflags	@""
	.align	4


	//----- nvinfo : EIATTR_CUDA_API_VERSION
	.align		4
        /*0000*/ 	.byte	0x04, 0x37
        /*0002*/ 	.short	(.L_479 - .L_478)
.L_478:
        /*0004*/ 	.word	0x00000082


	//----- nvinfo : EIATTR_KPARAM_INFO
	.align		4
.L_479:
        /*0008*/ 	.byte	0x04, 0x17
        /*000a*/ 	.short	(.L_481 - .L_480)
.L_480:
        /*000c*/ 	.word	0x00000000
        /*0010*/ 	.short	0x0007
        /*0012*/ 	.short	0x0028
        /*0014*/ 	.byte	0x00, 0xf5, 0x21, 0x00


	//----- nvinfo : EIATTR_KPARAM_INFO
	.align		4
.L_481:
        /*0018*/ 	.byte	0x04, 0x17
        /*001a*/ 	.short	(.L_483 - .L_482)
.L_482:
        /*001c*/ 	.word	0x00000000
        /*0020*/ 	.short	0x0006
        /*0022*/ 	.short	0x0020
        /*0024*/ 	.byte	0x00, 0xf5, 0x21, 0x00


	//----- nvinfo : EIATTR_KPARAM_INFO
	.align		4
.L_483:
        /*0028*/ 	.byte	0x04, 0x17
        /*002a*/ 	.short	(.L_485 - .L_484)
.L_484:
        /*002c*/ 	.word	0x00000000
        /*0030*/ 	.short	0x0005
        /*0032*/ 	.short	0x0018
        /*0034*/ 	.byte	0x00, 0xf5, 0x21, 0x00


	//----- nvinfo : EIATTR_KPARAM_INFO
	.align		4
.L_485:
        /*0038*/ 	.byte	0x04, 0x17
        /*003a*/ 	.short	(.L_487 - .L_486)
.L_486:
        /*003c*/ 	.word	0x00000000
        /*0040*/ 	.short	0x0004
        /*0042*/ 	.short	0x0010
        /*0044*/ 	.byte	0x00, 0xf0, 0x11, 0x00


	//----- nvinfo : EIATTR_KPARAM_INFO
	.align		4
.L_487:
        /*0048*/ 	.byte	0x04, 0x17
        /*004a*/ 	.short	(.L_489 - .L_488)
.L_488:
        /*004c*/ 	.word	0x00000000
        /*0050*/ 	.short	0x0003
        /*0052*/ 	.short	0x000c
        /*0054*/ 	.byte	0x00, 0xf0, 0x11, 0x00


	//----- nvinfo : EIATTR_KPARAM_INFO
	.align		4
.L_489:
        /*0058*/ 	.byte	0x04, 0x17
        /*005a*/ 	.short	(.L_491 - .L_490)
.L_490:
        /*005c*/ 	.word	0x00000000
        /*0060*/ 	.short	0x0002
        /*0062*/ 	.short	0x0008
        /*0064*/ 	.byte	0x00, 0xf0, 0x11, 0x00


	//----- nvinfo : EIATTR_KPARAM_INFO
	.align		4
.L_491:
        /*0068*/ 	.byte	0x04, 0x17
        /*006a*/ 	.short	(.L_493 - .L_492)
.L_492:
        /*006c*/ 	.word	0x00000000
        /*0070*/ 	.short	0x0001
        /*0072*/ 	.short	0x0004
        /*0074*/ 	.byte	0x00, 0xf0, 0x11, 0x00


	//----- nvinfo : EIATTR_KPARAM_INFO
	.align		4
.L_493:
        /*0078*/ 	.byte	0x04, 0x17
        /*007a*/ 	.short	(.L_495 - .L_494)
.L_494:
        /*007c*/ 	.word	0x00000000
        /*0080*/ 	.short	0x0000
        /*0082*/ 	.short	0x0000
        /*0084*/ 	.byte	0x00, 0xf0, 0x11, 0x00


	//----- nvinfo : EIATTR_SPARSE_MMA_MASK
	.align		4
.L_495:
        /*0088*/ 	.byte	0x03, 0x50
        /*008a*/ 	.short	0x0000


	//----- nvinfo : EIATTR_MAXREG_COUNT
	.align		4
        /*008c*/ 	.byte	0x03, 0x1b
        /*008e*/ 	.short	0x00ff


	//----- nvinfo : EIATTR_MERCURY_ISA_VERSION
	.align		4
        /*0090*/ 	.byte	0x03, 0x5f
        /*0092*/ 	.short	0x0101


	//----- nvinfo : EIATTR_VRC_CTA_INIT_COUNT
	.align		4
        /*0094*/ 	.byte	0x02, 0x4a
	.zero		1
	.zero		1


	//----- nvinfo : EIATTR_EXIT_INSTR_OFFSETS
	.align		4
        /*0098*/ 	.byte	0x04, 0x1c
        /*009a*/ 	.short	(.L_497 - .L_496)


	//   ....[0]....
.L_496:
        /*009c*/ 	.word	0x000000c0


	//   ....[1]....
        /*00a0*/ 	.word	0x00000ba0


	//----- nvinfo : EIATTR_CRS_STACK_SIZE
	.align		4
.L_497:
        /*00a4*/ 	.byte	0x04, 0x1e
        /*00a6*/ 	.short	(.L_499 - .L_498)
.L_498:
        /*00a8*/ 	.word	0x00000000


	//----- nvinfo : EIATTR_CBANK_PARAM_SIZE
	.align		4
.L_499:
        /*00ac*/ 	.byte	0x03, 0x19
        /*00ae*/ 	.short	0x0030


	//----- nvinfo : EIATTR_PARAM_CBANK
	.align		4
        /*00b0*/ 	.byte	0x04, 0x0a
        /*00b2*/ 	.short	(.L_501 - .L_500)
	.align		4
.L_500:
        /*00b4*/ 	.word	index@(.nv.constant0.matrixConvEmptyBorderBackpropagationWeightCorrection)
        /*00b8*/ 	.short	0x0380
        /*00ba*/ 	.short	0x0030


	//----- nvinfo : EIATTR_SW_WAR
	.align		4
.L_501:
        /*00bc*/ 	.byte	0x04, 0x36
        /*00be*/ 	.short	(.L_503 - .L_502)
.L_502:
        /*00c0*/ 	.word	0x00000008
.L_503:


//--------------------- .nv.info.matrixConvEmptyBorderBackpropagationErrorTraversal --------------------------
	.section	.nv.info.matrixConvEmptyBorderBackpropagationErrorTraversal,"",@"SHT_CUDA_INFO"
	.sectionflags	@""
	.align	4


	//----- nvinfo : EIATTR_CUDA_API_VERSION
	.align		4
        /*0000*/ 	.byte	0x04, 0x37
        /*0002*/ 	.short	(.L_505 - .L_504)
.L_504:
        /*0004*/ 	.word	0x00000082


	//----- nvinfo : EIATTR_KPARAM_INFO
	.align		4
.L_505:
        /*0008*/ 	.byte	0x04, 0x17
        /*000a*/ 	.short	(.L_507 - .L_506)
.L_506:
        /*000c*/ 	.word	0x00000000
        /*0010*/ 	.short	0x0006
        /*0012*/ 	.short	0x0020
        /*0014*/ 	.byte	0x00, 0xf5, 0x21, 0x00


	//----- nvinfo : EIATTR_KPARAM_INFO
	.align		4
.L_507:
        /*0018*/ 	.byte	0x04, 0x17
        /*001a*/ 	.short	(.L_509 - .L_508)
.L_508:
        /*001c*/ 	.word	0x00000000
        /*0020*/ 	.short	0x0005
        /*0022*/ 	.short	0x0018
        /*0024*/ 	.byte	0x00, 0xf5, 0x21, 0x00


	//----- nvinfo : EIATTR_KPARAM_INFO
	.align		4
.L_509:
        /*0028*/ 	.byte	0x04, 0x17
        /*002a*/ 	.short	(.L_511 - .L_510)
.L_510:
        /*002c*/ 	.word	0x00000000
        /*0030*/ 	.short	0x0004
        /*0032*/ 	.short	0x0010
        /*0034*/ 	.byte	0x00, 0xf5, 0x21, 0x00


	//----- nvinfo : EIATTR_KPARAM_INFO
	.align		4
.L_511:
        /*0038*/ 	.byte	0x04, 0x17
        /*003a*/ 	.short	(.L_513 - .L_512)
.L_512:
        /*003c*/ 	.word	0x00000000
        /*0040*/ 	.short	0x0003
        /*0042*/ 	.short	0x000c
        /*0044*/ 	.byte	0x00, 0xf0, 0x11, 0x00


	//----- nvinfo : EIATTR_KPARAM_INFO
	.align		4
.L_513:
        /*0048*/ 	.byte	0x04, 0x17
        /*004a*/ 	.short	(.L_515 - .L_514)
.L_514:
        /*004c*/ 	.word	0x00000000
        /*0050*/ 	.short	0x0002
        /*0052*/ 	.short	0x0008
        /*0054*/ 	.byte	0x00, 0xf0, 0x11, 0x00


	//----- nvinfo : EIATTR_KPARAM_INFO
	.align		4
.L_515:
        /*0058*/ 	.byte	0x04, 0x17
        /*005a*/ 	.short	(.L_517 - .L_516)
.L_516:
        /*005c*/ 	.word	0x00000000
        /*0060*/ 	.short	0x0001
        /*0062*/ 	.short	0x0004
        /*0064*/ 	.byte	0x00, 0xf0, 0x11, 0x00


	//----- nvinfo : EIATTR_KPARAM_INFO
	.align		4
.L_517:
        /*0068*/ 	.byte	0x04, 0x17
        /*006a*/ 	.short	(.L_519 - .L_518)
.L_518:
        /*006c*/ 	.word	0x00000000
        /*0070*/ 	.short	0x0000
        /*0072*/ 	.short	0x0000
        /*0074*/ 	.byte	0x00, 0xf0, 0x11, 0x00


	//----- nvinfo : EIATTR_SPARSE_MMA_MASK
	.align		4
.L_519:
        /*0078*/ 	.byte	0x03, 0x50
        /*007a*/ 	.short	0x0000


	//----- nvinfo : EIATTR_MAXREG_COUNT
	.align		4
        /*007c*/ 	.byte	0x03, 0x1b
        /*007e*/ 	.short	0x00ff


	//----- nvinfo : EIATTR_MERCURY_ISA_VERSION
	.align		4
        /*0080*/ 	.byte	0x03, 0x5f
        /*0082*/ 	.short	0x0101


	//----- nvinfo : EIATTR_VRC_CTA_INIT_COUNT
	.align		4
        /*0084*/ 	.byte	0x02, 0x4a
	.zero		1
	.zero		1


	//----- nvinfo : EIATTR_EXIT_INSTR_OFFSETS
	.align		4
        /*0088*/ 	.byte	0x04, 0x1c
        /*008a*/ 	.short	(.L_521 - .L_520)


	//   ....[0]....
.L_520:
        /*008c*/ 	.word	0x000000c0


	//   ....[1]....
        /*0090*/ 	.word	0x00000cc0


	//----- nvinfo : EIATTR_CRS_STACK_SIZE
	.align		4
.L_521:
        /*0094*/ 	.byte	0x04, 0x1e
        /*0096*/ 	.short	(.L_523 - .L_522)
.L_522:
        /*0098*/ 	.word	0x00000000


	//----- nvinfo : EIATTR_CBANK_PARAM_SIZE
	.align		4
.L_523:
        /*009c*/ 	.byte	0x03, 0x19
        /*009e*/ 	.short	0x0028


	//----- nvinfo : EIATTR_PARAM_CBANK
	.align		4
        /*00a0*/ 	.byte	0x04, 0x0a
        /*00a2*/ 	.short	(.L_525 - .L_524)
	.align		4
.L_524:
        /*00a4*/ 	.word	index@(.nv.constant0.matrixConvEmptyBorderBackpropagationErrorTraversal)
        /*00a8*/ 	.short	0x0380
        /*00aa*/ 	.short	0x0028


	//----- nvinfo : EIATTR_SW_WAR
	.align		4
.L_525:
        /*00ac*/ 	.byte	0x04, 0x36
        /*00ae*/ 	.short	(.L_527 - .L_526)
.L_526:
        /*00b0*/ 	.word	0x00000008
.L_527:


//--------------------- .nv.info.matrixConvEmptyBorder --------------------------
	.section	.nv.info.matrixConvEmptyBorder,"",@"SHT_CUDA_INFO"
	.sectionflags	@""
	.align	4


	//----- nvinfo : EIATTR_CUDA_API_VERSION
	.align		4
        /*0000*/ 	.byte	0x04, 0x37
        /*0002*/ 	.short	(.L_529 - .L_528)
.L_528:
        /*0004*/ 	.word	0x00000082


	//----- nvinfo : EIATTR_KPARAM_INFO
	.align		4
.L_529:
        /*0008*/ 	.byte	0x04, 0x17
        /*000a*/ 	.short	(.L_531 - .L_530)
.L_530:
        /*000c*/ 	.word	0x00000000
        /*0010*/ 	.short	0x0006
        /*0012*/ 	.short	0x0020
        /*0014*/ 	.byte	0x00, 0xf5, 0x21, 0x00


	//----- nvinfo : EIATTR_KPARAM_INFO
	.align		4
.L_531:
        /*0018*/ 	.byte	0x04, 0x17
        /*001a*/ 	.short	(.L_533 - .L_532)
.L_532:
        /*001c*/ 	.word	0x00000000
        /*0020*/ 	.short	0x0005
        /*0022*/ 	.short	0x0018
        /*0024*/ 	.byte	0x00, 0xf5, 0x21, 0x00


	//----- nvinfo : EIATTR_KPARAM_INFO
	.align		4
.L_533:
        /*0028*/ 	.byte	0x04, 0x17
        /*002a*/ 	.short	(.L_535 - .L_534)
.L_534:
        /*002c*/ 	.word	0x00000000
        /*0030*/ 	.short	0x0004
        /*0032*/ 	.short	0x0010
        /*0034*/ 	.byte	0x00, 0xf5, 0x21, 0x00


	//----- nvinfo : EIATTR_KPARAM_INFO
	.align		4
.L_535:
        /*0038*/ 	.byte	0x04, 0x17
        /*003a*/ 	.short	(.L_537 - .L_536)
.L_536:
        /*003c*/ 	.word	0x00000000
        /*0040*/ 	.short	0x0003
        /*0042*/ 	.short	0x000c
        /*0044*/ 	.byte	0x00, 0xf0, 0x11, 0x00


	//----- nvinfo : EIATTR_KPARAM_INFO
	.align		4
.L_537:
        /*0048*/ 	.byte	0x04, 0x17
        /*004a*/ 	.short	(.L_539 - .L_538)
.L_538:
        /*004c*/ 	.word	0x00000000
        /*0050*/ 	.short	0x0002
        /*0052*/ 	.short	0x0008
        /*0054*/ 	.byte	0x00, 0xf0, 0x11, 0x00


	//----- nvinfo : EIATTR_KPARAM_INFO
	.align		4
.L_539:
        /*0058*/ 	.byte	0x04, 0x17
        /*005a*/ 	.short	(.L_541 - .L_540)
.L_540:
        /*005c*/ 	.word	0x00000000
        /*0060*/ 	.short	0x0001
        /*0062*/ 	.short	0x0004
        /*0064*/ 	.byte	0x00, 0xf0, 0x11, 0x00


	//----- nvinfo : EIATTR_KPARAM_INFO
	.align		4
.L_541:
        /*0068*/ 	.byte	0x04, 0x17
        /*006a*/ 	.short	(.L_543 - .L_542)
.L_542:
        /*006c*/ 	.word	0x00000000
        /*0070*/ 	.short	0x0000
        /*0072*/ 	.short	0x0000
        /*0074*/ 	.byte	0x00, 0xf0, 0x11, 0x00


	//----- nvinfo : EIATTR_SPARSE_MMA_MASK
	.align		4
.L_543:
        /*0078*/ 	.byte	0x03, 0x50
        /*007a*/ 	.short	0x0000


	//----- nvinfo : EIATTR_MAXREG_COUNT
	.align		4
        /*007c*/ 	.byte	0x03, 0x1b
        /*007e*/ 	.short	0x00ff


	//----- nvinfo : EIATTR_MERCURY_ISA_VERSION
	.align		4
        /*0080*/ 	.byte	0x03, 0x5f
        /*0082*/ 	.short	0x0101


	//----- nvinfo : EIATTR_VRC_CTA_INIT_COUNT
	.align		4
        /*0084*/ 	.byte	0x02, 0x4a
	.zero		1
	.zero		1


	//----- nvinfo : EIATTR_EXIT_INSTR_OFFSETS
	.align		4
        /*0088*/ 	.byte	0x04, 0x1c
        /*008a*/ 	.short	(.L_545 - .L_544)


	//   ....[0]....
.L_544:
        /*008c*/ 	.word	0x000000c0


	//   ....[1]....
        /*0090*/ 	.word	0x00000ca0


	//----- nvinfo : EIATTR_CRS_STACK_SIZE
	.align		4
.L_545:
        /*0094*/ 	.byte	0x04, 0x1e
        /*0096*/ 	.short	(.L_547 - .L_546)
.L_546:
        /*0098*/ 	.word	0x00000000


	//----- nvinfo : EIATTR_CBANK_PARAM_SIZE
	.align		4
.L_547:
        /*009c*/ 	.byte	0x03, 0x19
        /*009e*/ 	.short	0x0028


	//----- nvinfo : EIATTR_PARAM_CBANK
	.align		4
        /*00a0*/ 	.byte	0x04, 0x0a
        /*00a2*/ 	.short	(.L_549 - .L_548)
	.align		4
.L_548:
        /*00a4*/ 	.word	index@(.nv.constant0.matrixConvEmptyBorder)
        /*00a8*/ 	.short	0x0380
        /*00aa*/ 	.short	0x0028


	//----- nvinfo : EIATTR_SW_WAR
	.align		4
.L_549:
        /*00ac*/ 	.byte	0x04, 0x36
        /*00ae*/ 	.short	(.L_551 - .L_550)
.L_550:
        /*00b0*/ 	.word	0x00000008
.L_551:


//--------------------- .nv.info.matrixMul        --------------------------
	.section	.nv.info.matrixMul,"",@"SHT_CUDA_INFO"
	.sectionflags	@""
	.align	4


	//----- nvinfo : EIATTR_CUDA_API_VERSION
	.align		4
        /*0000*/ 	.byte	0x04, 0x37
        /*0002*/ 	.short	(.L_553 - .L_552)
.L_552:
        /*0004*/ 	.word	0x00000082


	//----- nvinfo : EIATTR_KPARAM_INFO
	.align		4
.L_553:
        /*0008*/ 	.byte	0x04, 0x17
        /*000a*/ 	.short	(.L_555 - .L_554)
.L_554:
        /*000c*/ 	.word	0x00000000
        /*0010*/ 	.short	0x0005
        /*0012*/ 	.short	0x0020
        /*0014*/ 	.byte	0x00, 0xf5, 0x21, 0x00


	//----- nvinfo : EIATTR_KPARAM_INFO
	.align		4
.L_555:
        /*0018*/ 	.byte	0x04, 0x17
        /*001a*/ 	.short	(.L_557 - .L_556)
.L_556:
        /*001c*/ 	.word	0x00000000
        /*0020*/ 	.short	0x0004
        /*0022*/ 	.short	0x0018
        /*0024*/ 	.byte	0x00, 0xf5, 0x21, 0x00


	//----- nvinfo : EIATTR_KPARAM_INFO
	.align		4
.L_557:
        /*0028*/ 	.byte	0x04, 0x17
        /*002a*/ 	.short	(.L_559 - .L_558)
.L_558:
        /*002c*/ 	.word	0x00000000
        /*0030*/ 	.short	0x0003
        /*0032*/ 	.short	0x0010
        /*0034*/ 	.byte	0x00, 0xf5, 0x21, 0x00


	//----- nvinfo : EIATTR_KPARAM_INFO
	.align		4
.L_559:
        /*0038*/ 	.byte	0x04, 0x17
        /*003a*/ 	.short	(.L_561 - .L_560)
.L_560:
        /*003c*/ 	.word	0x00000000
        /*0040*/ 	.short	0x0002
        /*0042*/ 	.short	0x0008
        /*0044*/ 	.byte	0x00, 0xf0, 0x11, 0x00


	//----- nvinfo : EIATTR_KPARAM_INFO
	.align		4
.L_561:
        /*0048*/ 	.byte	0x04, 0x17
        /*004a*/ 	.short	(.L_563 - .L_562)
.L_562:
        /*004c*/ 	.word	0x00000000
        /*0050*/ 	.short	0x0001
        /*0052*/ 	.short	0x0004
        /*0054*/ 	.byte	0x00, 0xf0, 0x11, 0x00


	//----- nvinfo : EIATTR_KPARAM_INFO
	.align		4
.L_563:
        /*0058*/ 	.byte	0x04, 0x17
        /*005a*/ 	.short	(.L_565 - .L_564)
.L_564:
        /*005c*/ 	.word	0x00000000
        /*0060*/ 	.short	0x0000
        /*0062*/ 	.short	0x0000
        /*0064*/ 	.byte	0x00, 0xf0, 0x11, 0x00


	//----- nvinfo : EIATTR_SPARSE_MMA_MASK
	.align		4
.L_565:
        /*0068*/ 	.byte	0x03, 0x50
        /*006a*/ 	.short	0x0000


	//----- nvinfo : EIATTR_MAXREG_COUNT
	.align		4
        /*006c*/ 	.byte	0x03, 0x1b
        /*006e*/ 	.short	0x00ff


	//----- nvinfo : EIATTR_MERCURY_ISA_VERSION
	.align		4
        /*0070*/ 	.byte	0x03, 0x5f
        /*0072*/ 	.short	0x0101


	//----- nvinfo : EIATTR_VRC_CTA_INIT_COUNT
	.align		4
        /*0074*/ 	.byte	0x02, 0x4a
	.zero		1
	.zero		1


	//----- nvinfo : EIATTR_EXIT_INSTR_OFFSETS
	.align		4
        /*0078*/ 	.byte	0x04, 0x1c
        /*007a*/ 	.short	(.L_567 - .L_566)


	//   ....[0]....
.L_566:
        /*007c*/ 	.word	0x000000d0


	//   ....[1]....
        /*0080*/ 	.word	0x000008f0


	//----- nvinfo : EIATTR_CBANK_PARAM_SIZE
	.align		4
.L_567:
        /*0084*/ 	.byte	0x03, 0x19
        /*0086*/ 	.short	0x0028


	//----- nvinfo : EIATTR_PARAM_CBANK
	.align		4
        /*0088*/ 	.byte	0x04, 0x0a
        /*008a*/ 	.short	(.L_569 - .L_568)
	.align		4
.L_568:
        /*008c*/ 	.word	index@(.nv.constant0.matrixMul)
        /*0090*/ 	.short	0x0380
        /*0092*/ 	.short	0x0028


	//----- nvinfo : EIATTR_SW_WAR
	.align		4
.L_569:
        /*0094*/ 	.byte	0x04, 0x36
        /*0096*/ 	.short	(.L_571 - .L_570)
.L_570:
        /*0098*/ 	.word	0x00000008
.L_571:


//--------------------- .nv.info.tensorDiv        --------------------------
	.section	.nv.info.tensorDiv,"",@"SHT_CUDA_INFO"
	.sectionflags	@""
	.align	4


	//----- nvinfo : EIATTR_CUDA_API_VERSION
	.align		4
        /*0000*/ 	.byte	0x04, 0x37
        /*0002*/ 	.short	(.L_573 - .L_572)
.L_572:
        /*0004*/ 	.word	0x00000082


	//----- nvinfo : EIATTR_KPARAM_INFO
	.align		4
.L_573:
        /*0008*/ 	.byte	0x04, 0x17
        /*000a*/ 	.short	(.L_575 - .L_574)
.L_574:
        /*000c*/ 	.word	0x00000000
        /*0010*/ 	.short	0x0004
        /*0012*/ 	.short	0x0018
        /*0014*/ 	.byte	0x00, 0xf5, 0x21, 0x00


	//----- nvinfo : EIATTR_KPARAM_INFO
	.align		4
.L_575:
        /*0018*/ 	.byte	0x04, 0x17
        /*001a*/ 	.short	(.L_577 - .L_576)
.L_576:
        /*001c*/ 	.word	0x00000000
        /*0020*/ 	.short	0x0003
        /*0022*/ 	.short	0x0010
        /*0024*/ 	.byte	0x00, 0xf5, 0x21, 0x00


	//----- nvinfo : EIATTR_KPARAM_INFO
	.align		4
.L_577:
        /*0028*/ 	.byte	0x04, 0x17
        /*002a*/ 	.short	(.L_579 - .L_578)
.L_578:
        /*002c*/ 	.word	0x00000000
        /*0030*/ 	.short	0x0002
        /*0032*/ 	.short	0x0008
        /*0034*/ 	.byte	0x00, 0xf5, 0x21, 0x00


	//----- nvinfo : EIATTR_KPARAM_INFO
	.align		4
.L_579:
        /*0038*/ 	.byte	0x04, 0x17
        /*003a*/ 	.short	(.L_581 - .L_580)
.L_580:
        /*003c*/ 	.word	0x00000000
        /*0040*/ 	.short	0x0001
        /*0042*/ 	.short	0x0004
        /*0044*/ 	.byte	0x00, 0xf0, 0x11, 0x00


	//----- nvinfo : EIATTR_KPARAM_INFO
	.align		4
.L_581:
        /*0048*/ 	.byte	0x04, 0x17
        /*004a*/ 	.short	(.L_583 - .L_582)
.L_582:
        /*004c*/ 	.word	0x00000000
        /*0050*/ 	.short	0x0000
        /*0052*/ 	.short	0x0000
        /*0054*/ 	.byte	0x00, 0xf0, 0x11, 0x00


	//----- nvinfo : EIATTR_SPARSE_MMA_MASK
	.align		4
.L_583:
        /*0058*/ 	.byte	0x03, 0x50
        /*005a*/ 	.short	0x0000


	//----- nvinfo : EIATTR_MAXREG_COUNT
	.align		4
        /*005c*/ 	.byte	0x03, 0x1b
        /*005e*/ 	.short	0x00ff


	//----- nvinfo : EIATTR_MERCURY_ISA_VERSION
	.align		4
        /*0060*/ 	.byte	0x03, 0x5f
        /*0062*/ 	.short	0x0101


	//----- nvinfo : EIATTR_VRC_CTA_INIT_COUNT
	.align		4
        /*0064*/ 	.byte	0x02, 0x4a
	.zero		1
	.zero		1


	//----- nvinfo : EIATTR_EXIT_INSTR_OFFSETS
	.align		4
        /*0068*/ 	.byte	0x04, 0x1c
        /*006a*/ 	.short	(.L_585 - .L_584)


	//   ....[0]....
.L_584:
        /*006c*/ 	.word	0x000000c0


	//   ....[1]....
        /*0070*/ 	.word	0x00000250


	//----- nvinfo : EIATTR_CRS_STACK_SIZE
	.align		4
.L_585:
        /*0074*/ 	.byte	0x04, 0x1e
        /*0076*/ 	.short	(.L_587 - .L_586)
.L_586:
        /*0078*/ 	.word	0x00000000


	//----- nvinfo : EIATTR_CBANK_PARAM_SIZE
	.align		4
.L_587:
        /*007c*/ 	.byte	0x03, 0x19
        /*007e*/ 	.short	0x0020


	//----- nvinfo : EIATTR_PARAM_CBANK
	.align		4
        /*0080*/ 	.byte	0x04, 0x0a
        /*0082*/ 	.short	(.L_589 - .L_588)
	.align		4
.L_588:
        /*0084*/ 	.word	index@(.nv.constant0.tensorDiv)
        /*0088*/ 	.short	0x0380
        /*008a*/ 	.short	0x0020


	//----- nvinfo : EIATTR_SW_WAR
	.align		4
.L_589:
        /*008c*/ 	.byte	0x04, 0x36
        /*008e*/ 	.short	(.L_591 - .L_590)
.L_590:
        /*0090*/ 	.word	0x00000008
.L_591:


//--------------------- .nv.info.tensorMul        --------------------------
	.section	.nv.info.tensorMul,"",@"SHT_CUDA_INFO"
	.sectionflags	@""
	.align	4


	//----- nvinfo : EIATTR_CUDA_API_VERSION
	.align		4
        /*0000*/ 	.byte	0x04, 0x37
        /*0002*/ 	.short	(.L_593 - .L_592)
.L_592:
        /*0004*/ 	.word	0x00000082


	//----- nvinfo : EIATTR_KPARAM_INFO
	.align		4
.L_593:
        /*0008*/ 	.byte	0x04, 0x17
        /*000a*/ 	.short	(.L_595 - .L_594)
.L_594:
        /*000c*/ 	.word	0x00000000
        /*0010*/ 	.short	0x0004
        /*0012*/ 	.short	0x0018
        /*0014*/ 	.byte	0x00, 0xf5, 0x21, 0x00


	//----- nvinfo : EIATTR_KPARAM_INFO
	.align		4
.L_595:
        /*0018*/ 	.byte	0x04, 0x17
        /*001a*/ 	.short	(.L_597 - .L_596)
.L_596:
        /*001c*/ 	.word	0x00000000
        /*0020*/ 	.short	0x0003
        /*0022*/ 	.short	0x0010
        /*0024*/ 	.byte	0x00, 0xf5, 0x21, 0x00


	//----- nvinfo : EIATTR_KPARAM_INFO
	.align		4
.L_597:
        /*0028*/ 	.byte	0x04, 0x17
        /*002a*/ 	.short	(.L_599 - .L_598)
.L_598:
        /*002c*/ 	.word	0x00000000
        /*0030*/ 	.short	0x0002
        /*0032*/ 	.short	0x0008
        /*0034*/ 	.byte	0x00, 0xf5, 0x21, 0x00


	//----- nvinfo : EIATTR_KPARAM_INFO
	.align		4
.L_599:
        /*0038*/ 	.byte	0x04, 0x17
        /*003a*/ 	.short	(.L_601 - .L_600)
.L_600:
        /*003c*/ 	.word	0x00000000
        /*0040*/ 	.short	0x0001
        /*0042*/ 	.short	0x0004
        /*0044*/ 	.byte	0x00, 0xf0, 0x11, 0x00


	//----- nvinfo : EIATTR_KPARAM_INFO
	.align		4
.L_601:
        /*0048*/ 	.byte	0x04, 0x17
        /*004a*/ 	.short	(.L_603 - .L_602)
.L_602:
        /*004c*/ 	.word	0x00000000
        /*0050*/ 	.short	0x0000
        /*0052*/ 	.short	0x0000
        /*0054*/ 	.byte	0x00, 0xf0, 0x11, 0x00


	//----- nvinfo : EIATTR_SPARSE_MMA_MASK
	.align		4
.L_603:
        /*0058*/ 	.byte	0x03, 0x50
        /*005a*/ 	.short	0x0000


	//----- nvinfo : EIATTR_MAXREG_COUNT
	.align		4
        /*005c*/ 	.byte	0x03, 0x1b
        /*005e*/ 	.short	0x00ff


	//----- nvinfo : EIATTR_MERCURY_ISA_VERSION
	.align		4
        /*0060*/ 	.byte	0x03, 0x5f
        /*0062*/ 	.short	0x0101


	//----- nvinfo : EIATTR_VRC_CTA_INIT_COUNT
	.align		4
        /*0064*/ 	.byte	0x02, 0x4a
	.zero		1
	.zero		1


	//----- nvinfo : EIATTR_EXIT_INSTR_OFFSETS
	.align		4
        /*0068*/ 	.byte	0x04, 0x1c
        /*006a*/ 	.short	(.L_605 - .L_604)


	//   ....[0]....
.L_604:
        /*006c*/ 	.word	0x000000c0


	//   ....[1]....
        /*0070*/ 	.word	0x00000190


	//----- nvinfo : EIATTR_CBANK_PARAM_SIZE
	.align		4
.L_605:
        /*0074*/ 	.byte	0x03, 0x19
        /*0076*/ 	.short	0x0020


	//----- nvinfo : EIATTR_PARAM_CBANK
	.align		4
        /*0078*/ 	.byte	0x04, 0x0a
        /*007a*/ 	.short	(.L_607 - .L_606)
	.align		4
.L_606:
        /*007c*/ 	.word	index@(.nv.constant0.tensorMul)
        /*0080*/ 	.short	0x0380
        /*0082*/ 	.short	0x0020


	//----- nvinfo : EIATTR_SW_WAR
	.align		4
.L_607:
        /*0084*/ 	.byte	0x04, 0x36
        /*0086*/ 	.short	(.L_609 - .L_608)
.L_608:
        /*0088*/ 	.word	0x00000008
.L_609:


//--------------------- .nv.info.concatenateHorizontal --------------------------
	.section	.nv.info.concatenateHorizontal,"",@"SHT_CUDA_INFO"
	.sectionflags	@""
	.align	4


	//----- nvinfo : EIATTR_CUDA_API_VERSION
	.align		4
        /*0000*/ 	.byte	0x04, 0x37
        /*0002*/ 	.short	(.L_611 - .L_610)
.L_610:
        /*0004*/ 	.word	0x00000082


	//----- nvinfo : EIATTR_KPARAM_INFO
	.align		4
.L_611:
        /*0008*/ 	.byte	0x04, 0x17
        /*000a*/ 	.short	(.L_613 - .L_612)
.L_612:
        /*000c*/ 	.word	0x00000000
        /*0010*/ 	.short	0x0005
        /*0012*/ 	.short	0x0020
        /*0014*/ 	.byte	0x00, 0xf5, 0x21, 0x00


	//----- nvinfo : EIATTR_KPARAM_INFO
	.align		4
.L_613:
        /*0018*/ 	.byte	0x04, 0x17
        /*001a*/ 	.short	(.L_615 - .L_614)
.L_614:
        /*001c*/ 	.word	0x00000000
        /*0020*/ 	.short	0x0004
        /*0022*/ 	.short	0x0018
        /*0024*/ 	.byte	0x00, 0xf5, 0x21, 0x00


	//----- nvinfo : EIATTR_KPARAM_INFO
	.align		4
.L_615:
        /*0028*/ 	.byte	0x04, 0x17
        /*002a*/ 	.short	(.L_617 - .L_616)
.L_616:
        /*002c*/ 	.word	0x00000000
        /*0030*/ 	.short	0x0003
        /*0032*/ 	.short	0x0010
        /*0034*/ 	.byte	0x00, 0xf5, 0x21, 0x00


	//----- nvinfo : EIATTR_KPARAM_INFO
	.align		4
.L_617:
        /*0038*/ 	.byte	0x04, 0x17
        /*003a*/ 	.short	(.L_619 - .L_618)
.L_618:
        /*003c*/ 	.word	0x00000000
        /*0040*/ 	.short	0x0002
        /*0042*/ 	.short	0x0008
        /*0044*/ 	.byte	0x00, 0xf0, 0x11, 0x00


	//----- nvinfo : EIATTR_KPARAM_INFO
	.align		4
.L_619:
        /*0048*/ 	.byte	0x04, 0x17
        /*004a*/ 	.short	(.L_621 - .L_620)
.L_620:
        /*004c*/ 	.word	0x00000000
        /*0050*/ 	.short	0x0001
        /*0052*/ 	.short	0x0004
        /*0054*/ 	.byte	0x00, 0xf0, 0x11, 0x00


	//----- nvinfo : EIATTR_KPARAM_INFO
	.align		4
.L_621:
        /*0058*/ 	.byte	0x04, 0x17
        /*005a*/ 	.short	(.L_623 - .L_622)
.L_622:
        /*005c*/ 	.word	0x00000000
        /*0060*/ 	.short	0x0000
        /*0062*/ 	.short	0x0000
        /*0064*/ 	.byte	0x00, 0xf0, 0x11, 0x00


	//----- nvinfo : EIATTR_SPARSE_MMA_MASK
	.align		4
.L_623:
        /*0068*/ 	.byte	0x03, 0x50
        /*006a*/ 	.short	0x0000


	//----- nvinfo : EIATTR_MAXREG_COUNT
	.align		4
        /*006c*/ 	.byte	0x03, 0x1b
        /*006e*/ 	.short	0x00ff


	//----- nvinfo : EIATTR_MERCURY_ISA_VERSION
	.align		4
        /*0070*/ 	.byte	0x03, 0x5f
        /*0072*/ 	.short	0x0101


	//----- nvinfo : EIATTR_VRC_CTA_INIT_COUNT
	.align		4
        /*0074*/ 	.byte	0x02, 0x4a
	.zero		1
	.zero		1


	//----- nvinfo : EIATTR_EXIT_INSTR_OFFSETS
	.align		4
        /*0078*/ 	.byte	0x04, 0x1c
        /*007a*/ 	.short	(.L_625 - .L_624)


	//   ....[0]....
.L_624:
        /*007c*/ 	.word	0x000000e0


	//   ....[1]....
        /*0080*/ 	.word	0x000001a0


	//   ....[2]....
        /*0084*/ 	.word	0x00000230


	//----- nvinfo : EIATTR_CRS_STACK_SIZE
	.align		4
.L_625:
        /*0088*/ 	.byte	0x04, 0x1e
        /*008a*/ 	.short	(.L_627 - .L_626)
.L_626:
        /*008c*/ 	.word	0x00000000


	//----- nvinfo : EIATTR_CBANK_PARAM_SIZE
	.align		4
.L_627:
        /*0090*/ 	.byte	0x03, 0x19
        /*0092*/ 	.short	0x0028


	//----- nvinfo : EIATTR_PARAM_CBANK
	.align		4
        /*0094*/ 	.byte	0x04, 0x0a
        /*0096*/ 	.short	(.L_629 - .L_628)
	.align		4
.L_628:
        /*0098*/ 	.word	index@(.nv.constant0.concatenateHorizontal)
        /*009c*/ 	.short	0x0380
        /*009e*/ 	.short	0x0028


	//----- nvinfo : EIATTR_SW_WAR
	.align		4
.L_629:
        /*00a0*/ 	.byte	0x04, 0x36
        /*00a2*/ 	.short	(.L_631 - .L_630)
.L_630:
        /*00a4*/ 	.word	0x00000008
.L_631:


//--------------------- .nv.info.concatenateVertical --------------------------
	.section	.nv.info.concatenateVertical,"",@"SHT_CUDA_INFO"
	.sectionflags	@""
	.align	4


	//----- nvinfo : EIATTR_CUDA_API_VERSION
	.align		4
        /*0000*/ 	.byte	0x04, 0x37
        /*0002*/ 	.short	(.L_633 - .L_632)
.L_632:
        /*0004*/ 	.word	0x00000082


	//----- nvinfo : EIATTR_KPARAM_INFO
	.align		4
.L_633:
        /*0008*/ 	.byte	0x04, 0x17
        /*000a*/ 	.short	(.L_635 - .L_634)
.L_634:
        /*000c*/ 	.word	0x00000000
        /*0010*/ 	.short	0x0005
        /*0012*/ 	.short	0x0020
        /*0014*/ 	.byte	0x00, 0xf5, 0x21, 0x00


	//----- nvinfo : EIATTR_KPARAM_INFO
	.align		4
.L_635:
        /*0018*/ 	.byte	0x04, 0x17
        /*001a*/ 	.short	(.L_637 - .L_636)
.L_636:
        /*001c*/ 	.word	0x00000000
        /*0020*/ 	.short	0x0004
        /*0022*/ 	.short	0x0018
        /*0024*/ 	.byte	0x00, 0xf5, 0x21, 0x00


	//----- nvinfo : EIATTR_KPARAM_INFO
	.align		4
.L_637:
        /*0028*/ 	.byte	0x04, 0x17
        /*002a*/ 	.short	(.L_639 - .L_638)
.L_638:
        /*002c*/ 	.word	0x00000000
        /*0030*/ 	.short	0x0003
        /*0032*/ 	.short	0x0010
        /*0034*/ 	.byte	0x00, 0xf5, 0x21, 0x00


	//----- nvinfo : EIATTR_KPARAM_INFO
	.align		4
.L_639:
        /*0038*/ 	.byte	0x04, 0x17
        /*003a*/ 	.short	(.L_641 - .L_640)
.L_640:
        /*003c*/ 	.word	0x00000000
        /*0040*/ 	.short	0x0002
        /*0042*/ 	.short	0x0008
        /*0044*/ 	.byte	0x00, 0xf0, 0x11, 0x00


	//----- nvinfo : EIATTR_KPARAM_INFO
	.align		4
.L_641:
        /*0048*/ 	.byte	0x04, 0x17
        /*004a*/ 	.short	(.L_643 - .L_642)
.L_642:
        /*004c*/ 	.word	0x00000000
        /*0050*/ 	.short	0x0001
        /*0052*/ 	.short	0x0004
        /*0054*/ 	.byte	0x00, 0xf0, 0x11, 0x00


	//----- nvinfo : EIATTR_KPARAM_INFO
	.align		4
.L_643:
        /*0058*/ 	.byte	0x04, 0x17
        /*005a*/ 	.short	(.L_645 - .L_644)
.L_644:
        /*005c*/ 	.word	0x00000000
        /*0060*/ 	.short	0x0000
        /*0062*/ 	.short	0x0000
        /*0064*/ 	.byte	0x00, 0xf0, 0x11, 0x00


	//----- nvinfo : EIATTR_SPARSE_MMA_MASK
	.align		4
.L_645:
        /*0068*/ 	.byte	0x03, 0x50
        /*006a*/ 	.short	0x0000


	//----- nvinfo : EIATTR_MAXREG_COUNT
	.align		4
        /*006c*/ 	.byte	0x03, 0x1b
        /*006e*/ 	.short	0x00ff


	//----- nvinfo : EIATTR_MERCURY_ISA_VERSION
	.align		4
        /*0070*/ 	.byte	0x03, 0x5f
        /*0072*/ 	.short	0x0101


	//----- nvinfo : EIATTR_VRC_CTA_INIT_COUNT
	.align		4
        /*0074*/ 	.byte	0x02, 0x4a
	.zero		1
	.zero		1


	//----- nvinfo : EIATTR_EXIT_INSTR_OFFSETS
	.align		4
        /*0078*/ 	.byte	0x04, 0x1c
        /*007a*/ 	.short	(.L_647 - .L_646)


	//   ....[0]....
.L_646:
        /*007c*/ 	.word	0x000000e0


	//   ....[1]....
        /*0080*/ 	.word	0x00000190


	//   ....[2]....
        /*0084*/ 	.word	0x00000220


	//----- nvinfo : EIATTR_CRS_STACK_SIZE
	.align		4
.L_647:
        /*0088*/ 	.byte	0x04, 0x1e
        /*008a*/ 	.short	(.L_649 - .L_648)
.L_648:
        /*008c*/ 	.word	0x00000000


	//----- nvinfo : EIATTR_CBANK_PARAM_SIZE
	.align		4
.L_649:
        /*0090*/ 	.byte	0x03, 0x19
        /*0092*/ 	.short	0x0028


	//----- nvinfo : EIATTR_PARAM_CBANK
	.align		4
        /*0094*/ 	.byte	0x04, 0x0a
        /*0096*/ 	.short	(.L_651 - .L_650)
	.align		4
.L_650:
        /*0098*/ 	.word	index@(.nv.constant0.concatenateVertical)
        /*009c*/ 	.short	0x0380
        /*009e*/ 	.short	0x0028


	//----- nvinfo : EIATTR_SW_WAR
	.align		4
.L_651:
        /*00a0*/ 	.byte	0x04, 0x36
        /*00a2*/ 	.short	(.L_653 - .L_652)
.L_652:
        /*00a4*/ 	.word	0x00000008
.L_653:


//--------------------- .nv.info.tensorSub        --------------------------
	.section	.nv.info.tensorSub,"",@"SHT_CUDA_INFO"
	.sectionflags	@""
	.align	4


	//----- nvinfo : EIATTR_CUDA_API_VERSION
	.align		4
        /*0000*/ 	.byte	0x04, 0x37
        /*0002*/ 	.short	(.L_655 - .L_654)
.L_654:
        /*0004*/ 	.word	0x00000082


	//----- nvinfo : EIATTR_KPARAM_INFO
	.align		4
.L_655:
        /*0008*/ 	.byte	0x04, 0x17
        /*000a*/ 	.short	(.L_657 - .L_656)
.L_656:
        /*000c*/ 	.word	0x00000000
        /*0010*/ 	.short	0x0004
        /*0012*/ 	.short	0x0018
        /*0014*/ 	.byte	0x00, 0xf5, 0x21, 0x00


	//----- nvinfo : EIATTR_KPARAM_INFO
	.align		4
.L_657:
        /*0018*/ 	.byte	0x04, 0x17
        /*001a*/ 	.short	(.L_659 - .L_658)
.L_658:
        /*001c*/ 	.word	0x00000000
        /*0020*/ 	.short	0x0003
        /*0022*/ 	.short	0x0010
        /*0024*/ 	.byte	0x00, 0xf5, 0x21, 0x00


	//----- nvinfo : EIATTR_KPARAM_INFO
	.align		4
.L_659:
        /*0028*/ 	.byte	0x04, 0x17
        /*002a*/ 	.short	(.L_661 - .L_660)
.L_660:
        /*002c*/ 	.word	0x00000000
        /*0030*/ 	.short	0x0002
        /*0032*/ 	.short	0x0008
        /*0034*/ 	.byte	0x00, 0xf5, 0x21, 0x00


	//----- nvinfo : EIATTR_KPARAM_INFO
	.align		4
.L_661:
        /*0038*/ 	.byte	0x04, 0x17
        /*003a*/ 	.short	(.L_663 - .L_662)
.L_662:
        /*003c*/ 	.word	0x00000000
        /*0040*/ 	.short	0x0001
        /*0042*/ 	.short	0x0004
        /*0044*/ 	.byte	0x00, 0xf0, 0x11, 0x00


	//----- nvinfo : EIATTR_KPARAM_INFO
	.align		4
.L_663:
        /*0048*/ 	.byte	0x04, 0x17
        /*004a*/ 	.short	(.L_665 - .L_664)
.L_664:
        /*004c*/ 	.word	0x00000000
        /*0050*/ 	.short	0x0000
        /*0052*/ 	.short	0x0000
        /*0054*/ 	.byte	0x00, 0xf0, 0x11, 0x00


	//----- nvinfo : EIATTR_SPARSE_MMA_MASK
	.align		4
.L_665:
        /*0058*/ 	.byte	0x03, 0x50
        /*005a*/ 	.short	0x0000


	//----- nvinfo : EIATTR_MAXREG_COUNT
	.align		4
        /*005c*/ 	.byte	0x03, 0x1b
        /*005e*/ 	.short	0x00ff


	//----- nvinfo : EIATTR_MERCURY_ISA_VERSION
	.align		4
        /*0060*/ 	.byte	0x03, 0x5f
        /*0062*/ 	.short	0x0101


	//----- nvinfo : EIATTR_VRC_CTA_INIT_COUNT
	.align		4
        /*0064*/ 	.byte	0x02, 0x4a
	.zero		1
	.zero		1


	//----- nvinfo : EIATTR_EXIT_INSTR_OFFSETS
	.align		4
        /*0068*/ 	.byte	0x04, 0x1c
        /*006a*/ 	.short	(.L_667 - .L_666)


	//   ....[0]....
.L_666:
        /*006c*/ 	.word	0x000000c0


	//   ....[1]....
        /*0070*/ 	.word	0x00000190


	//----- nvinfo : EIATTR_CBANK_PARAM_SIZE
	.align		4
.L_667:
        /*0074*/ 	.byte	0x03, 0x19
        /*0076*/ 	.short	0x0020


	//----- nvinfo : EIATTR_PARAM_CBANK
	.align		4
        /*0078*/ 	.byte	0x04, 0x0a
        /*007a*/ 	.short	(.L_669 - .L_668)
	.align		4
.L_668:
        /*007c*/ 	.word	index@(.nv.constant0.tensorSub)
        /*0080*/ 	.short	0x0380
        /*0082*/ 	.short	0x0020


	//----- nvinfo : EIATTR_SW_WAR
	.align		4
.L_669:
        /*0084*/ 	.byte	0x04, 0x36
        /*0086*/ 	.short	(.L_671 - .L_670)
.L_670:
        /*0088*/ 	.word	0x00000008
.L_671:


//--------------------- .nv.info.tensorAdd        --------------------------
	.section	.nv.info.tensorAdd,"",@"SHT_CUDA_INFO"
	.sectionflags	@""
	.align	4


	//----- nvinfo : EIATTR_CUDA_API_VERSION
	.align		4
        /*0000*/ 	.byte	0x04, 0x37
        /*0002*/ 	.short	(.L_673 - .L_672)
.L_672:
        /*0004*/ 	.word	0x00000082


	//----- nvinfo : EIATTR_KPARAM_INFO
	.align		4
.L_673:
        /*0008*/ 	.byte	0x04, 0x17
        /*000a*/ 	.short	(.L_675 - .L_674)
.L_674:
        /*000c*/ 	.word	0x00000000
        /*0010*/ 	.short	0x0004
        /*0012*/ 	.short	0x0018
        /*0014*/ 	.byte	0x00, 0xf5, 0x21, 0x00


	//----- nvinfo : EIATTR_KPARAM_INFO
	.align		4
.L_675:
        /*0018*/ 	.byte	0x04, 0x17
        /*001a*/ 	.short	(.L_677 - .L_676)
.L_676:
        /*001c*/ 	.word	0x00000000
        /*0020*/ 	.short	0x0003
        /*0022*/ 	.short	0x0010
        /*0024*/ 	.byte	0x00, 0xf5, 0x21, 0x00


	//----- nvinfo : EIATTR_KPARAM_INFO
	.align		4
.L_677:
        /*0028*/ 	.byte	0x04, 0x17
        /*002a*/ 	.short	(.L_679 - .L_678)
.L_678:
        /*002c*/ 	.word	0x00000000
        /*0030*/ 	.short	0x0002
        /*0032*/ 	.short	0x0008
        /*0034*/ 	.byte	0x00, 0xf5, 0x21, 0x00


	//----- nvinfo : EIATTR_KPARAM_INFO
	.align		4
.L_679:
        /*0038*/ 	.byte	0x04, 0x17
        /*003a*/ 	.short	(.L_681 - .L_680)
.L_680:
        /*003c*/ 	.word	0x00000000
        /*0040*/ 	.short	0x0001
        /*0042*/ 	.short	0x0004
        /*0044*/ 	.byte	0x00, 0xf0, 0x11, 0x00


	//----- nvinfo : EIATTR_KPARAM_INFO
	.align		4
.L_681:
        /*0048*/ 	.byte	0x04, 0x17
        /*004a*/ 	.short	(.L_683 - .L_682)
.L_682:
        /*004c*/ 	.word	0x00000000
        /*0050*/ 	.short	0x0000
        /*0052*/ 	.short	0x0000
        /*0054*/ 	.byte	0x00, 0xf0, 0x11, 0x00


	//----- nvinfo : EIATTR_SPARSE_MMA_MASK
	.align		4
.L_683:
        /*0058*/ 	.byte	0x03, 0x50
        /*005a*/ 	.short	0x0000


	//----- nvinfo : EIATTR_MAXREG_COUNT
	.align		4
        /*005c*/ 	.byte	0x03, 0x1b
        /*005e*/ 	.short	0x00ff


	//----- nvinfo : EIATTR_MERCURY_ISA_VERSION
	.align		4
        /*0060*/ 	.byte	0x03, 0x5f
        /*0062*/ 	.short	0x0101


	//----- nvinfo : EIATTR_VRC_CTA_INIT_COUNT
	.align		4
        /*0064*/ 	.byte	0x02, 0x4a
	.zero		1
	.zero		1


	//----- nvinfo : EIATTR_EXIT_INSTR_OFFSETS
	.align		4
        /*0068*/ 	.byte	0x04, 0x1c
        /*006a*/ 	.short	(.L_685 - .L_684)


	//   ....[0]....
.L_684:
        /*006c*/ 	.word	0x000000c0


	//   ....[1]....
        /*0070*/ 	.word	0x00000190


	//----- nvinfo : EIATTR_CBANK_PARAM_SIZE
	.align		4
.L_685:
        /*0074*/ 	.byte	0x03, 0x19
        /*0076*/ 	.short	0x0020


	//----- nvinfo : EIATTR_PARAM_CBANK
	.align		4
        /*0078*/ 	.byte	0x04, 0x0a
        /*007a*/ 	.short	(.L_687 - .L_686)
	.align		4
.L_686:
        /*007c*/ 	.word	index@(.nv.constant0.tensorAdd)
        /*0080*/ 	.short	0x0380
        /*0082*/ 	.short	0x0020


	//----- nvinfo : EIATTR_SW_WAR
	.align		4
.L_687:
        /*0084*/ 	.byte	0x04, 0x36
        /*0086*/ 	.short	(.L_689 - .L_688)
.L_688:
        /*0088*/ 	.word	0x00000008
.L_689:


//--------------------- .nv.info.sum              --------------------------
	.section	.nv.info.sum,"",@"SHT_CUDA_INFO"
	.sectionflags	@""
	.align	4


	//----- nvinfo : EIATTR_CUDA_API_VERSION
	.align		4
        /*0000*/ 	.byte	0x04, 0x37
        /*0002*/ 	.short	(.L_691 - .L_690)
.L_690:
        /*0004*/ 	.word	0x00000082


	//----- nvinfo : EIATTR_KPARAM_INFO
	.align		4
.L_691:
        /*0008*/ 	.byte	0x04, 0x17
        /*000a*/ 	.short	(.L_693 - .L_692)
.L_692:
        /*000c*/ 	.word	0x00000000
        /*0010*/ 	.short	0x0001
        /*0012*/ 	.short	0x0008
        /*0014*/ 	.byte	0x00, 0xf5, 0x21, 0x00


	//----- nvinfo : EIATTR_KPARAM_INFO
	.align		4
.L_693:
        /*0018*/ 	.byte	0x04, 0x17
        /*001a*/ 	.short	(.L_695 - .L_694)
.L_694:
        /*001c*/ 	.word	0x00000000
        /*0020*/ 	.short	0x0000
        /*0022*/ 	.short	0x0000
        /*0024*/ 	.byte	0x00, 0xf0, 0x11, 0x00


	//----- nvinfo : EIATTR_SPARSE_MMA_MASK
	.align		4
.L_695:
        /*0028*/ 	.byte	0x03, 0x50
        /*002a*/ 	.short	0x0000


	//----- nvinfo : EIATTR_MAXREG_COUNT
	.align		4
        /*002c*/ 	.byte	0x03, 0x1b
        /*002e*/ 	.short	0x00ff


	//----- nvinfo : EIATTR_MERCURY_ISA_VERSION
	.align		4
        /*0030*/ 	.byte	0x03, 0x5f
        /*0032*/ 	.short	0x0101


	//----- nvinfo : EIATTR_VRC_CTA_INIT_COUNT
	.align		4
        /*0034*/ 	.byte	0x02, 0x4a
	.zero		1
	.zero		1


	//----- nvinfo : EIATTR_EXIT_INSTR_OFFSETS
	.align		4
        /*0038*/ 	.byte	0x04, 0x1c
        /*003a*/ 	.short	(.L_697 - .L_696)


	//   ....[0]....
.L_696:
        /*003c*/ 	.word	0x00000070


	//   ....[1]....
        /*0040*/ 	.word	0x00000120


	//----- nvinfo : EIATTR_CBANK_PARAM_SIZE
	.align		4
.L_697:
        /*0044*/ 	.byte	0x03, 0x19
        /*0046*/ 	.short	0x0010


	//----- nvinfo : EIATTR_PARAM_CBANK
	.align		4
        /*0048*/ 	.byte	0x04, 0x0a
        /*004a*/ 	.short	(.L_699 - .L_698)
	.align		4
.L_698:
        /*004c*/ 	.word	index@(.nv.constant0.sum)
        /*0050*/ 	.short	0x0380
        /*0052*/ 	.short	0x0010


	//----- nvinfo : EIATTR_SW_WAR
	.align		4
.L_699:
        /*0054*/ 	.byte	0x04, 0x36
        /*0056*/ 	.short	(.L_701 - .L_700)
.L_700:
        /*0058*/ 	.word	0x00000008
.L_701:


//--------------------- .nv.info.set              --------------------------
	.section	.nv.info.set,"",@"SHT_CUDA_INFO"
	.sectionflags	@""
	.align	4


	//----- nvinfo : EIATTR_CUDA_API_VERSION
	.align		4
        /*0000*/ 	.byte	0x04, 0x37
        /*0002*/ 	.short	(.L_703 - .L_702)
.L_702:
        /*0004*/ 	.word	0x00000082


	//----- nvinfo : EIATTR_KPARAM_INFO
	.align		4
.L_703:
        /*0008*/ 	.byte	0x04, 0x17
        /*000a*/ 	.short	(.L_705 - .L_704)
.L_704:
        /*000c*/ 	.word	0x00000000
        /*0010*/ 	.short	0x0003
        /*0012*/ 	.short	0x0010
        /*0014*/ 	.byte	0x00, 0xf5, 0x21, 0x00


	//----- nvinfo : EIATTR_KPARAM_INFO
	.align		4
.L_705:
        /*0018*/ 	.byte	0x04, 0x17
        /*001a*/ 	.short	(.L_707 - .L_706)
.L_706:
        /*001c*/ 	.word	0x00000000
        /*0020*/ 	.short	0x0002
        /*0022*/ 	.short	0x0008
        /*0024*/ 	.byte	0x00, 0xf0, 0x11, 0x00


	//----- nvinfo : EIATTR_KPARAM_INFO
	.align		4
.L_707:
        /*0028*/ 	.byte	0x04, 0x17
        /*002a*/ 	.short	(.L_709 - .L_708)
.L_708:
        /*002c*/ 	.word	0x00000000
        /*0030*/ 	.short	0x0001
        /*0032*/ 	.short	0x0004
        /*0034*/ 	.byte	0x00, 0xf0, 0x11, 0x00


	//----- nvinfo : EIATTR_KPARAM_INFO
	.align		4
.L_709:
        /*0038*/ 	.byte	0x04, 0x17
        /*003a*/ 	.short	(.L_711 - .L_710)
.L_710:
        /*003c*/ 	.word	0x00000000
        /*0040*/ 	.short	0x0000
        /*0042*/ 	.short	0x0000
        /*0044*/ 	.byte	0x00, 0xf0, 0x11, 0x00


	//----- nvinfo : EIATTR_SPARSE_MMA_MASK
	.align		4
.L_711:
        /*0048*/ 	.byte	0x03, 0x50
        /*004a*/ 	.short	0x0000


	//----- nvinfo : EIATTR_MAXREG_COUNT
	.align		4
        /*004c*/ 	.byte	0x03, 0x1b
        /*004e*/ 	.short	0x00ff


	//----- nvinfo : EIATTR_MERCURY_ISA_VERSION
	.align		4
        /*0050*/ 	.byte	0x03, 0x5f
        /*0052*/ 	.short	0x0101


	//----- nvinfo : EIATTR_VRC_CTA_INIT_COUNT
	.align		4
        /*0054*/ 	.byte	0x02, 0x4a
	.zero		1
	.zero		1


	//----- nvinfo : EIATTR_EXIT_INSTR_OFFSETS
	.align		4
        /*0058*/ 	.byte	0x04, 0x1c
        /*005a*/ 	.short	(.L_713 - .L_712)


	//   ....[0]....
.L_712:
        /*005c*/ 	.word	0x000000c0


	//   ....[1]....
        /*0060*/ 	.word	0x00000130


	//----- nvinfo : EIATTR_CBANK_PARAM_SIZE
	.align		4
.L_713:
        /*0064*/ 	.byte	0x03, 0x19
        /*0066*/ 	.short	0x0018


	//----- nvinfo : EIATTR_PARAM_CBANK
	.align		4
        /*0068*/ 	.byte	0x04, 0x0a
        /*006a*/ 	.short	(.L_715 - .L_714)
	.align		4
.L_714:
        /*006c*/ 	.word	index@(.nv.constant0.set)
        /*0070*/ 	.short	0x0380
        /*0072*/ 	.short	0x0018


	//----- nvinfo : EIATTR_SW_WAR
	.align		4
.L_715:
        /*0074*/ 	.byte	0x04, 0x36
        /*0076*/ 	.short	(.L_717 - .L_716)
.L_716:
        /*0078*/ 	.word	0x00000008
.L_717:


//--------------------- .nv.info.rotate270        --------------------------
	.section	.nv.info.rotate270,"",@"SHT_CUDA_INFO"
	.sectionflags	@""
	.align	4


	//----- nvinfo : EIATTR_CUDA_API_VERSION
	.align		4
        /*0000*/ 	.byte	0x04, 0x37
        /*0002*/ 	.short	(.L_719 - .L_718)
.L_718:
        /*0004*/ 	.word	0x00000082


	//----- nvinfo : EIATTR_KPARAM_INFO
	.align		4
.L_719:
        /*0008*/ 	.byte	0x04, 0x17
        /*000a*/ 	.short	(.L_721 - .L_720)
.L_720:
        /*000c*/ 	.word	0x00000000
        /*0010*/ 	.short	0x0003
        /*0012*/ 	.short	0x0010
        /*0014*/ 	.byte	0x00, 0xf5, 0x21, 0x00


	//----- nvinfo : EIATTR_KPARAM_INFO
	.align		4
.L_721:
        /*0018*/ 	.byte	0x04, 0x17
        /*001a*/ 	.short	(.L_723 - .L_722)
.L_722:
        /*001c*/ 	.word	0x00000000
        /*0020*/ 	.short	0x0002
        /*0022*/ 	.short	0x0008
        /*0024*/ 	.byte	0x00, 0xf5, 0x21, 0x00


	//----- nvinfo : EIATTR_KPARAM_INFO
	.align		4
.L_723:
        /*0028*/ 	.byte	0x04, 0x17
        /*002a*/ 	.short	(.L_725 - .L_724)
.L_724:
        /*002c*/ 	.word	0x00000000
        /*0030*/ 	.short	0x0001
        /*0032*/ 	.short	0x0004
        /*0034*/ 	.byte	0x00, 0xf0, 0x11, 0x00


	//----- nvinfo : EIATTR_KPARAM_INFO
	.align		4
.L_725:
        /*0038*/ 	.byte	0x04, 0x17
        /*003a*/ 	.short	(.L_727 - .L_726)
.L_726:
        /*003c*/ 	.word	0x00000000
        /*0040*/ 	.short	0x0000
        /*0042*/ 	.short	0x0000
        /*0044*/ 	.byte	0x00, 0xf0, 0x11, 0x00


	//----- nvinfo : EIATTR_SPARSE_MMA_MASK
	.align		4
.L_727:
        /*0048*/ 	.byte	0x03, 0x50
        /*004a*/ 	.short	0x0000


	//----- nvinfo : EIATTR_MAXREG_COUNT
	.align		4
        /*004c*/ 	.byte	0x03, 0x1b
        /*004e*/ 	.short	0x00ff


	//----- nvinfo : EIATTR_MERCURY_ISA_VERSION
	.align		4
        /*0050*/ 	.byte	0x03, 0x5f
        /*0052*/ 	.short	0x0101


	//----- nvinfo : EIATTR_VRC_CTA_INIT_COUNT
	.align		4
        /*0054*/ 	.byte	0x02, 0x4a
	.zero		1
	.zero		1


	//----- nvinfo : EIATTR_EXIT_INSTR_OFFSETS
	.align		4
        /*0058*/ 	.byte	0x04, 0x1c
        /*005a*/ 	.short	(.L_729 - .L_728)


	//   ....[0]....
.L_728:
        /*005c*/ 	.word	0x000000c0


	//   ....[1]....
        /*0060*/ 	.word	0x00000180


	//----- nvinfo : EIATTR_CBANK_PARAM_SIZE
	.align		4
.L_729:
        /*0064*/ 	.byte	0x03, 0x19
        /*0066*/ 	.short	0x0018


	//----- nvinfo : EIATTR_PARAM_CBANK
	.align		4
        /*0068*/ 	.byte	0x04, 0x0a
        /*006a*/ 	.short	(.L_731 - .L_730)
	.align		4
.L_730:
        /*006c*/ 	.word	index@(.nv.constant0.rotate270)
        /*0070*/ 	.short	0x0380
        /*0072*/ 	.short	0x0018


	//----- nvinfo : EIATTR_SW_WAR
	.align		4
.L_731:
        /*0074*/ 	.byte	0x04, 0x36
        /*0076*/ 	.short	(.L_733 - .L_732)
.L_732:
        /*0078*/ 	.word	0x00000008
.L_733:


//--------------------- .nv.info.rotate180        --------------------------
	.section	.nv.info.rotate180,"",@"SHT_CUDA_INFO"
	.sectionflags	@""
	.align	4


	//----- nvinfo : EIATTR_CUDA_API_VERSION
	.align		4
        /*0000*/ 	.byte	0x04, 0x37
        /*0002*/ 	.short	(.L_735 - .L_734)
.L_734:
        /*0004*/ 	.word	0x00000082


	//----- nvinfo : EIATTR_KPARAM_INFO
	.align		4
.L_735:
        /*0008*/ 	.byte	0x04, 0x17
        /*000a*/ 	.short	(.L_737 - .L_736)
.L_736:
        /*000c*/ 	.word	0x00000000
        /*0010*/ 	.short	0x0003
        /*0012*/ 	.short	0x0010
        /*0014*/ 	.byte	0x00, 0xf5, 0x21, 0x00


	//----- nvinfo : EIATTR_KPARAM_INFO
	.align		4
.L_737:
        /*0018*/ 	.byte	0x04, 0x17
        /*001a*/ 	.short	(.L_739 - .L_738)
.L_738:
        /*001c*/ 	.word	0x00000000
        /*0020*/ 	.short	0x0002
        /*0022*/ 	.short	0x0008
        /*0024*/ 	.byte	0x00, 0xf5, 0x21, 0x00


	//----- nvinfo : EIATTR_KPARAM_INFO
	.align		4
.L_739:
        /*0028*/ 	.byte	0x04, 0x17
        /*002a*/ 	.short	(.L_741 - .L_740)
.L_740:
        /*002c*/ 	.word	0x00000000
        /*0030*/ 	.short	0x0001
        /*0032*/ 	.short	0x0004
        /*0034*/ 	.byte	0x00, 0xf0, 0x11, 0x00


	//----- nvinfo : EIATTR_KPARAM_INFO
	.align		4
.L_741:
        /*0038*/ 	.byte	0x04, 0x17
        /*003a*/ 	.short	(.L_743 - .L_742)
.L_742:
        /*003c*/ 	.word	0x00000000
        /*0040*/ 	.short	0x0000
        /*0042*/ 	.short	0x0000
        /*0044*/ 	.byte	0x00, 0xf0, 0x11, 0x00


	//----- nvinfo : EIATTR_SPARSE_MMA_MASK
	.align		4
.L_743:
        /*0048*/ 	.byte	0x03, 0x50
        /*004a*/ 	.short	0x0000


	//----- nvinfo : EIATTR_MAXREG_COUNT
	.align		4
        /*004c*/ 	.byte	0x03, 0x1b
        /*004e*/ 	.short	0x00ff


	//----- nvinfo : EIATTR_MERCURY_ISA_VERSION
	.align		4
        /*0050*/ 	.byte	0x03, 0x5f
        /*0052*/ 	.short	0x0101


	//----- nvinfo : EIATTR_VRC_CTA_INIT_COUNT
	.align		4
        /*0054*/ 	.byte	0x02, 0x4a
	.zero		1
	.zero		1


	//----- nvinfo : EIATTR_EXIT_INSTR_OFFSETS
	.align		4
        /*0058*/ 	.byte	0x04, 0x1c
        /*005a*/ 	.short	(.L_745 - .L_744)


	//   ....[0]....
.L_744:
        /*005c*/ 	.word	0x000000c0


	//   ....[1]....
        /*0060*/ 	.word	0x000001a0


	//----- nvinfo : EIATTR_CBANK_PARAM_SIZE
	.align		4
.L_745:
        /*0064*/ 	.byte	0x03, 0x19
        /*0066*/ 	.short	0x0018


	//----- nvinfo : EIATTR_PARAM_CBANK
	.align		4
        /*0068*/ 	.byte	0x04, 0x0a
        /*006a*/ 	.short	(.L_747 - .L_746)
	.align		4
.L_746:
        /*006c*/ 	.word	index@(.nv.constant0.rotate180)
        /*0070*/ 	.short	0x0380
        /*0072*/ 	.short	0x0018


	//----- nvinfo : EIATTR_SW_WAR
	.align		4
.L_747:
        /*0074*/ 	.byte	0x04, 0x36
        /*0076*/ 	.short	(.L_749 - .L_748)
.L_748:
        /*0078*/ 	.word	0x00000008
.L_749:


//--------------------- .nv.info.rotate90         --------------------------
	.section	.nv.info.rotate90,"",@"SHT_CUDA_INFO"
	.sectionflags	@""
	.align	4


	//----- nvinfo : EIATTR_CUDA_API_VERSION
	.align		4
        /*0000*/ 	.byte	0x04, 0x37
        /*0002*/ 	.short	(.L_751 - .L_750)
.L_750:
        /*0004*/ 	.word	0x00000082


	//----- nvinfo : EIATTR_KPARAM_INFO
	.align		4
.L_751:
        /*0008*/ 	.byte	0x04, 0x17
        /*000a*/ 	.short	(.L_753 - .L_752)
.L_752:
        /*000c*/ 	.word	0x00000000
        /*0010*/ 	.short	0x0003
        /*0012*/ 	.short	0x0010
        /*0014*/ 	.byte	0x00, 0xf5, 0x21, 0x00


	//----- nvinfo : EIATTR_KPARAM_INFO
	.align		4
.L_753:
        /*0018*/ 	.byte	0x04, 0x17
        /*001a*/ 	.short	(.L_755 - .L_754)
.L_754:
        /*001c*/ 	.word	0x00000000
        /*0020*/ 	.short	0x0002
        /*0022*/ 	.short	0x0008
        /*0024*/ 	.byte	0x00, 0xf5, 0x21, 0x00


	//----- nvinfo : EIATTR_KPARAM_INFO
	.align		4
.L_755:
        /*0028*/ 	.byte	0x04, 0x17
        /*002a*/ 	.short	(.L_757 - .L_756)
.L_756:
        /*002c*/ 	.word	0x00000000
        /*0030*/ 	.short	0x0001
        /*0032*/ 	.short	0x0004
        /*0034*/ 	.byte	0x00, 0xf0, 0x11, 0x00


	//----- nvinfo : EIATTR_KPARAM_INFO
	.align		4
.L_757:
        /*0038*/ 	.byte	0x04, 0x17
        /*003a*/ 	.short	(.L_759 - .L_758)
.L_758:
        /*003c*/ 	.word	0x00000000
        /*0040*/ 	.short	0x0000
        /*0042*/ 	.short	0x0000
        /*0044*/ 	.byte	0x00, 0xf0, 0x11, 0x00


	//----- nvinfo : EIATTR_SPARSE_MMA_MASK
	.align		4
.L_759:
        /*0048*/ 	.byte	0x03, 0x50
        /*004a*/ 	.short	0x0000


	//----- nvinfo : EIATTR_MAXREG_COUNT
	.align		4
        /*004c*/ 	.byte	0x03, 0x1b
        /*004e*/ 	.short	0x00ff


	//----- nvinfo : EIATTR_MERCURY_ISA_VERSION
	.align		4
        /*0050*/ 	.byte	0x03, 0x5f
        /*0052*/ 	.short	0x0101


	//----- nvinfo : EIATTR_VRC_CTA_INIT_COUNT
	.align		4
        /*0054*/ 	.byte	0x02, 0x4a
	.zero		1
	.zero		1


	//----- nvinfo : EIATTR_EXIT_INSTR_OFFSETS
	.align		4
        /*0058*/ 	.byte	0x04, 0x1c
        /*005a*/ 	.short	(.L_761 - .L_760)


	//   ....[0]....
.L_760:
        /*005c*/ 	.word	0x000000c0


	//   ....[1]....
        /*0060*/ 	.word	0x00000180


	//----- nvinfo : EIATTR_CBANK_PARAM_SIZE
	.align		4
.L_761:
        /*0064*/ 	.byte	0x03, 0x19
        /*0066*/ 	.short	0x0018


	//----- nvinfo : EIATTR_PARAM_CBANK
	.align		4
        /*0068*/ 	.byte	0x04, 0x0a
        /*006a*/ 	.short	(.L_763 - .L_762)
	.align		4
.L_762:
        /*006c*/ 	.word	index@(.nv.constant0.rotate90)
        /*0070*/ 	.short	0x0380
        /*0072*/ 	.short	0x0018


	//----- nvinfo : EIATTR_SW_WAR
	.align		4
.L_763:
        /*0074*/ 	.byte	0x04, 0x36
        /*0076*/ 	.short	(.L_765 - .L_764)
.L_764:
        /*0078*/ 	.word	0x00000008
.L_765:


//--------------------- .nv.info.flipY            --------------------------
	.section	.nv.info.flipY,"",@"SHT_CUDA_INFO"
	.sectionflags	@""
	.align	4


	//----- nvinfo : EIATTR_CUDA_API_VERSION
	.align		4
        /*0000*/ 	.byte	0x04, 0x37
        /*0002*/ 	.short	(.L_767 - .L_766)
.L_766:
        /*0004*/ 	.word	0x00000082


	//----- nvinfo : EIATTR_KPARAM_INFO
	.align		4
.L_767:
        /*0008*/ 	.byte	0x04, 0x17
        /*000a*/ 	.short	(.L_769 - .L_768)
.L_768:
        /*000c*/ 	.word	0x00000000
        /*0010*/ 	.short	0x0003
        /*0012*/ 	.short	0x0010
        /*0014*/ 	.byte	0x00, 0xf5, 0x21, 0x00


	//----- nvinfo : EIATTR_KPARAM_INFO
	.align		4
.L_769:
        /*0018*/ 	.byte	0x04, 0x17
        /*001a*/ 	.short	(.L_771 - .L_770)
.L_770:
        /*001c*/ 	.word	0x00000000
        /*0020*/ 	.short	0x0002
        /*0022*/ 	.short	0x0008
        /*0024*/ 	.byte	0x00, 0xf5, 0x21, 0x00


	//----- nvinfo : EIATTR_KPARAM_INFO
	.align		4
.L_771:
        /*0028*/ 	.byte	0x04, 0x17
        /*002a*/ 	.short	(.L_773 - .L_772)
.L_772:
        /*002c*/ 	.word	0x00000000
        /*0030*/ 	.short	0x0001
        /*0032*/ 	.short	0x0004
        /*0034*/ 	.byte	0x00, 0xf0, 0x11, 0x00


	//----- nvinfo : EIATTR_KPARAM_INFO
	.align		4
.L_773:
        /*0038*/ 	.byte	0x04, 0x17
        /*003a*/ 	.short	(.L_775 - .L_774)
.L_774:
        /*003c*/ 	.word	0x00000000
        /*0040*/ 	.short	0x0000
        /*0042*/ 	.short	0x0000
        /*0044*/ 	.byte	0x00, 0xf0, 0x11, 0x00


	//----- nvinfo : EIATTR_SPARSE_MMA_MASK
	.align		4
.L_775:
        /*0048*/ 	.byte	0x03, 0x50
        /*004a*/ 	.short	0x0000


	//----- nvinfo : EIATTR_MAXREG_COUNT
	.align		4
        /*004c*/ 	.byte	0x03, 0x1b
        /*004e*/ 	.short	0x00ff


	//----- nvinfo : EIATTR_MERCURY_ISA_VERSION
	.align		4
        /*0050*/ 	.byte	0x03, 0x5f
        /*0052*/ 	.short	0x0101


	//----- nvinfo : EIATTR_VRC_CTA_INIT_COUNT
	.align		4
        /*0054*/ 	.byte	0x02, 0x4a
	.zero		1
	.zero		1


	//----- nvinfo : EIATTR_EXIT_INSTR_OFFSETS
	.align		4
        /*0058*/ 	.byte	0x04, 0x1c
        /*005a*/ 	.short	(.L_777 - .L_776)


	//   ....[0]....
.L_776:
        /*005c*/ 	.word	0x000000c0


	//   ....[1]....
        /*0060*/ 	.word	0x00000180


	//----- nvinfo : EIATTR_CBANK_PARAM_SIZE
	.align		4
.L_777:
        /*0064*/ 	.byte	0x03, 0x19
        /*0066*/ 	.short	0x0018


	//----- nvinfo : EIATTR_PARAM_CBANK
	.align		4
        /*0068*/ 	.byte	0x04, 0x0a
        /*006a*/ 	.short	(.L_779 - .L_778)
	.align		4
.L_778:
        /*006c*/ 	.word	index@(.nv.constant0.flipY)
        /*0070*/ 	.short	0x0380
        /*0072*/ 	.short	0x0018


	//----- nvinfo : EIATTR_SW_WAR
	.align		4
.L_779:
        /*0074*/ 	.byte	0x04, 0x36
        /*0076*/ 	.short	(.L_781 - .L_780)
.L_780:
        /*0078*/ 	.word	0x00000008
.L_781:


//--------------------- .nv.info.flipX            --------------------------
	.section	.nv.info.flipX,"",@"SHT_CUDA_INFO"
	.sectionflags	@""
	.align	4


	//----- nvinfo : EIATTR_CUDA_API_VERSION
	.align		4
        /*0000*/ 	.byte	0x04, 0x37
        /*0002*/ 	.short	(.L_783 - .L_782)
.L_782:
        /*0004*/ 	.word	0x00000082


	//----- nvinfo : EIATTR_KPARAM_INFO
	.align		4
.L_783:
        /*0008*/ 	.byte	0x04, 0x17
        /*000a*/ 	.short	(.L_785 - .L_784)
.L_784:
        /*000c*/ 	.word	0x00000000
        /*0010*/ 	.short	0x0003
        /*0012*/ 	.short	0x0010
        /*0014*/ 	.byte	0x00, 0xf5, 0x21, 0x00


	//----- nvinfo : EIATTR_KPARAM_INFO
	.align		4
.L_785:
        /*0018*/ 	.byte	0x04, 0x17
        /*001a*/ 	.short	(.L_787 - .L_786)
.L_786:
        /*001c*/ 	.word	0x00000000
        /*0020*/ 	.short	0x0002
        /*0022*/ 	.short	0x0008
        /*0024*/ 	.byte	0x00, 0xf5, 0x21, 0x00


	//----- nvinfo : EIATTR_KPARAM_INFO
	.align		4
.L_787:
        /*0028*/ 	.byte	0x04, 0x17
        /*002a*/ 	.short	(.L_789 - .L_788)
.L_788:
        /*002c*/ 	.word	0x00000000
        /*0030*/ 	.short	0x0001
        /*0032*/ 	.short	0x0004
        /*0034*/ 	.byte	0x00, 0xf0, 0x11, 0x00


	//----- nvinfo : EIATTR_KPARAM_INFO
	.align		4
.L_789:
        /*0038*/ 	.byte	0x04, 0x17
        /*003a*/ 	.short	(.L_791 - .L_790)
.L_790:
        /*003c*/ 	.word	0x00000000
        /*0040*/ 	.short	0x0000
        /*0042*/ 	.short	0x0000
        /*0044*/ 	.byte	0x00, 0xf0, 0x11, 0x00


	//----- nvinfo : EIATTR_SPARSE_MMA_MASK
	.align		4
.L_791:
        /*0048*/ 	.byte	0x03, 0x50
        /*004a*/ 	.short	0x0000


	//----- nvinfo : EIATTR_MAXREG_COUNT
	.align		4
        /*004c*/ 	.byte	0x03, 0x1b
        /*004e*/ 	.short	0x00ff


	//----- nvinfo : EIATTR_MERCURY_ISA_VERSION
	.align		4
        /*0050*/ 	.byte	0x03, 0x5f
        /*0052*/ 	.short	0x0101


	//----- nvinfo : EIATTR_VRC_CTA_INIT_COUNT
	.align		4
        /*0054*/ 	.byte	0x02, 0x4a
	.zero		1
	.zero		1


	//----- nvinfo : EIATTR_EXIT_INSTR_OFFSETS
	.align		4
        /*0058*/ 	.byte	0x04, 0x1c
        /*005a*/ 	.short	(.L_793 - .L_792)


	//   ....[0]....
.L_792:
        /*005c*/ 	.word	0x000000c0


	//   ....[1]....
        /*0060*/ 	.word	0x00000180


	//----- nvinfo : EIATTR_CBANK_PARAM_SIZE
	.align		4
.L_793:
        /*0064*/ 	.byte	0x03, 0x19
        /*0066*/ 	.short	0x0018


	//----- nvinfo : EIATTR_PARAM_CBANK
	.align		4
        /*0068*/ 	.byte	0x04, 0x0a
        /*006a*/ 	.short	(.L_795 - .L_794)
	.align		4
.L_794:
        /*006c*/ 	.word	index@(.nv.constant0.flipX)
        /*0070*/ 	.short	0x0380
        /*0072*/ 	.short	0x0018


	//----- nvinfo : EIATTR_SW_WAR
	.align		4
.L_795:
        /*0074*/ 	.byte	0x04, 0x36
        /*0076*/ 	.short	(.L_797 - .L_796)
.L_796:
        /*0078*/ 	.word	0x00000008
.L_797:


//--------------------- .nv.info.transpose        --------------------------
	.section	.nv.info.transpose,"",@"SHT_CUDA_INFO"
	.sectionflags	@""
	.align	4


	//----- nvinfo : EIATTR_CUDA_API_VERSION
	.align		4
        /*0000*/ 	.byte	0x04, 0x37
        /*0002*/ 	.short	(.L_799 - .L_798)
.L_798:
        /*0004*/ 	.word	0x00000082


	//----- nvinfo : EIATTR_KPARAM_INFO
	.align		4
.L_799:
        /*0008*/ 	.byte	0x04, 0x17
        /*000a*/ 	.short	(.L_801 - .L_800)
.L_800:
        /*000c*/ 	.word	0x00000000
        /*0010*/ 	.short	0x0003
        /*0012*/ 	.short	0x0010
        /*0014*/ 	.byte	0x00, 0xf5, 0x21, 0x00


	//----- nvinfo : EIATTR_KPARAM_INFO
	.align		4
.L_801:
        /*0018*/ 	.byte	0x04, 0x17
        /*001a*/ 	.short	(.L_803 - .L_802)
.L_802:
        /*001c*/ 	.word	0x00000000
        /*0020*/ 	.short	0x0002
        /*0022*/ 	.short	0x0008
        /*0024*/ 	.byte	0x00, 0xf5, 0x21, 0x00


	//----- nvinfo : EIATTR_KPARAM_INFO
	.align		4
.L_803:
        /*0028*/ 	.byte	0x04, 0x17
        /*002a*/ 	.short	(.L_805 - .L_804)
.L_804:
        /*002c*/ 	.word	0x00000000
        /*0030*/ 	.short	0x0001
        /*0032*/ 	.short	0x0004
        /*0034*/ 	.byte	0x00, 0xf0, 0x11, 0x00


	//----- nvinfo : EIATTR_KPARAM_INFO
	.align		4
.L_805:
        /*0038*/ 	.byte	0x04, 0x17
        /*003a*/ 	.short	(.L_807 - .L_806)
.L_806:
        /*003c*/ 	.word	0x00000000
        /*0040*/ 	.short	0x0000
        /*0042*/ 	.short	0x0000
        /*0044*/ 	.byte	0x00, 0xf0, 0x11, 0x00


	//----- nvinfo : EIATTR_SPARSE_MMA_MASK
	.align		4
.L_807:
        /*0048*/ 	.byte	0x03, 0x50
        /*004a*/ 	.short	0x0000


	//----- nvinfo : EIATTR_MAXREG_COUNT
	.align		4
        /*004c*/ 	.byte	0x03, 0x1b
        /*004e*/ 	.short	0x00ff


	//----- nvinfo : EIATTR_MERCURY_ISA_VERSION
	.align		4
        /*0050*/ 	.byte	0x03, 0x5f
        /*0052*/ 	.short	0x0101


	//----- nvinfo : EIATTR_VRC_CTA_INIT_COUNT
	.align		4
        /*0054*/ 	.byte	0x02, 0x4a
	.zero		1
	.zero		1


	//----- nvinfo : EIATTR_EXIT_INSTR_OFFSETS
	.align		4
        /*0058*/ 	.byte	0x04, 0x1c
        /*005a*/ 	.short	(.L_809 - .L_808)


	//   ....[0]....
.L_808:
        /*005c*/ 	.word	0x000000c0


	//   ....[1]....
        /*0060*/ 	.word	0x00000160


	//----- nvinfo : EIATTR_CBANK_PARAM_SIZE
	.align		4
.L_809:
        /*0064*/ 	.byte	0x03, 0x19
        /*0066*/ 	.short	0x0018


	//----- nvinfo : EIATTR_PARAM_CBANK
	.align		4
        /*0068*/ 	.byte	0x04, 0x0a
        /*006a*/ 	.short	(.L_811 - .L_810)
	.align		4
.L_810:
        /*006c*/ 	.word	index@(.nv.constant0.transpose)
        /*0070*/ 	.short	0x0380
        /*0072*/ 	.short	0x0018


	//----- nvinfo : EIATTR_SW_WAR
	.align		4
.L_811:
        /*0074*/ 	.byte	0x04, 0x36
        /*0076*/ 	.short	(.L_813 - .L_812)
.L_812:
        /*0078*/ 	.word	0x00000008
.L_813:


//--------------------- .nv.info.softmaxDer       --------------------------
	.section	.nv.info.softmaxDer,"",@"SHT_CUDA_INFO"
	.sectionflags	@""
	.align	4


	//----- nvinfo : EIATTR_CUDA_API_VERSION
	.align		4
        /*0000*/ 	.byte	0x04, 0x37
        /*0002*/ 	.short	(.L_815 - .L_814)
.L_814:
        /*0004*/ 	.word	0x00000082


	//----- nvinfo : EIATTR_KPARAM_INFO
	.align		4
.L_815:
        /*0008*/ 	.byte	0x04, 0x17
        /*000a*/ 	.short	(.L_817 - .L_816)
.L_816:
        /*000c*/ 	.word	0x00000000
        /*0010*/ 	.short	0x0004
        /*0012*/ 	.short	0x0018
        /*0014*/ 	.byte	0x00, 0xf5, 0x21, 0x00


	//----- nvinfo : EIATTR_KPARAM_INFO
	.align		4
.L_817:
        /*0018*/ 	.byte	0x04, 0x17
        /*001a*/ 	.short	(.L_819 - .L_818)
.L_818:
        /*001c*/ 	.word	0x00000000
        /*0020*/ 	.short	0x0003
        /*0022*/ 	.short	0x0010
        /*0024*/ 	.byte	0x00, 0xf5, 0x21, 0x00


	//----- nvinfo : EIATTR_KPARAM_INFO
	.align		4
.L_819:
        /*0028*/ 	.byte	0x04, 0x17
        /*002a*/ 	.short	(.L_821 - .L_820)
.L_820:
        /*002c*/ 	.word	0x00000000
        /*0030*/ 	.short	0x0002
        /*0032*/ 	.short	0x0008
        /*0034*/ 	.byte	0x00, 0xf0, 0x11, 0x00


	//----- nvinfo : EIATTR_KPARAM_INFO
	.align		4
.L_821:
        /*0038*/ 	.byte	0x04, 0x17
        /*003a*/ 	.short	(.L_823 - .L_822)
.L_822:
        /*003c*/ 	.word	0x00000000
        /*0040*/ 	.short	0x0001
        /*0042*/ 	.short	0x0004
        /*0044*/ 	.byte	0x00, 0xf0, 0x11, 0x00


	//----- nvinfo : EIATTR_KPARAM_INFO
	.align		4
.L_823:
        /*0048*/ 	.byte	0x04, 0x17
        /*004a*/ 	.short	(.L_825 - .L_824)
.L_824:
        /*004c*/ 	.word	0x00000000
        /*0050*/ 	.short	0x0000
        /*0052*/ 	.short	0x0000
        /*0054*/ 	.byte	0x00, 0xf0, 0x11, 0x00


	//----- nvinfo : EIATTR_SPARSE_MMA_MASK
	.align		4
.L_825:
        /*0058*/ 	.byte	0x03, 0x50
        /*005a*/ 	.short	0x0000


	//----- nvinfo : EIATTR_MAXREG_COUNT
	.align		4
        /*005c*/ 	.byte	0x03, 0x1b
        /*005e*/ 	.short	0x00ff


	//----- nvinfo : EIATTR_MERCURY_ISA_VERSION
	.align		4
        /*0060*/ 	.byte	0x03, 0x5f
        /*0062*/ 	.short	0x0101


	//----- nvinfo : EIATTR_VRC_CTA_INIT_COUNT
	.align		4
        /*0064*/ 	.byte	0x02, 0x4a
	.zero		1
	.zero		1


	//----- nvinfo : EIATTR_EXIT_INSTR_OFFSETS
	.align		4
        /*0068*/ 	.byte	0x04, 0x1c
        /*006a*/ 	.short	(.L_827 - .L_826)


	//   ....[0]....
.L_826:
        /*006c*/ 	.word	0x000000c0


	//   ....[1]....
        /*0070*/ 	.word	0x000010a0


	//----- nvinfo : EIATTR_CRS_STACK_SIZE
	.align		4
.L_827:
        /*0074*/ 	.byte	0x04, 0x1e
        /*0076*/ 	.short	(.L_829 - .L_828)
.L_828:
        /*0078*/ 	.word	0x00000000


	//----- nvinfo : EIATTR_CBANK_PARAM_SIZE
	.align		4
.L_829:
        /*007c*/ 	.byte	0x03, 0x19
        /*007e*/ 	.short	0x0020


	//----- nvinfo : EIATTR_PARAM_CBANK
	.align		4
        /*0080*/ 	.byte	0x04, 0x0a
        /*0082*/ 	.short	(.L_831 - .L_830)
	.align		4
.L_830:
        /*0084*/ 	.word	index@(.nv.constant0.softmaxDer)
        /*0088*/ 	.short	0x0380
        /*008a*/ 	.short	0x0020


	//----- nvinfo : EIATTR_SW_WAR
	.align		4
.L_831:
        /*008c*/ 	.byte	0x04, 0x36
        /*008e*/ 	.short	(.L_833 - .L_832)
.L_832:
        /*0090*/ 	.word	0x00000008
.L_833:


//--------------------- .nv.info.softmax          --------------------------
	.section	.nv.info.softmax,"",@"SHT_CUDA_INFO"
	.sectionflags	@""
	.align	4


	//----- nvinfo : EIATTR_CUDA_API_VERSION
	.align		4
        /*0000*/ 	.byte	0x04, 0x37
        /*0002*/ 	.short	(.L_835 - .L_834)
.L_834:
        /*0004*/ 	.word	0x00000082


	//----- nvinfo : EIATTR_KPARAM_INFO
	.align		4
.L_835:
        /*0008*/ 	.byte	0x04, 0x17
        /*000a*/ 	.short	(.L_837 - .L_836)
.L_836:
        /*000c*/ 	.word	0x00000000
        /*0010*/ 	.short	0x0004
        /*0012*/ 	.short	0x0018
        /*0014*/ 	.byte	0x00, 0xf5, 0x21, 0x00


	//----- nvinfo : EIATTR_KPARAM_INFO
	.align		4
.L_837:
        /*0018*/ 	.byte	0x04, 0x17
        /*001a*/ 	.short	(.L_839 - .L_838)
.L_838:
        /*001c*/ 	.word	0x00000000
        /*0020*/ 	.short	0x0003
        /*0022*/ 	.short	0x0010
        /*0024*/ 	.byte	0x00, 0xf5, 0x21, 0x00


	//----- nvinfo : EIATTR_KPARAM_INFO
	.align		4
.L_839:
        /*0028*/ 	.byte	0x04, 0x17
        /*002a*/ 	.short	(.L_841 - .L_840)
.L_840:
        /*002c*/ 	.word	0x00000000
        /*0030*/ 	.short	0x0002
        /*0032*/ 	.short	0x0008
        /*0034*/ 	.byte	0x00, 0xf0, 0x11, 0x00


	//----- nvinfo : EIATTR_KPARAM_INFO
	.align		4
.L_841:
        /*0038*/ 	.byte	0x04, 0x17
        /*003a*/ 	.short	(.L_843 - .L_842)
.L_842:
        /*003c*/ 	.word	0x00000000
        /*0040*/ 	.short	0x0001
        /*0042*/ 	.short	0x0004
        /*0044*/ 	.byte	0x00, 0xf0, 0x11, 0x00


	//----- nvinfo : EIATTR_KPARAM_INFO
	.align		4
.L_843:
        /*0048*/ 	.byte	0x04, 0x17
        /*004a*/ 	.short	(.L_845 - .L_844)
.L_844:
        /*004c*/ 	.word	0x00000000
        /*0050*/ 	.short	0x0000
        /*0052*/ 	.short	0x0000
        /*0054*/ 	.byte	0x00, 0xf0, 0x11, 0x00


	//----- nvinfo : EIATTR_SPARSE_MMA_MASK
	.align		4
.L_845:
        /*0058*/ 	.byte	0x03, 0x50
        /*005a*/ 	.short	0x0000


	//----- nvinfo : EIATTR_MAXREG_COUNT
	.align		4
        /*005c*/ 	.byte	0x03, 0x1b
        /*005e*/ 	.short	0x00ff


	//----- nvinfo : EIATTR_MERCURY_ISA_VERSION
	.align		4
        /*0060*/ 	.byte	0x03, 0x5f
        /*0062*/ 	.short	0x0101


	//----- nvinfo : EIATTR_VRC_CTA_INIT_COUNT
	.align		4
        /*0064*/ 	.byte	0x02, 0x4a
	.zero		1
	.zero		1


	//----- nvinfo : EIATTR_EXIT_INSTR_OFFSETS
	.align		4
        /*0068*/ 	.byte	0x04, 0x1c
        /*006a*/ 	.short	(.L_847 - .L_846)


	//   ....[0]....
.L_846:
        /*006c*/ 	.word	0x000000c0


	//   ....[1]....
        /*0070*/ 	.word	0x00001070


	//----- nvinfo : EIATTR_CRS_STACK_SIZE
	.align		4
.L_847:
        /*0074*/ 	.byte	0x04, 0x1e
        /*0076*/ 	.short	(.L_849 - .L_848)
.L_848:
        /*0078*/ 	.word	0x00000000


	//----- nvinfo : EIATTR_CBANK_PARAM_SIZE
	.align		4
.L_849:
        /*007c*/ 	.byte	0x03, 0x19
        /*007e*/ 	.short	0x0020


	//----- nvinfo : EIATTR_PARAM_CBANK
	.align		4
        /*0080*/ 	.byte	0x04, 0x0a
        /*0082*/ 	.short	(.L_851 - .L_850)
	.align		4
.L_850:
        /*0084*/ 	.word	index@(.nv.constant0.softmax)
        /*0088*/ 	.short	0x0380
        /*008a*/ 	.short	0x0020


	//----- nvinfo : EIATTR_SW_WAR
	.align		4
.L_851:
        /*008c*/ 	.byte	0x04, 0x36
        /*008e*/ 	.short	(.L_853 - .L_852)
.L_852:
        /*0090*/ 	.word	0x00000008
.L_853:


//--------------------- .nv.info.tangentDer       --------------------------
	.section	.nv.info.tangentDer,"",@"SHT_CUDA_INFO"
	.sectionflags	@""
	.align	4


	//----- nvinfo : EIATTR_CUDA_API_VERSION
	.align		4
        /*0000*/ 	.byte	0x04, 0x37
        /*0002*/ 	.short	(.L_855 - .L_854)
.L_854:
        /*0004*/ 	.word	0x00000082


	//----- nvinfo : EIATTR_KPARAM_INFO
	.align		4
.L_855:
        /*0008*/ 	.byte	0x04, 0x17
        /*000a*/ 	.short	(.L_857 - .L_856)
.L_856:
        /*000c*/ 	.word	0x00000000
        /*0010*/ 	.short	0x0004
        /*0012*/ 	.short	0x0018
        /*0014*/ 	.byte	0x00, 0xf5, 0x21, 0x00


	//----- nvinfo : EIATTR_KPARAM_INFO
	.align		4
.L_857:
        /*0018*/ 	.byte	0x04, 0x17
        /*001a*/ 	.short	(.L_859 - .L_858)
.L_858:
        /*001c*/ 	.word	0x00000000
        /*0020*/ 	.short	0x0003
        /*0022*/ 	.short	0x0010
        /*0024*/ 	.byte	0x00, 0xf5, 0x21, 0x00


	//----- nvinfo : EIATTR_KPARAM_INFO
	.align		4
.L_859:
        /*0028*/ 	.byte	0x04, 0x17
        /*002a*/ 	.short	(.L_861 - .L_860)
.L_860:
        /*002c*/ 	.word	0x00000000
        /*0030*/ 	.short	0x0002
        /*0032*/ 	.short	0x0008
        /*0034*/ 	.byte	0x00, 0xf0, 0x11, 0x00


	//----- nvinfo : EIATTR_KPARAM_INFO
	.align		4
.L_861:
        /*0038*/ 	.byte	0x04, 0x17
        /*003a*/ 	.short	(.L_863 - .L_862)
.L_862:
        /*003c*/ 	.word	0x00000000
        /*0040*/ 	.short	0x0001
        /*0042*/ 	.short	0x0004
        /*0044*/ 	.byte	0x00, 0xf0, 0x11, 0x00


	//----- nvinfo : EIATTR_KPARAM_INFO
	.align		4
.L_863:
        /*0048*/ 	.byte	0x04, 0x17
        /*004a*/ 	.short	(.L_865 - .L_864)
.L_864:
        /*004c*/ 	.word	0x00000000
        /*0050*/ 	.short	0x0000
        /*0052*/ 	.short	0x0000
        /*0054*/ 	.byte	0x00, 0xf0, 0x11, 0x00


	//----- nvinfo : EIATTR_SPARSE_MMA_MASK
	.align		4
.L_865:
        /*0058*/ 	.byte	0x03, 0x50
        /*005a*/ 	.short	0x0000


	//----- nvinfo : EIATTR_MAXREG_COUNT
	.align		4
        /*005c*/ 	.byte	0x03, 0x1b
        /*005e*/ 	.short	0x00ff


	//----- nvinfo : EIATTR_MERCURY_ISA_VERSION
	.align		4
        /*0060*/ 	.byte	0x03, 0x5f
        /*0062*/ 	.short	0x0101


	//----- nvinfo : EIATTR_VRC_CTA_INIT_COUNT
	.align		4
        /*0064*/ 	.byte	0x02, 0x4a
	.zero		1
	.zero		1


	//----- nvinfo : EIATTR_EXIT_INSTR_OFFSETS
	.align		4
        /*0068*/ 	.byte	0x04, 0x1c
        /*006a*/ 	.short	(.L_867 - .L_866)


	//   ....[0]....
.L_866:
        /*006c*/ 	.word	0x000000c0


	//   ....[1]....
        /*0070*/ 	.word	0x000003b0


	//----- nvinfo : EIATTR_CRS_STACK_SIZE
	.align		4
.L_867:
        /*0074*/ 	.byte	0x04, 0x1e
        /*0076*/ 	.short	(.L_869 - .L_868)
.L_868:
        /*0078*/ 	.word	0x00000000


	//----- nvinfo : EIATTR_CBANK_PARAM_SIZE
	.align		4
.L_869:
        /*007c*/ 	.byte	0x03, 0x19
        /*007e*/ 	.short	0x0020


	//----- nvinfo : EIATTR_PARAM_CBANK
	.align		4
        /*0080*/ 	.byte	0x04, 0x0a
        /*0082*/ 	.short	(.L_871 - .L_870)
	.align		4
.L_870:
        /*0084*/ 	.word	index@(.nv.constant0.tangentDer)
        /*0088*/ 	.short	0x0380
        /*008a*/ 	.short	0x0020


	//----- nvinfo : EIATTR_SW_WAR
	.align		4
.L_871:
        /*008c*/ 	.byte	0x04, 0x36
        /*008e*/ 	.short	(.L_873 - .L_872)
.L_872:
        /*0090*/ 	.word	0x00000008
.L_873:


//--------------------- .nv.info.tangent          --------------------------
	.section	.nv.info.tangent,"",@"SHT_CUDA_INFO"
	.sectionflags	@""
	.align	4


	//----- nvinfo : EIATTR_CUDA_API_VERSION
	.align		4
        /*0000*/ 	.byte	0x04, 0x37
        /*0002*/ 	.short	(.L_875 - .L_874)
.L_874:
        /*0004*/ 	.word	0x00000082


	//----- nvinfo : EIATTR_KPARAM_INFO
	.align		4
.L_875:
        /*0008*/ 	.byte	0x04, 0x17
        /*000a*/ 	.short	(.L_877 - .L_876)
.L_876:
        /*000c*/ 	.word	0x00000000
        /*0010*/ 	.short	0x0004
        /*0012*/ 	.short	0x0018
        /*0014*/ 	.byte	0x00, 0xf5, 0x21, 0x00


	//----- nvinfo : EIATTR_KPARAM_INFO
	.align		4
.L_877:
        /*0018*/ 	.byte	0x04, 0x17
        /*001a*/ 	.short	(.L_879 - .L_878)
.L_878:
        /*001c*/ 	.word	0x00000000
        /*0020*/ 	.short	0x0003
        /*0022*/ 	.short	0x0010
        /*0024*/ 	.byte	0x00, 0xf5, 0x21, 0x00


	//----- nvinfo : EIATTR_KPARAM_INFO
	.align		4
.L_879:
        /*0028*/ 	.byte	0x04, 0x17
        /*002a*/ 	.short	(.L_881 - .L_880)
.L_880:
        /*002c*/ 	.word	0x00000000
        /*0030*/ 	.short	0x0002
        /*0032*/ 	.short	0x0008
        /*0034*/ 	.byte	0x00, 0xf0, 0x11, 0x00


	//----- nvinfo : EIATTR_KPARAM_INFO
	.align		4
.L_881:
        /*0038*/ 	.byte	0x04, 0x17
        /*003a*/ 	.short	(.L_883 - .L_882)
.L_882:
        /*003c*/ 	.word	0x00000000
        /*0040*/ 	.short	0x0001
        /*0042*/ 	.short	0x0004
        /*0044*/ 	.byte	0x00, 0xf0, 0x11, 0x00


	//----- nvinfo : EIATTR_KPARAM_INFO
	.align		4
.L_883:
        /*0048*/ 	.byte	0x04, 0x17
        /*004a*/ 	.short	(.L_885 - .L_884)
.L_884:
        /*004c*/ 	.word	0x00000000
        /*0050*/ 	.short	0x0000
        /*0052*/ 	.short	0x0000
        /*0054*/ 	.byte	0x00, 0xf0, 0x11, 0x00


	//----- nvinfo : EIATTR_SPARSE_MMA_MASK
	.align		4
.L_885:
        /*0058*/ 	.byte	0x03, 0x50
        /*005a*/ 	.short	0x0000


	//----- nvinfo : EIATTR_MAXREG_COUNT
	.align		4
        /*005c*/ 	.byte	0x03, 0x1b
        /*005e*/ 	.short	0x00ff


	//----- nvinfo : EIATTR_MERCURY_ISA_VERSION
	.align		4
        /*0060*/ 	.byte	0x03, 0x5f
        /*0062*/ 	.short	0x0101


	//----- nvinfo : EIATTR_VRC_CTA_INIT_COUNT
	.align		4
        /*0064*/ 	.byte	0x02, 0x4a
	.zero		1
	.zero		1


	//----- nvinfo : EIATTR_EXIT_INSTR_OFFSETS
	.align		4
        /*0068*/ 	.byte	0x04, 0x1c
        /*006a*/ 	.short	(.L_887 - .L_886)


	//   ....[0]....
.L_886:
        /*006c*/ 	.word	0x000000c0


	//   ....[1]....
        /*0070*/ 	.word	0x00000360


	//----- nvinfo : EIATTR_CRS_STACK_SIZE
	.align		4
.L_887:
        /*0074*/ 	.byte	0x04, 0x1e
        /*0076*/ 	.short	(.L_889 - .L_888)
.L_888:
        /*0078*/ 	.word	0x00000000


	//----- nvinfo : EIATTR_CBANK_PARAM_SIZE
	.align		4
.L_889:
        /*007c*/ 	.byte	0x03, 0x19
        /*007e*/ 	.short	0x0020


	//----- nvinfo : EIATTR_PARAM_CBANK
	.align		4
        /*0080*/ 	.byte	0x04, 0x0a
        /*0082*/ 	.short	(.L_891 - .L_890)
	.align		4
.L_890:
        /*0084*/ 	.word	index@(.nv.constant0.tangent)
        /*0088*/ 	.short	0x0380
        /*008a*/ 	.short	0x0020


	//----- nvinfo : EIATTR_SW_WAR
	.align		4
.L_891:
        /*008c*/ 	.byte	0x04, 0x36
        /*008e*/ 	.short	(.L_893 - .L_892)
.L_892:
        /*0090*/ 	.word	0x00000008
.L_893:


//--------------------- .nv.info.sigmoidDer       --------------------------
	.section	.nv.info.sigmoidDer,"",@"SHT_CUDA_INFO"
	.sectionflags	@""
	.align	4


	//----- nvinfo : EIATTR_CUDA_API_VERSION
	.align		4
        /*0000*/ 	.byte	0x04, 0x37
        /*0002*/ 	.short	(.L_895 - .L_894)
.L_894:
        /*0004*/ 	.word	0x00000082


	//----- nvinfo : EIATTR_KPARAM_INFO
	.align		4
.L_895:
        /*0008*/ 	.byte	0x04, 0x17
        /*000a*/ 	.short	(.L_897 - .L_896)
.L_896:
        /*000c*/ 	.word	0x00000000
        /*0010*/ 	.short	0x0004
        /*0012*/ 	.short	0x0018
        /*0014*/ 	.byte	0x00, 0xf5, 0x21, 0x00


	//----- nvinfo : EIATTR_KPARAM_INFO
	.align		4
.L_897:
        /*0018*/ 	.byte	0x04, 0x17
        /*001a*/ 	.short	(.L_899 - .L_898)
.L_898:
        /*001c*/ 	.word	0x00000000
        /*0020*/ 	.short	0x0003
        /*0022*/ 	.short	0x0010
        /*0024*/ 	.byte	0x00, 0xf5, 0x21, 0x00


	//----- nvinfo : EIATTR_KPARAM_INFO
	.align		4
.L_899:
        /*0028*/ 	.byte	0x04, 0x17
        /*002a*/ 	.short	(.L_901 - .L_900)
.L_900:
        /*002c*/ 	.word	0x00000000
        /*0030*/ 	.short	0x0002
        /*0032*/ 	.short	0x0008
        /*0034*/ 	.byte	0x00, 0xf0, 0x11, 0x00


	//----- nvinfo : EIATTR_KPARAM_INFO
	.align		4
.L_901:
        /*0038*/ 	.byte	0x04, 0x17
        /*003a*/ 	.short	(.L_903 - .L_902)
.L_902:
        /*003c*/ 	.word	0x00000000
        /*0040*/ 	.short	0x0001
        /*0042*/ 	.short	0x0004
        /*0044*/ 	.byte	0x00, 0xf0, 0x11, 0x00


	//----- nvinfo : EIATTR_KPARAM_INFO
	.align		4
.L_903:
        /*0048*/ 	.byte	0x04, 0x17
        /*004a*/ 	.short	(.L_905 - .L_904)
.L_904:
        /*004c*/ 	.word	0x00000000
        /*0050*/ 	.short	0x0000
        /*0052*/ 	.short	0x0000
        /*0054*/ 	.byte	0x00, 0xf0, 0x11, 0x00


	//----- nvinfo : EIATTR_SPARSE_MMA_MASK
	.align		4
.L_905:
        /*0058*/ 	.byte	0x03, 0x50
        /*005a*/ 	.short	0x0000


	//----- nvinfo : EIATTR_MAXREG_COUNT
	.align		4
        /*005c*/ 	.byte	0x03, 0x1b
        /*005e*/ 	.short	0x00ff


	//----- nvinfo : EIATTR_MERCURY_ISA_VERSION
	.align		4
        /*0060*/ 	.byte	0x03, 0x5f
        /*0062*/ 	.short	0x0101


	//----- nvinfo : EIATTR_VRC_CTA_INIT_COUNT
	.align		4
        /*0064*/ 	.byte	0x02, 0x4a
	.zero		1
	.zero		1


	//----- nvinfo : EIATTR_EXIT_INSTR_OFFSETS
	.align		4
        /*0068*/ 	.byte	0x04, 0x1c
        /*006a*/ 	.short	(.L_907 - .L_906)


	//   ....[0]....
.L_906:
        /*006c*/ 	.word	0x000000c0


	//   ....[1]....
        /*0070*/ 	.word	0x00000310


	//----- nvinfo : EIATTR_CRS_STACK_SIZE
	.align		4
.L_907:
        /*0074*/ 	.byte	0x04, 0x1e
        /*0076*/ 	.short	(.L_909 - .L_908)
.L_908:
        /*0078*/ 	.word	0x00000000


	//----- nvinfo : EIATTR_CBANK_PARAM_SIZE
	.align		4
.L_909:
        /*007c*/ 	.byte	0x03, 0x19
        /*007e*/ 	.short	0x0020


	//----- nvinfo : EIATTR_PARAM_CBANK
	.align		4
        /*0080*/ 	.byte	0x04, 0x0a
        /*0082*/ 	.short	(.L_911 - .L_910)
	.align		4
.L_910:
        /*0084*/ 	.word	index@(.nv.constant0.sigmoidDer)
        /*0088*/ 	.short	0x0380
        /*008a*/ 	.short	0x0020


	//----- nvinfo : EIATTR_SW_WAR
	.align		4
.L_911:
        /*008c*/ 	.byte	0x04, 0x36
        /*008e*/ 	.short	(.L_913 - .L_912)
.L_912:
        /*0090*/ 	.word	0x00000008
.L_913:


//--------------------- .nv.info.sigmoid          --------------------------
	.section	.nv.info.sigmoid,"",@"SHT_CUDA_INFO"
	.sectionflags	@""
	.align	4


	//----- nvinfo : EIATTR_CUDA_API_VERSION
	.align		4
        /*0000*/ 	.byte	0x04, 0x37
        /*0002*/ 	.short	(.L_915 - .L_914)
.L_914:
        /*0004*/ 	.word	0x00000082


	//----- nvinfo : EIATTR_KPARAM_INFO
	.align		4
.L_915:
        /*0008*/ 	.byte	0x04, 0x17
        /*000a*/ 	.short	(.L_917 - .L_916)
.L_916:
        /*000c*/ 	.word	0x00000000
        /*0010*/ 	.short	0x0004
        /*0012*/ 	.short	0x0018
        /*0014*/ 	.byte	0x00, 0xf5, 0x21, 0x00


	//----- nvinfo : EIATTR_KPARAM_INFO
	.align		4
.L_917:
        /*0018*/ 	.byte	0x04, 0x17
        /*001a*/ 	.short	(.L_919 - .L_918)
.L_918:
        /*001c*/ 	.word	0x00000000
        /*0020*/ 	.short	0x0003
        /*0022*/ 	.short	0x0010
        /*0024*/ 	.byte	0x00, 0xf5, 0x21, 0x00


	//----- nvinfo : EIATTR_KPARAM_INFO
	.align		4
.L_919:
        /*0028*/ 	.byte	0x04, 0x17
        /*002a*/ 	.short	(.L_921 - .L_920)
.L_920:
        /*002c*/ 	.word	0x00000000
        /*0030*/ 	.short	0x0002
        /*0032*/ 	.short	0x0008
        /*0034*/ 	.byte	0x00, 0xf0, 0x11, 0x00


	//----- nvinfo : EIATTR_KPARAM_INFO
	.align		4
.L_921:
        /*0038*/ 	.byte	0x04, 0x17
        /*003a*/ 	.short	(.L_923 - .L_922)
.L_922:
        /*003c*/ 	.word	0x00000000
        /*0040*/ 	.short	0x0001
        /*0042*/ 	.short	0x0004
        /*0044*/ 	.byte	0x00, 0xf0, 0x11, 0x00


	//----- nvinfo : EIATTR_KPARAM_INFO
	.align		4
.L_923:
        /*0048*/ 	.byte	0x04, 0x17
        /*004a*/ 	.short	(.L_925 - .L_924)
.L_924:
        /*004c*/ 	.word	0x00000000
        /*0050*/ 	.short	0x0000
        /*0052*/ 	.short	0x0000
        /*0054*/ 	.byte	0x00, 0xf0, 0x11, 0x00


	//----- nvinfo : EIATTR_SPARSE_MMA_MASK
	.align		4
.L_925:
        /*0058*/ 	.byte	0x03, 0x50
        /*005a*/ 	.short	0x0000


	//----- nvinfo : EIATTR_MAXREG_COUNT
	.align		4
        /*005c*/ 	.byte	0x03, 0x1b
        /*005e*/ 	.short	0x00ff


	//----- nvinfo : EIATTR_MERCURY_ISA_VERSION
	.align		4
        /*0060*/ 	.byte	0x03, 0x5f
        /*0062*/ 	.short	0x0101


	//----- nvinfo : EIATTR_VRC_CTA_INIT_COUNT
	.align		4
        /*0064*/ 	.byte	0x02, 0x4a
	.zero		1
	.zero		1


	//----- nvinfo : EIATTR_EXIT_INSTR_OFFSETS
	.align		4
        /*0068*/ 	.byte	0x04, 0x1c
        /*006a*/ 	.short	(.L_927 - .L_926)


	//   ....[0]....
.L_926:
        /*006c*/ 	.word	0x000000c0


	//   ....[1]....
        /*0070*/ 	.word	0x00000330


	//----- nvinfo : EIATTR_CRS_STACK_SIZE
	.align		4
.L_927:
        /*0074*/ 	.byte	0x04, 0x1e
        /*0076*/ 	.short	(.L_929 - .L_928)
.L_928:
        /*0078*/ 	.word	0x00000000


	//----- nvinfo : EIATTR_CBANK_PARAM_SIZE
	.align		4
.L_929:
        /*007c*/ 	.byte	0x03, 0x19
        /*007e*/ 	.short	0x0020


	//----- nvinfo : EIATTR_PARAM_CBANK
	.align		4
        /*0080*/ 	.byte	0x04, 0x0a
        /*0082*/ 	.short	(.L_931 - .L_930)
	.align		4
.L_930:
        /*0084*/ 	.word	index@(.nv.constant0.sigmoid)
        /*0088*/ 	.short	0x0380
        /*008a*/ 	.short	0x0020


	//----- nvinfo : EIATTR_SW_WAR
	.align		4
.L_931:
        /*008c*/ 	.byte	0x04, 0x36
        /*008e*/ 	.short	(.L_933 - .L_932)
.L_932:
        /*0090*/ 	.word	0x00000008
.L_933:


//--------------------- .nv.info.reluDer          --------------------------
	.section	.nv.info.reluDer,"",@"SHT_CUDA_INFO"
	.sectionflags	@""
	.align	4


	//----- nvinfo : EIATTR_CUDA_API_VERSION
	.align		4
        /*0000*/ 	.byte	0x04, 0x37
        /*0002*/ 	.short	(.L_935 - .L_934)
.L_934:
        /*0004*/ 	.word	0x00000082


	//----- nvinfo : EIATTR_KPARAM_INFO
	.align		4
.L_935:
        /*0008*/ 	.byte	0x04, 0x17
        /*000a*/ 	.short	(.L_937 - .L_936)
.L_936:
        /*000c*/ 	.word	0x00000000
        /*0010*/ 	.short	0x0005
        /*0012*/ 	.short	0x0018
        /*0014*/ 	.byte	0x00, 0xf5, 0x21, 0x00


	//----- nvinfo : EIATTR_KPARAM_INFO
	.align		4
.L_937:
        /*0018*/ 	.byte	0x04, 0x17
        /*001a*/ 	.short	(.L_939 - .L_938)
.L_938:
        /*001c*/ 	.word	0x00000000
        /*0020*/ 	.short	0x0004
        /*0022*/ 	.short	0x0010
        /*0024*/ 	.byte	0x00, 0xf5, 0x21, 0x00


	//----- nvinfo : EIATTR_KPARAM_INFO
	.align		4
.L_939:
        /*0028*/ 	.byte	0x04, 0x17
        /*002a*/ 	.short	(.L_941 - .L_940)
.L_940:
        /*002c*/ 	.word	0x00000000
        /*0030*/ 	.short	0x0003
        /*0032*/ 	.short	0x000c
        /*0034*/ 	.byte	0x00, 0xf0, 0x11, 0x00


	//----- nvinfo : EIATTR_KPARAM_INFO
	.align		4
.L_941:
        /*0038*/ 	.byte	0x04, 0x17
        /*003a*/ 	.short	(.L_943 - .L_942)
.L_942:
        /*003c*/ 	.word	0x00000000
        /*0040*/ 	.short	0x0002
        /*0042*/ 	.short	0x0008
        /*0044*/ 	.byte	0x00, 0xf0, 0x11, 0x00


	//----- nvinfo : EIATTR_KPARAM_INFO
	.align		4
.L_943:
        /*0048*/ 	.byte	0x04, 0x17
        /*004a*/ 	.short	(.L_945 - .L_944)
.L_944:
        /*004c*/ 	.word	0x00000000
        /*0050*/ 	.short	0x0001
        /*0052*/ 	.short	0x0004
        /*0054*/ 	.byte	0x00, 0xf0, 0x11, 0x00


	//----- nvinfo : EIATTR_KPARAM_INFO
	.align		4
.L_945:
        /*0058*/ 	.byte	0x04, 0x17
        /*005a*/ 	.short	(.L_947 - .L_946)
.L_946:
        /*005c*/ 	.word	0x00000000
        /*0060*/ 	.short	0x0000
        /*0062*/ 	.short	0x0000
        /*0064*/ 	.byte	0x00, 0xf0, 0x11, 0x00


	//----- nvinfo : EIATTR_SPARSE_MMA_MASK
	.align		4
.L_947:
        /*0068*/ 	.byte	0x03, 0x50
        /*006a*/ 	.short	0x0000


	//----- nvinfo : EIATTR_MAXREG_COUNT
	.align		4
        /*006c*/ 	.byte	0x03, 0x1b
        /*006e*/ 	.short	0x00ff


	//----- nvinfo : EIATTR_MERCURY_ISA_VERSION
	.align		4
        /*0070*/ 	.byte	0x03, 0x5f
        /*0072*/ 	.short	0x0101


	//----- nvinfo : EIATTR_VRC_CTA_INIT_COUNT
	.align		4
        /*0074*/ 	.byte	0x02, 0x4a
	.zero		1
	.zero		1


	//----- nvinfo : EIATTR_EXIT_INSTR_OFFSETS
	.align		4
        /*0078*/ 	.byte	0x04, 0x1c
        /*007a*/ 	.short	(.L_949 - .L_948)


	//   ....[0]....
.L_948:
        /*007c*/ 	.word	0x000000c0


	//   ....[1]....
        /*0080*/ 	.word	0x00000170


	//   ....[2]....
        /*0084*/ 	.word	0x000001c0


	//----- nvinfo : EIATTR_CBANK_PARAM_SIZE
	.align		4
.L_949:
        /*0088*/ 	.byte	0x03, 0x19
        /*008a*/ 	.short	0x0020


	//----- nvinfo : EIATTR_PARAM_CBANK
	.align		4
        /*008c*/ 	.byte	0x04, 0x0a
        /*008e*/ 	.short	(.L_951 - .L_950)
	.align		4
.L_950:
        /*0090*/ 	.word	index@(.nv.constant0.reluDer)
        /*0094*/ 	.short	0x0380
        /*0096*/ 	.short	0x0020


	//----- nvinfo : EIATTR_SW_WAR
	.align		4
.L_951:
        /*0098*/ 	.byte	0x04, 0x36
        /*009a*/ 	.short	(.L_953 - .L_952)
.L_952:
        /*009c*/ 	.word	0x00000008
.L_953:


//--------------------- .nv.info.relu             --------------------------
	.section	.nv.info.relu,"",@"SHT_CUDA_INFO"
	.sectionflags	@""
	.align	4


	//----- nvinfo : EIATTR_CUDA_API_VERSION
	.align		4
        /*0000*/ 	.byte	0x04, 0x37
        /*0002*/ 	.short	(.L_955 - .L_954)
.L_954:
        /*0004*/ 	.word	0x00000082


	//----- nvinfo : EIATTR_KPARAM_INFO
	.align		4
.L_955:
        /*0008*/ 	.byte	0x04, 0x17
        /*000a*/ 	.short	(.L_957 - .L_956)
.L_956:
        /*000c*/ 	.word	0x00000000
        /*0010*/ 	.short	0x0005
        /*0012*/ 	.short	0x0018
        /*0014*/ 	.byte	0x00, 0xf5, 0x21, 0x00


	//----- nvinfo : EIATTR_KPARAM_INFO
	.align		4
.L_957:
        /*0018*/ 	.byte	0x04, 0x17
        /*001a*/ 	.short	(.L_959 - .L_958)
.L_958:
        /*001c*/ 	.word	0x00000000
        /*0020*/ 	.short	0x0004
        /*0022*/ 	.short	0x0010
        /*0024*/ 	.byte	0x00, 0xf5, 0x21, 0x00


	//----- nvinfo : EIATTR_KPARAM_INFO
	.align		4
.L_959:
        /*0028*/ 	.byte	0x04, 0x17
        /*002a*/ 	.short	(.L_961 - .L_960)
.L_960:
        /*002c*/ 	.word	0x00000000
        /*0030*/ 	.short	0x0003
        /*0032*/ 	.short	0x000c
        /*0034*/ 	.byte	0x00, 0xf0, 0x11, 0x00


	//----- nvinfo : EIATTR_KPARAM_INFO
	.align		4
.L_961:
        /*0038*/ 	.byte	0x04, 0x17
        /*003a*/ 	.short	(.L_963 - .L_962)
.L_962:
        /*003c*/ 	.word	0x00000000
        /*0040*/ 	.short	0x0002
        /*0042*/ 	.short	0x0008
        /*0044*/ 	.byte	0x00, 0xf0, 0x11, 0x00


	//----- nvinfo : EIATTR_KPARAM_INFO
	.align		4
.L_963:
        /*0048*/ 	.byte	0x04, 0x17
        /*004a*/ 	.short	(.L_965 - .L_964)
.L_964:
        /*004c*/ 	.word	0x00000000
        /*0050*/ 	.short	0x0001
        /*0052*/ 	.short	0x0004
        /*0054*/ 	.byte	0x00, 0xf0, 0x11, 0x00


	//----- nvinfo : EIATTR_KPARAM_INFO
	.align		4
.L_965:
        /*0058*/ 	.byte	0x04, 0x17
        /*005a*/ 	.short	(.L_967 - .L_966)
.L_966:
        /*005c*/ 	.word	0x00000000
        /*0060*/ 	.short	0x0000
        /*0062*/ 	.short	0x0000
        /*0064*/ 	.byte	0x00, 0xf0, 0x11, 0x00


	//----- nvinfo : EIATTR_SPARSE_MMA_MASK
	.align		4
.L_967:
        /*0068*/ 	.byte	0x03, 0x50
        /*006a*/ 	.short	0x0000


	//----- nvinfo : EIATTR_MAXREG_COUNT
	.align		4
        /*006c*/ 	.byte	0x03, 0x1b
        /*006e*/ 	.short	0x00ff


	//----- nvinfo : EIATTR_MERCURY_ISA_VERSION
	.align		4
        /*0070*/ 	.byte	0x03, 0x5f
        /*0072*/ 	.short	0x0101


	//----- nvinfo : EIATTR_VRC_CTA_INIT_COUNT
	.align		4
        /*0074*/ 	.byte	0x02, 0x4a
	.zero		1
	.zero		1


	//----- nvinfo : EIATTR_EXIT_INSTR_OFFSETS
	.align		4
        /*0078*/ 	.byte	0x04, 0x1c
        /*007a*/ 	.short	(.L_969 - .L_968)


	//   ....[0]....
.L_968:
        /*007c*/ 	.word	0x000000c0


	//   ....[1]....
        /*0080*/ 	.word	0x00000180


	//   ....[2]....
        /*0084*/ 	.word	0x000001e0


	//----- nvinfo : EIATTR_CBANK_PARAM_SIZE
	.align		4
.L_969:
        /*0088*/ 	.byte	0x03, 0x19
        /*008a*/ 	.short	0x0020


	//----- nvinfo : EIATTR_PARAM_CBANK
	.align		4
        /*008c*/ 	.byte	0x04, 0x0a
        /*008e*/ 	.short	(.L_971 - .L_970)
	.align		4
.L_970:
        /*0090*/ 	.word	index@(.nv.constant0.relu)
        /*0094*/ 	.short	0x0380
        /*0096*/ 	.short	0x0020


	//----- nvinfo : EIATTR_SW_WAR
	.align		4
.L_971:
        /*0098*/ 	.byte	0x04, 0x36
        /*009a*/ 	.short	(.L_973 - .L_972)
.L_972:
        /*009c*/ 	.word	0x00000008
.L_973:


//--------------------- .nv.callgraph             --------------------------
	.section	.nv.callgraph,"",@"SHT_CUDA_CALLGRAPH"
	.align	4
	.sectionentsize	8
	.align		4
        /*0000*/ 	.word	0x00000000
	.align		4
        /*0004*/ 	.word	0xffffffff
	.align		4
        /*0008*/ 	.word	0x00000000
	.align		4
        /*000c*/ 	.word	0xfffffffe
	.align		4
        /*0010*/ 	.word	0x00000000
	.align		4
        /*0014*/ 	.word	0xfffffffd
	.align		4
        /*0018*/ 	.word	0x00000000
	.align		4
        /*001c*/ 	.word	0xfffffffc


//--------------------- .text.avgPoolingBackpropagation --------------------------
	.section	.text.avgPoolingBackpropagation,"ax",@progbits
	.align	128
        .global         avgPoolingBackpropagation
        .type           avgPoolingBackpropagation,@function
        .size           avgPoolingBackpropagation,(.L_x_237 - avgPoolingBackpropagation)
        .other          avgPoolingBackpropagation,@"STO_CUDA_ENTRY STV_DEFAULT"
avgPoolingBackpropagation:
.text.avgPoolingBackpropagation:
[----:B------:R-:W-:Y:S01]  /*0000*/  LDC R1, c[0x0][0x37c] ;  /* 0x0000df00ff017b82 */ /* 0x000fe20000000800 */
[----:B------:R-:W0:Y:S07]  /*0010*/  S2R R3, SR_TID.Y ;  /* 0x0000000000037919 */ /* 0x000e2e0000002200 */
[----:B------:R-:W1:Y:S01]  /*0020*/  LDC R5, c[0x0][0x360] ;  /* 0x0000d800ff057b82 */ /* 0x000e620000000800 */
[----:B------:R-:W1:Y:S07]  /*0030*/  S2R R0, SR_TID.X ;  /* 0x0000000000007919 */ /* 0x000e6e0000002100 */
[----:B------:R-:W0:Y:S08]  /*0040*/  S2UR UR5, SR_CTAID.Y ;  /* 0x00000000000579c3 */ /* 0x000e300000002600 */
[----:B------:R-:W0:Y:S08]  /*0050*/  LDC R2, c[0x0][0x364] ;  /* 0x0000d900ff027b82 */ /* 0x000e300000000800 */
[----:B------:R-:W1:Y:S08]  /*0060*/  S2UR UR4, SR_CTAID.X ;  /* 0x00000000000479c3 */ /* 0x000e700000002500 */
[----:B------:R-:W2:Y:S01]  /*0070*/  LDC.64 R6, c[0x0][0x380] ;  /* 0x0000e000ff067b82 */ /* 0x000ea20000000a00 */
[----:B0-----:R-:W-:-:S02]  /*0080*/  IMAD R2, R2, UR5, R3 ;  /* 0x0000000502027c24 */ /* 0x001fc4000f8e0203 */
[----:B-1----:R-:W-:-:S03]  /*0090*/  IMAD R5, R5, UR4, R0 ;  /* 0x0000000405057c24 */ /* 0x002fc6000f8e0200 */
[----:B--2---:R-:W-:-:S04]  /*00a0*/  ISETP.GE.AND P0, PT, R2, R7, PT ;  /* 0x000000070200720c */ /* 0x004fc80003f06270 */
[----:B------:R-:W-:-:S13]  /*00b0*/  ISETP.GE.OR P0, PT, R5, R6, P0 ;  /* 0x000000060500720c */ /* 0x000fda0000706670 */
[----:B------:R-:W-:Y:S05]  /*00c0*/  @P0 EXIT ;  /* 0x000000000000094d */ /* 0x000fea0003800000 */
[----:B------:R-:W0:Y:S01]  /*00d0*/  LDC R3, c[0x0][0x388] ;  /* 0x0000e200ff037b82 */ /* 0x000e220000000800 */
[----:B------:R-:W-:Y:S01]  /*00e0*/  IABS R10, R5 ;  /* 0x00000005000a7213 */ /* 0x000fe20000000000 */
[----:B------:R-:W1:Y:S01]  /*00f0*/  LDCU.64 UR4, c[0x0][0x358] ;  /* 0x00006b00ff0477ac */ /* 0x000e620008000a00 */
[----:B------:R-:W-:Y:S02]  /*0100*/  IABS R12, R2 ;  /* 0x00000002000c7213 */ /* 0x000fe40000000000 */
[----:B------:R-:W-:Y:S02]  /*0110*/  IABS R13, R6 ;  /* 0x00000006000d7213 */ /* 0x000fe40000000000 */
[----:B0-----:R-:W-:-:S04]  /*0120*/  IABS R0, R3 ;  /* 0x0000000300007213 */ /* 0x001fc80000000000 */
[----:B------:R-:W0:Y:S08]  /*0130*/  I2F.RP R4, R0 ;  /* 0x0000000000047306 */ /* 0x000e300000209400 */
[----:B0-----:R-:W0:Y:S02]  /*0140*/  MUFU.RCP R4, R4 ;  /* 0x0000000400047308 */ /* 0x001e240000001000 */
[----:B0-----:R-:W-:-:S06]  /*0150*/  VIADD R8, R4, 0xffffffe ;  /* 0x0ffffffe04087836 */ /* 0x001fcc0000000000 */
[----:B------:R0:W2:Y:S02]  /*0160*/  F2I.FTZ.U32.TRUNC.NTZ R9, R8 ;  /* 0x0000000800097305 */ /* 0x0000a4000021f000 */
[----:B0-----:R-:W-:Y:S02]  /*0170*/  IMAD.MOV.U32 R8, RZ, RZ, RZ ;  /* 0x000000ffff087224 */ /* 0x001fe400078e00ff */
[----:B--2---:R-:W-:-:S04]  /*0180*/  IMAD.MOV R7, RZ, RZ, -R9 ;  /* 0x000000ffff077224 */ /* 0x004fc800078e0a09 */
[----:B------:R-:W-:-:S04]  /*0190*/  IMAD R7, R7, R0, RZ ;  /* 0x0000000007077224 */ /* 0x000fc800078e02ff */
[----:B------:R-:W-:-:S04]  /*01a0*/  IMAD.HI.U32 R9, R9, R7, R8 ;  /* 0x0000000709097227 */ /* 0x000fc800078e0008 */
[----:B------:R-:W-:Y:S02]  /*01b0*/  IMAD.MOV.U32 R7, RZ, RZ, R10 ;  /* 0x000000ffff077224 */ /* 0x000fe400078e000a */
[----:B------:R-:W-:-:S04]  /*01c0*/  IMAD.HI.U32 R10, R9, R12, RZ ;  /* 0x0000000c090a7227 */ /* 0x000fc800078e00ff */
[----:B------:R-:W-:-:S04]  /*01d0*/  IMAD.HI.U32 R4, R9, R7, RZ ;  /* 0x0000000709047227 */ /* 0x000fc800078e00ff */
[----:B------:R-:W-:Y:S02]  /*01e0*/  IMAD.MOV R8, RZ, RZ, -R4 ;  /* 0x000000ffff087224 */ /* 0x000fe400078e0a04 */
[----:B------:R-:W-:-:S04]  /*01f0*/  IMAD.HI.U32 R11, R9, R13, RZ ;  /* 0x0000000d090b7227 */ /* 0x000fc800078e00ff */
[C---:B------:R-:W-:Y:S02]  /*0200*/  IMAD R7, R0.reuse, R8, R7 ;  /* 0x0000000800077224 */ /* 0x040fe400078e0207 */
[----:B------:R-:W-:Y:S02]  /*0210*/  IMAD.MOV R9, RZ, RZ, -R10 ;  /* 0x000000ffff097224 */ /* 0x000fe400078e0a0a */
[----:B------:R-:W-:Y:S01]  /*0220*/  IMAD.MOV R14, RZ, RZ, -R11 ;  /* 0x000000ffff0e7224 */ /* 0x000fe200078e0a0b */
[C---:B------:R-:W-:Y:S01]  /*0230*/  ISETP.GT.U32.AND P5, PT, R0.reuse, R7, PT ;  /* 0x000000070000720c */ /* 0x040fe20003fa4070 */
[C---:B------:R-:W-:Y:S02]  /*0240*/  IMAD R9, R0.reuse, R9, R12 ;  /* 0x0000000900097224 */ /* 0x040fe400078e020c */
[----:B------:R-:W-:-:S03]  /*0250*/  IMAD R13, R0, R14, R13 ;  /* 0x0000000e000d7224 */ /* 0x000fc600078e020d */
[C---:B------:R-:W-:Y:S02]  /*0260*/  ISETP.GT.U32.AND P6, PT, R0.reuse, R9, PT ;  /* 0x000000090000720c */ /* 0x040fe40003fc4070 */
[----:B------:R-:W-:-:S05]  /*0270*/  ISETP.GT.U32.AND P0, PT, R0, R13, PT ;  /* 0x0000000d0000720c */ /* 0x000fca0003f04070 */
[----:B------:R-:W-:Y:S02]  /*0280*/  @!P5 IMAD.IADD R7, R7, 0x1, -R0 ;  /* 0x000000010707d824 */ /* 0x000fe400078e0a00 */
[----:B------:R-:W-:-:S03]  /*0290*/  @!P5 VIADD R4, R4, 0x1 ;  /* 0x000000010404d836 */ /* 0x000fc60000000000 */
[-C--:B------:R-:W-:Y:S01]  /*02a0*/  ISETP.GE.U32.AND P1, PT, R7, R0.reuse, PT ;  /* 0x000000000700720c */ /* 0x080fe20003f26070 */
[----:B------:R-:W-:Y:S01]  /*02b0*/  @!P6 IMAD.IADD R9, R9, 0x1, -R0 ;  /* 0x000000010909e824 */ /* 0x000fe200078e0a00 */
[----:B------:R-:W-:Y:S01]  /*02c0*/  LOP3.LUT R7, R5, R3, RZ, 0x3c, !PT ;  /* 0x0000000305077212 */ /* 0x000fe200078e3cff */
[----:B------:R-:W-:Y:S01]  /*02d0*/  @!P6 VIADD R10, R10, 0x1 ;  /* 0x000000010a0ae836 */ /* 0x000fe20000000000 */
[-C--:B------:R-:W-:Y:S01]  /*02e0*/  @!P0 IADD3 R13, PT, PT, R13, -R0.reuse, RZ ;  /* 0x800000000d0d8210 */ /* 0x080fe20007ffe0ff */
[----:B------:R-:W-:Y:S01]  /*02f0*/  @!P0 VIADD R11, R11, 0x1 ;  /* 0x000000010b0b8836 */ /* 0x000fe20000000000 */
[-C--:B------:R-:W-:Y:S02]  /*0300*/  ISETP.GE.U32.AND P2, PT, R9, R0.reuse, PT ;  /* 0x000000000900720c */ /* 0x080fe40003f46070 */
[----:B------:R-:W-:Y:S01]  /*0310*/  ISETP.GE.U32.AND P3, PT, R13, R0, PT ;  /* 0x000000000d00720c */ /* 0x000fe20003f66070 */
[----:B------:R-:W0:Y:S01]  /*0320*/  LDC.64 R8, c[0x0][0x398] ;  /* 0x0000e600ff087b82 */ /* 0x000e220000000a00 */
[----:B------:R-:W-:-:S02]  /*0330*/  ISETP.GE.AND P4, PT, R7, RZ, PT ;  /* 0x000000ff0700720c */ /* 0x000fc40003f86270 */
[-C--:B------:R-:W-:Y:S01]  /*0340*/  LOP3.LUT R0, R2, R3.reuse, RZ, 0x3c, !PT ;  /* 0x0000000302007212 */ /* 0x080fe200078e3cff */
[----:B------:R-:W-:Y:S01]  /*0350*/  @P1 VIADD R4, R4, 0x1 ;  /* 0x0000000104041836 */ /* 0x000fe20000000000 */
[-C--:B------:R-:W-:Y:S02]  /*0360*/  LOP3.LUT R7, R6, R3.reuse, RZ, 0x3c, !PT ;  /* 0x0000000306077212 */ /* 0x080fe400078e3cff */
[----:B------:R-:W-:Y:S01]  /*0370*/  ISETP.GE.AND P5, PT, R0, RZ, PT ;  /* 0x000000ff0000720c */ /* 0x000fe20003fa6270 */
[----:B------:R-:W2:Y:S01]  /*0380*/  LDC.64 R12, c[0x0][0x3a0] ;  /* 0x0000e800ff0c7b82 */ /* 0x000ea20000000a00 */
[----:B------:R-:W-:Y:S01]  /*0390*/  ISETP.GE.AND P6, PT, R7, RZ, PT ;  /* 0x000000ff0700720c */ /* 0x000fe20003fc6270 */
[----:B------:R-:W-:Y:S01]  /*03a0*/  @P2 VIADD R10, R10, 0x1 ;  /* 0x000000010a0a2836 */ /* 0x000fe20000000000 */
[----:B------:R-:W-:Y:S01]  /*03b0*/  ISETP.NE.AND P0, PT, R3, RZ, PT ;  /* 0x000000ff0300720c */ /* 0x000fe20003f05270 */
[----:B------:R-:W-:Y:S01]  /*03c0*/  @P3 VIADD R11, R11, 0x1 ;  /* 0x000000010b0b3836 */ /* 0x000fe20000000000 */
[----:B------:R-:W-:Y:S01]  /*03d0*/  LOP3.LUT R7, RZ, R3, RZ, 0x33, !PT ;  /* 0x00000003ff077212 */ /* 0x000fe200078e33ff */
[----:B------:R-:W-:-:S05]  /*03e0*/  @!P4 IMAD.MOV R4, RZ, RZ, -R4 ;  /* 0x000000ffff04c224 */ /* 0x000fca00078e0a04 */
[----:B------:R-:W-:Y:S02]  /*03f0*/  SEL R4, R7, R4, !P0 ;  /* 0x0000000407047207 */ /* 0x000fe40004000000 */
[----:B------:R-:W-:Y:S01]  /*0400*/  @!P5 IADD3 R10, PT, PT, -R10, RZ, RZ ;  /* 0x000000ff0a0ad210 */ /* 0x000fe20007ffe1ff */
[----:B------:R-:W-:-:S03]  /*0410*/  @!P6 IMAD.MOV R11, RZ, RZ, -R11 ;  /* 0x000000ffff0be224 */ /* 0x000fc600078e0a0b */
[C---:B------:R-:W-:Y:S02]  /*0420*/  SEL R17, R7.reuse, R10, !P0 ;  /* 0x0000000a07117207 */ /* 0x040fe40004000000 */
[----:B------:R-:W-:-:S05]  /*0430*/  SEL R7, R7, R11, !P0 ;  /* 0x0000000b07077207 */ /* 0x000fca0004000000 */
[----:B------:R-:W-:-:S04]  /*0440*/  IMAD R7, R17, R7, R4 ;  /* 0x0000000711077224 */ /* 0x000fc800078e0204 */
[----:B0-----:R-:W-:Y:S02]  /*0450*/  IMAD.WIDE R10, R7, 0x4, R8 ;  /* 0x00000004070a7825 */ /* 0x001fe400078e0208 */
[----:B------:R-:W0:Y:S04]  /*0460*/  LDC.64 R8, c[0x0][0x390] ;  /* 0x0000e400ff087b82 */ /* 0x000e280000000a00 */
[----:B-1----:R-:W3:Y:S01]  /*0470*/  LDG.E R10, desc[UR4][R10.64] ;  /* 0x000000040a0a7981 */ /* 0x002ee2000c1e1900 */
[-C--:B------:R-:W-:Y:S01]  /*0480*/  IADD3 R15, PT, PT, R5, R6.reuse, R2 ;  /* 0x00000006050f7210 */ /* 0x080fe20007ffe002 */
[----:B------:R-:W-:-:S04]  /*0490*/  IMAD R7, R17, R6, R4 ;  /* 0x0000000611077224 */ /* 0x000fc800078e0204 */
[----:B--2---:R-:W-:-:S05]  /*04a0*/  IMAD.WIDE R6, R7, 0x4, R12 ;  /* 0x0000000407067825 */ /* 0x004fca00078e020c */
[----:B------:R1:W2:Y:S01]  /*04b0*/  LDG.E R0, desc[UR4][R6.64] ;  /* 0x0000000406007981 */ /* 0x0002a2000c1e1900 */
[----:B0-----:R-:W-:-:S06]  /*04c0*/  IMAD.WIDE R8, R15, 0x4, R8 ;  /* 0x000000040f087825 */ /* 0x001fcc00078e0208 */
[----:B------:R-:W2:Y:S01]  /*04d0*/  LDG.E R9, desc[UR4][R8.64] ;  /* 0x0000000408097981 */ /* 0x000ea2000c1e1900 */
[----:B------:R-:W-:Y:S01]  /*04e0*/  I2FP.F32.S32 R3, R3 ;  /* 0x0000000300037245 */ /* 0x000fe20000201400 */
[----:B------:R-:W-:Y:S04]  /*04f0*/  BSSY.RECONVERGENT B0, `(.L_x_0) ;  /* 0x000000f000007945 */ /* 0x000fe80003800200 */
[----:B---3--:R-:W-:-:S04]  /*0500*/  FMUL R4, R10, R3 ;  /* 0x000000030a047220 */ /* 0x008fc80000400000 */
[----:B-1----:R-:W-:-:S04]  /*0510*/  FMUL R7, R3, R4 ;  /* 0x0000000403077220 */ /* 0x002fc80000400000 */
[----:B------:R-:W0:Y:S01]  /*0520*/  MUFU.RCP R3, R7 ;  /* 0x0000000700037308 */ /* 0x000e220000001000 */
[----:B--2---:R-:W-:Y:S01]  /*0530*/  FMUL R0, R0, R9 ;  /* 0x0000000900007220 */ /* 0x004fe20000400000 */
[----:B0-----:R-:W-:-:S06]  /*0540*/  FFMA R4, -R7, R3, 1 ;  /* 0x3f80000007047423 */ /* 0x001fcc0000000103 */
[----:B------:R-:W0:Y:S01]  /*0550*/  FCHK P0, R0, R7 ;  /* 0x0000000700007302 */ /* 0x000e220000000000 */
[----:B------:R-:W-:-:S04]  /*0560*/  FFMA R3, R3, R4, R3 ;  /* 0x0000000403037223 */ /* 0x000fc80000000003 */
[----:B------:R-:W-:-:S04]  /*0570*/  FFMA R4, R0, R3, RZ ;  /* 0x0000000300047223 */ /* 0x000fc800000000ff */
[----:B------:R-:W-:-:S04]  /*0580*/  FFMA R8, -R7, R4, R0 ;  /* 0x0000000407087223 */ /* 0x000fc80000000100 */
[----:B------:R-:W-:Y:S01]  /*0590*/  FFMA R9, R3, R8, R4 ;  /* 0x0000000803097223 */ /* 0x000fe20000000004 */
[----:B0-----:R-:W-:Y:S06]  /*05a0*/  @!P0 BRA `(.L_x_1) ;  /* 0x00000000000c8947 */ /* 0x001fec0003800000 */
[----:B------:R-:W-:-:S07]  /*05b0*/  MOV R4, 0x5d0 ;  /* 0x000005d000047802 */ /* 0x000fce0000000f00 */
[----:B------:R-:W-:Y:S05]  /*05c0*/  CALL.REL.NOINC `($__internal_0_$__cuda_sm3x_div_rn_noftz_f32_slowpath) ;  /* 0x0000000000207944 */ /* 0x000fea0003c00000 */
[----:B------:R-:W-:-:S07]  /*05d0*/  IMAD.MOV.U32 R9, RZ, RZ, R0 ;  /* 0x000000ffff097224 */ /* 0x000fce00078e0000 */
.L_x_1:
[----:B------:R-:W-:Y:S05]  /*05e0*/  BSYNC.RECONVERGENT B0 ;  /* 0x0000000000007941 */ /* 0x000fea0003800200 */
.L_x_0:
[----:B------:R-:W0:Y:S01]  /*05f0*/  LDC.64 R6, c[0x0][0x3a8] ;  /* 0x0000ea00ff067b82 */ /* 0x000e220000000a00 */
[----:B------:R-:W1:Y:S02]  /*0600*/  LDCU UR6, c[0x0][0x380] ;  /* 0x00007000ff0677ac */ /* 0x000e640008000800 */
[----:B-1----:R-:W-:-:S04]  /*0610*/  IMAD R3, R2, UR6, R5 ;  /* 0x0000000602037c24 */ /* 0x002fc8000f8e0205 */
[----:B0-----:R-:W-:-:S05]  /*0620*/  IMAD.WIDE R2, R3, 0x4, R6 ;  /* 0x0000000403027825 */ /* 0x001fca00078e0206 */
[----:B------:R-:W-:Y:S01]  /*0630*/  STG.E desc[UR4][R2.64], R9 ;  /* 0x0000000902007986 */ /* 0x000fe2000c101904 */
[----:B------:R-:W-:Y:S05]  /*0640*/  EXIT ;  /* 0x000000000000794d */ /* 0x000fea0003800000 */
        .weak           $__internal_0_$__cuda_sm3x_div_rn_noftz_f32_slowpath
        .type           $__internal_0_$__cuda_sm3x_div_rn_noftz_f32_slowpath,@function
        .size           $__internal_0_$__cuda_sm3x_div_rn_noftz_f32_slowpath,(.L_x_237 - $__internal_0_$__cuda_sm3x_div_rn_noftz_f32_slowpath)
$__internal_0_$__cuda_sm3x_div_rn_noftz_f32_slowpath:
[----:B------:R-:W-:Y:S01]  /*0650*/  SHF.R.U32.HI R6, RZ, 0x17, R7 ;  /* 0x00000017ff067819 */ /* 0x000fe20000011607 */
[----:B------:R-:W-:Y:S01]  /*0660*/  BSSY.RECONVERGENT B1, `(.L_x_2) ;  /* 0x0000064000017945 */ /* 0x000fe20003800200 */
[--C-:B------:R-:W-:Y:S02]  /*0670*/  SHF.R.U32.HI R3, RZ, 0x17, R0.reuse ;  /* 0x00000017ff037819 */ /* 0x100fe40000011600 */
[----:B------:R-:W-:Y:S01]  /*0680*/  LOP3.LUT R12, R6, 0xff, RZ, 0xc0, !PT ;  /* 0x000000ff060c7812 */ /* 0x000fe200078ec0ff */
[----:B------:R-:W-:Y:S01]  /*0690*/  IMAD.MOV.U32 R6, RZ, RZ, R0 ;  /* 0x000000ffff067224 */ /* 0x000fe200078e0000 */
[----:B------:R-:W-:-:S03]  /*06a0*/  LOP3.LUT R10, R3, 0xff, RZ, 0xc0, !PT ;  /* 0x000000ff030a7812 */ /* 0x000fc600078ec0ff */
[----:B------:R-:W-:Y:S02]  /*06b0*/  VIADD R11, R12, 0xffffffff ;  /* 0xffffffff0c0b7836 */ /* 0x000fe40000000000 */
[----:B------:R-:W-:-:S03]  /*06c0*/  VIADD R9, R10, 0xffffffff ;  /* 0xffffffff0a097836 */ /* 0x000fc60000000000 */
[----:B------:R-:W-:-:S04]  /*06d0*/  ISETP.GT.U32.AND P0, PT, R11, 0xfd, PT ;  /* 0x000000fd0b00780c */ /* 0x000fc80003f04070 */
[----:B------:R-:W-:-:S13]  /*06e0*/  ISETP.GT.U32.OR P0, PT, R9, 0xfd, P0 ;  /* 0x000000fd0900780c */ /* 0x000fda0000704470 */
[----:B------:R-:W-:Y:S01]  /*06f0*/  @!P0 IMAD.MOV.U32 R8, RZ, RZ, RZ ;  /* 0x000000ffff088224 */ /* 0x000fe200078e00ff */
[----:B------:R-:W-:Y:S06]  /*0700*/  @!P0 BRA `(.L_x_3) ;  /* 0x0000000000608947 */ /* 0x000fec0003800000 */
[----:B------:R-:W-:Y:S01]  /*0710*/  FSETP.GTU.FTZ.AND P0, PT, |R0|, +INF , PT ;  /* 0x7f8000000000780b */ /* 0x000fe20003f1c200 */
[----:B------:R-:W-:Y:S01]  /*0720*/  IMAD.MOV.U32 R3, RZ, RZ, R7 ;  /* 0x000000ffff037224 */ /* 0x000fe200078e0007 */
[----:B------:R-:W-:-:S04]  /*0730*/  FSETP.GTU.FTZ.AND P1, PT, |R7|, +INF , PT ;  /* 0x7f8000000700780b */ /* 0x000fc80003f3c200 */
[----:B------:R-:W-:-:S13]  /*0740*/  PLOP3.LUT P0, PT, P0, P1, PT, 0xf8, 0x8f ;  /* 0x00000000008f781c */ /* 0x000fda0000703f70 */
[----:B------:R-:W-:Y:S05]  /*0750*/  @P0 BRA `(.L_x_4) ;  /* 0x00000004004c0947 */ /* 0x000fea0003800000 */
[----:B------:R-:W-:-:S13]  /*0760*/  LOP3.LUT P0, RZ, R7, 0x7fffffff, R6, 0xc8, !PT ;  /* 0x7fffffff07ff7812 */ /* 0x000fda000780c806 */
[----:B------:R-:W-:Y:S05]  /*0770*/  @!P0 BRA `(.L_x_5) ;  /* 0x00000004003c8947 */ /* 0x000fea0003800000 */
[C---:B------:R-:W-:Y:S02]  /*0780*/  FSETP.NEU.FTZ.AND P0, PT, |R0|.reuse, +INF , PT ;  /* 0x7f8000000000780b */ /* 0x040fe40003f1d200 */
[----:B------:R-:W-:Y:S02]  /*0790*/  FSETP.NEU.FTZ.AND P2, PT, |R3|, +INF , PT ;  /* 0x7f8000000300780b */ /* 0x000fe40003f5d200 */
[----:B------:R-:W-:-:S11]  /*07a0*/  FSETP.NEU.FTZ.AND P1, PT, |R0|, +INF , PT ;  /* 0x7f8000000000780b */ /* 0x000fd60003f3d200 */
[----:B------:R-:W-:Y:S05]  /*07b0*/  @!P2 BRA !P0, `(.L_x_5) ;  /* 0x00000004002ca947 */ /* 0x000fea0004000000 */
[----:B------:R-:W-:-:S04]  /*07c0*/  LOP3.LUT P0, RZ, R6, 0x7fffffff, RZ, 0xc0, !PT ;  /* 0x7fffffff06ff7812 */ /* 0x000fc8000780c0ff */
[----:B------:R-:W-:-:S13]  /*07d0*/  PLOP3.LUT P0, PT, P2, P0, PT, 0x2f, 0xf2 ;  /* 0x0000000000f2781c */ /* 0x000fda0001700577 */
[----:B------:R-:W-:Y:S05]  /*07e0*/  @P0 BRA `(.L_x_6) ;  /* 0x0000000400180947 */ /* 0x000fea0003800000 */
[----:B------:R-:W-:-:S04]  /*07f0*/  LOP3.LUT P0, RZ, R7, 0x7fffffff, RZ, 0xc0, !PT ;  /* 0x7fffffff07ff7812 */ /* 0x000fc8000780c0ff */
[----:B------:R-:W-:-:S13]  /*0800*/  PLOP3.LUT P0, PT, P1, P0, PT, 0x2f, 0xf2 ;  /* 0x0000000000f2781c */ /* 0x000fda0000f00577 */
[----:B------:R-:W-:Y:S05]  /*0810*/  @P0 BRA `(.L_x_7) ;  /* 0x0000000400000947 */ /* 0x000fea0003800000 */
[----:B------:R-:W-:Y:S02]  /*0820*/  ISETP.GE.AND P0, PT, R9, RZ, PT ;  /* 0x000000ff0900720c */ /* 0x000fe40003f06270 */
[----:B------:R-:W-:-:S11]  /*0830*/  ISETP.GE.AND P1, PT, R11, RZ, PT ;  /* 0x000000ff0b00720c */ /* 0x000fd60003f26270 */
[----:B------:R-:W-:Y:S01]  /*0840*/  @P0 MOV R8, RZ ;  /* 0x000000ff00080202 */ /* 0x000fe20000000f00 */
[----:B------:R-:W-:Y:S02]  /*0850*/  @!P0 IMAD.MOV.U32 R8, RZ, RZ, -0x40 ;  /* 0xffffffc0ff088424 */ /* 0x000fe400078e00ff */
[----:B------:R-:W-:Y:S01]  /*0860*/  @!P0 FFMA R6, R0, 1.84467440737095516160e+19, RZ ;  /* 0x5f80000000068823 */ /* 0x000fe200000000ff */
[----:B------:R-:W-:Y:S01]  /*0870*/  @!P1 FFMA R7, R3, 1.84467440737095516160e+19, RZ ;  /* 0x5f80000003079823 */ /* 0x000fe200000000ff */
[----:B------:R-:W-:-:S07]  /*0880*/  @!P1 VIADD R8, R8, 0x40 ;  /* 0x0000004008089836 */ /* 0x000fce0000000000 */
.L_x_3:
[----:B------:R-:W-:Y:S01]  /*0890*/  LEA R0, R12, 0xc0800000, 0x17 ;  /* 0xc08000000c007811 */ /* 0x000fe200078eb8ff */
[----:B------:R-:W-:Y:S01]  /*08a0*/  VIADD R3, R10, 0xffffff81 ;  /* 0xffffff810a037836 */ /* 0x000fe20000000000 */
[----:B------:R-:W-:Y:S03]  /*08b0*/  BSSY.RECONVERGENT B2, `(.L_x_8) ;  /* 0x0000035000027945 */ /* 0x000fe60003800200 */
[----:B------:R-:W-:Y:S02]  /*08c0*/  IMAD.IADD R7, R7, 0x1, -R0 ;  /* 0x0000000107077824 */ /* 0x000fe400078e0a00 */
[----:B------:R-:W-:Y:S02]  /*08d0*/  IMAD R0, R3, -0x800000, R6 ;  /* 0xff80000003007824 */ /* 0x000fe400078e0206 */
[----:B------:R0:W1:Y:S01]  /*08e0*/  MUFU.RCP R9, R7 ;  /* 0x0000000700097308 */ /* 0x0000620000001000 */
[----:B------:R-:W-:Y:S01]  /*08f0*/  FADD.FTZ R11, -R7, -RZ ;  /* 0x800000ff070b7221 */ /* 0x000fe20000010100 */
[----:B0-----:R-:W-:-:S05]  /*0900*/  IADD3 R7, PT, PT, R3, 0x7f, -R12 ;  /* 0x0000007f03077810 */ /* 0x001fca0007ffe80c */
[----:B------:R-:W-:Y:S02]  /*0910*/  IMAD.IADD R7, R7, 0x1, R8 ;  /* 0x0000000107077824 */ /* 0x000fe400078e0208 */
[----:B-1----:R-:W-:-:S04]  /*0920*/  FFMA R10, R9, R11, 1 ;  /* 0x3f800000090a7423 */ /* 0x002fc8000000000b */
[----:B------:R-:W-:-:S04]  /*0930*/  FFMA R13, R9, R10, R9 ;  /* 0x0000000a090d7223 */ /* 0x000fc80000000009 */
[----:B------:R-:W-:-:S04]  /*0940*/  FFMA R6, R0, R13, RZ ;  /* 0x0000000d00067223 */ /* 0x000fc800000000ff */
[----:B------:R-:W-:-:S04]  /*0950*/  FFMA R9, R11, R6, R0 ;  /* 0x000000060b097223 */ /* 0x000fc80000000000 */
[----:B------:R-:W-:-:S04]  /*0960*/  FFMA R6, R13, R9, R6 ;  /* 0x000000090d067223 */ /* 0x000fc80000000006 */
[----:B------:R-:W-:-:S04]  /*0970*/  FFMA R11, R11, R6, R0 ;  /* 0x000000060b0b7223 */ /* 0x000fc80000000000 */
[----:B------:R-:W-:-:S05]  /*0980*/  FFMA R0, R13, R11, R6 ;  /* 0x0000000b0d007223 */ /* 0x000fca0000000006 */
[----:B------:R-:W-:-:S04]  /*0990*/  SHF.R.U32.HI R3, RZ, 0x17, R0 ;  /* 0x00000017ff037819 */ /* 0x000fc80000011600 */
[----:B------:R-:W-:-:S05]  /*09a0*/  LOP3.LUT R3, R3, 0xff, RZ, 0xc0, !PT ;  /* 0x000000ff03037812 */ /* 0x000fca00078ec0ff */
[----:B------:R-:W-:-:S04]  /*09b0*/  IMAD.IADD R9, R3, 0x1, R7 ;  /* 0x0000000103097824 */ /* 0x000fc800078e0207 */
[----:B------:R-:W-:-:S05]  /*09c0*/  VIADD R3, R9, 0xffffffff ;  /* 0xffffffff09037836 */ /* 0x000fca0000000000 */
[----:B------:R-:W-:-:S13]  /*09d0*/  ISETP.GE.U32.AND P0, PT, R3, 0xfe, PT ;  /* 0x000000fe0300780c */ /* 0x000fda0003f06070 */
[----:B------:R-:W-:Y:S05]  /*09e0*/  @!P0 BRA `(.L_x_9) ;  /* 0x0000000000808947 */ /* 0x000fea0003800000 */
[----:B------:R-:W-:-:S13]  /*09f0*/  ISETP.GT.AND P0, PT, R9, 0xfe, PT ;  /* 0x000000fe0900780c */ /* 0x000fda0003f04270 */
[----:B------:R-:W-:Y:S05]  /*0a00*/  @P0 BRA `(.L_x_10) ;  /* 0x00000000006c0947 */ /* 0x000fea0003800000 */
[----:B------:R-:W-:-:S13]  /*0a10*/  ISETP.GE.AND P0, PT, R9, 0x1, PT ;  /* 0x000000010900780c */ /* 0x000fda0003f06270 */
[----:B------:R-:W-:Y:S05]  /*0a20*/  @P0 BRA `(.L_x_11) ;  /* 0x0000000000740947 */ /* 0x000fea0003800000 */
[----:B------:R-:W-:Y:S02]  /*0a30*/  ISETP.GE.AND P0, PT, R9, -0x18, PT ;  /* 0xffffffe80900780c */ /* 0x000fe40003f06270 */
[----:B------:R-:W-:-:S11]  /*0a40*/  LOP3.LUT R0, R0, 0x80000000, RZ, 0xc0, !PT ;  /* 0x8000000000007812 */ /* 0x000fd600078ec0ff */
[----:B------:R-:W-:Y:S05]  /*0a50*/  @!P0 BRA `(.L_x_11) ;  /* 0x0000000000688947 */ /* 0x000fea0003800000 */
[-CC-:B------:R-:W-:Y:S01]  /*0a60*/  FFMA.RZ R3, R13, R11.reuse, R6.reuse ;  /* 0x0000000b0d037223 */ /* 0x180fe2000000c006 */
[C---:B------:R-:W-:Y:S02]  /*0a70*/  IADD3 R8, PT, PT, R9.reuse, 0x20, RZ ;  /* 0x0000002009087810 */ /* 0x040fe40007ffe0ff */
[----:B------:R-:W-:Y:S02]  /*0a80*/  ISETP.NE.AND P2, PT, R9, RZ, PT ;  /* 0x000000ff0900720c */ /* 0x000fe40003f45270 */
[----:B------:R-:W-:Y:S01]  /*0a90*/  LOP3.LUT R7, R3, 0x7fffff, RZ, 0xc0, !PT ;  /* 0x007fffff03077812 */ /* 0x000fe200078ec0ff */
[CCC-:B------:R-:W-:Y:S01]  /*0aa0*/  FFMA.RP R3, R13.reuse, R11.reuse, R6.reuse ;  /* 0x0000000b0d037223 */ /* 0x1c0fe20000008006 */
[----:B------:R-:W-:Y:S01]  /*0ab0*/  FFMA.RM R6, R13, R11, R6 ;  /* 0x0000000b0d067223 */ /* 0x000fe20000004006 */
[----:B------:R-:W-:Y:S01]  /*0ac0*/  ISETP.NE.AND P1, PT, R9, RZ, PT ;  /* 0x000000ff0900720c */ /* 0x000fe20003f25270 */
[----:B------:R-:W-:Y:S01]  /*0ad0*/  IMAD.MOV R9, RZ, RZ, -R9 ;  /* 0x000000ffff097224 */ /* 0x000fe200078e0a09 */
[----:B------:R-:W-:-:S02]  /*0ae0*/  LOP3.LUT R7, R7, 0x800000, RZ, 0xfc, !PT ;  /* 0x0080000007077812 */ /* 0x000fc400078efcff */
[----:B------:R-:W-:Y:S02]  /*0af0*/  FSETP.NEU.FTZ.AND P0, PT, R3, R6, PT ;  /* 0x000000060300720b */ /* 0x000fe40003f1d000 */
[----:B------:R-:W-:Y:S02]  /*0b00*/  SHF.L.U32 R8, R7, R8, RZ ;  /* 0x0000000807087219 */ /* 0x000fe400000006ff */
[----:B------:R-:W-:Y:S02]  /*0b10*/  SEL R6, R9, RZ, P2 ;  /* 0x000000ff09067207 */ /* 0x000fe40001000000 */
[----:B------:R-:W-:Y:S02]  /*0b20*/  ISETP.NE.AND P1, PT, R8, RZ, P1 ;  /* 0x000000ff0800720c */ /* 0x000fe40000f25270 */
[----:B------:R-:W-:Y:S02]  /*0b30*/  SHF.R.U32.HI R6, RZ, R6, R7 ;  /* 0x00000006ff067219 */ /* 0x000fe40000011607 */
[----:B------:R-:W-:-:S02]  /*0b40*/  PLOP3.LUT P0, PT, P0, P1, PT, 0xf8, 0x8f ;  /* 0x00000000008f781c */ /* 0x000fc40000703f70 */
[----:B------:R-:W-:Y:S02]  /*0b50*/  SHF.R.U32.HI R8, RZ, 0x1, R6 ;  /* 0x00000001ff087819 */ /* 0x000fe40000011606 */
[----:B------:R-:W-:-:S04]  /*0b60*/  SEL R3, RZ, 0x1, !P0 ;  /* 0x00000001ff037807 */ /* 0x000fc80004000000 */
[----:B------:R-:W-:-:S04]  /*0b70*/  LOP3.LUT R3, R3, 0x1, R8, 0xf8, !PT ;  /* 0x0000000103037812 */ /* 0x000fc800078ef808 */
[----:B------:R-:W-:-:S05]  /*0b80*/  LOP3.LUT R3, R3, R6, RZ, 0xc0, !PT ;  /* 0x0000000603037212 */ /* 0x000fca00078ec0ff */
[----:B------:R-:W-:-:S05]  /*0b90*/  IMAD.IADD R3, R8, 0x1, R3 ;  /* 0x0000000108037824 */ /* 0x000fca00078e0203 */
[----:B------:R-:W-:Y:S01]  /*0ba0*/  LOP3.LUT R0, R3, R0, RZ, 0xfc, !PT ;  /* 0x0000000003007212 */ /* 0x000fe200078efcff */
[----:B------:R-:W-:Y:S06]  /*0bb0*/  BRA `(.L_x_11) ;  /* 0x0000000000107947 */ /* 0x000fec0003800000 */
.L_x_10:
[----:B------:R-:W-:-:S04]  /*0bc0*/  LOP3.LUT R0, R0, 0x80000000, RZ, 0xc0, !PT ;  /* 0x8000000000007812 */ /* 0x000fc800078ec0ff */
[----:B------:R-:W-:Y:S01]  /*0bd0*/  LOP3.LUT R0, R0, 0x7f800000, RZ, 0xfc, !PT ;  /* 0x7f80000000007812 */ /* 0x000fe200078efcff */
[----:B------:R-:W-:Y:S06]  /*0be0*/  BRA `(.L_x_11) ;  /* 0x0000000000047947 */ /* 0x000fec0003800000 */
.L_x_9:
[----:B------:R-:W-:-:S07]  /*0bf0*/  IMAD R0, R7, 0x800000, R0 ;  /* 0x0080000007007824 */ /* 0x000fce00078e0200 */
.L_x_11:
[----:B------:R-:W-:Y:S05]  /*0c00*/  BSYNC.RECONVERGENT B2 ;  /* 0x0000000000027941 */ /* 0x000fea0003800200 */
.L_x_8:
[----:B------:R-:W-:Y:S05]  /*0c10*/  BRA `(.L_x_12) ;  /* 0x0000000000207947 */ /* 0x000fea0003800000 */
.L_x_7:
[----:B------:R-:W-:-:S04]  /*0c20*/  LOP3.LUT R0, R7, 0x80000000, R6, 0x48, !PT ;  /* 0x8000000007007812 */ /* 0x000fc800078e4806 */
[----:B------:R-:W-:Y:S01]  /*0c30*/  LOP3.LUT R0, R0, 0x7f800000, RZ, 0xfc, !PT ;  /* 0x7f80000000007812 */ /* 0x000fe200078efcff */
[----:B------:R-:W-:Y:S06]  /*0c40*/  BRA `(.L_x_12) ;  /* 0x0000000000147947 */ /* 0x000fec0003800000 */
.L_x_6:
[----:B------:R-:W-:Y:S01]  /*0c50*/  LOP3.LUT R0, R7, 0x80000000, R6, 0x48, !PT ;  /* 0x8000000007007812 */ /* 0x000fe200078e4806 */
[----:B------:R-:W-:Y:S06]  /*0c60*/  BRA `(.L_x_12) ;  /* 0x00000000000c7947 */ /* 0x000fec0003800000 */
.L_x_5:
[----:B------:R-:W0:Y:S01]  /*0c70*/  MUFU.RSQ R0, -QNAN ;  /* 0xffc0000000007908 */ /* 0x000e220000001400 */
[----:B------:R-:W-:Y:S05]  /*0c80*/  BRA `(.L_x_12) ;  /* 0x0000000000047947 */ /* 0x000fea0003800000 */
.L_x_4:
[----:B------:R-:W-:-:S07]  /*0c90*/  FADD.FTZ R0, R0, R3 ;  /* 0x0000000300007221 */ /* 0x000fce0000010000 */
.L_x_12:
[----:B------:R-:W-:Y:S05]  /*0ca0*/  BSYNC.RECONVERGENT B1 ;  /* 0x0000000000017941 */ /* 0x000fea0003800200 */
.L_x_2:
[----:B------:R-:W-:Y:S02]  /*0cb0*/  IMAD.MOV.U32 R6, RZ, RZ, R4 ;  /* 0x000000ffff067224 */ /* 0x000fe400078e0004 */
[----:B------:R-:W-:-:S04]  /*0cc0*/  IMAD.MOV.U32 R7, RZ, RZ, 0x0 ;  /* 0x00000000ff077424 */ /* 0x000fc800078e00ff */
[----:B0-----:R-:W-:Y:S05]  /*0cd0*/  RET.REL.NODEC R6 `(avgPoolingBackpropagation) ;  /* 0xfffffff006c87950 */ /* 0x001fea0003c3ffff */
.L_x_13:
[----:B------:R-:W-:-:S00]  /*0ce0*/  BRA `(.L_x_13) ;  /* 0xfffffffc00fc7947 */ /* 0x000fc0000383ffff */
[----:B------:R-:W-:-:S00]  /*0cf0*/  NOP ;  /* 0x0000000000007918 */ /* 0x000fc00000000000 */
        /* <DEDUP_REMOVED lines=8> */
.L_x_237:


//--------------------- .text.avgPooling          --------------------------
	.section	.text.avgPooling,"ax",@progbits
	.align	128
        .global         avgPooling
        .type           avgPooling,@function
        .size           avgPooling,(.L_x_238 - avgPooling)
        .other          avgPooling,@"STO_CUDA_ENTRY STV_DEFAULT"
avgPooling:
.text.avgPooling:
[----:B------:R-:W-:Y:S01]  /*0000*/  LDC R1, c[0x0][0x37c] ;  /* 0x0000df00ff017b82 */ /* 0x000fe20000000800 */
[----:B------:R-:W0:Y:S07]  /*0010*/  S2R R3, SR_TID.Y ;  /* 0x0000000000037919 */ /* 0x000e2e0000002200 */
[----:B------:R-:W1:Y:S01]  /*0020*/  LDC R5, c[0x0][0x360] ;  /* 0x0000d800ff057b82 */ /* 0x000e620000000800 */
[----:B------:R-:W2:Y:S01]  /*0030*/  LDCU.64 UR6, c[0x0][0x380] ;  /* 0x00007000ff0677ac */ /* 0x000ea20008000a00 */
[----:B------:R-:W1:Y:S06]  /*0040*/  S2R R0, SR_TID.X ;  /* 0x0000000000007919 */ /* 0x000e6c0000002100 */
[----:B------:R-:W0:Y:S08]  /*0050*/  S2UR UR5, SR_CTAID.Y ;  /* 0x00000000000579c3 */ /* 0x000e300000002600 */
[----:B------:R-:W0:Y:S08]  /*0060*/  LDC R4, c[0x0][0x364] ;  /* 0x0000d900ff047b82 */ /* 0x000e300000000800 */
[----:B------:R-:W1:Y:S01]  /*0070*/  S2UR UR4, SR_CTAID.X ;  /* 0x00000000000479c3 */ /* 0x000e620000002500 */
[----:B0-----:R-:W-:-:S05]  /*0080*/  IMAD R4, R4, UR5, R3 ;  /* 0x0000000504047c24 */ /* 0x001fca000f8e0203 */
[----:B--2---:R-:W-:Y:S01]  /*0090*/  ISETP.GE.AND P0, PT, R4, UR7, PT ;  /* 0x0000000704007c0c */ /* 0x004fe2000bf06270 */
[----:B-1----:R-:W-:-:S05]  /*00a0*/  IMAD R5, R5, UR4, R0 ;  /* 0x0000000405057c24 */ /* 0x002fca000f8e0200 */
[----:B------:R-:W-:-:S13]  /*00b0*/  ISETP.GE.OR P0, PT, R5, UR6, P0 ;  /* 0x0000000605007c0c */ /* 0x000fda0008706670 */
[----:B------:R-:W-:Y:S05]  /*00c0*/  @P0 EXIT ;  /* 0x000000000000094d */ /* 0x000fea0003800000 */
[----:B------:R-:W0:Y:S01]  /*00d0*/  LDCU UR4, c[0x0][0x388] ;  /* 0x00007100ff0477ac */ /* 0x000e220008000800 */
[----:B------:R-:W-:Y:S01]  /*00e0*/  IMAD.MOV.U32 R11, RZ, RZ, RZ ;  /* 0x000000ffff0b7224 */ /* 0x000fe200078e00ff */
[----:B------:R-:W1:Y:S01]  /*00f0*/  LDCU.64 UR8, c[0x0][0x358] ;  /* 0x00006b00ff0877ac */ /* 0x000e620008000a00 */
[----:B0-----:R-:W-:-:S05]  /*0100*/  IMAD.U32 R7, RZ, RZ, UR4 ;  /* 0x00000004ff077e24 */ /* 0x001fca000f8e00ff */
[----:B------:R-:W-:-:S13]  /*0110*/  ISETP.GE.AND P0, PT, R7, 0x1, PT ;  /* 0x000000010700780c */ /* 0x000fda0003f06270 */
[----:B-1----:R-:W-:Y:S05]  /*0120*/  @!P0 BRA `(.L_x_14) ;  /* 0x0000000400dc8947 */ /* 0x002fea0003800000 */
[----:B------:R-:W0:Y:S01]  /*0130*/  LDCU.64 UR6, c[0x0][0x390] ;  /* 0x00007200ff0677ac */ /* 0x000e220008000a00 */
[C---:B------:R-:W-:Y:S01]  /*0140*/  LOP3.LUT R26, R7.reuse, 0x7, RZ, 0xc0, !PT ;  /* 0x00000007071a7812 */ /* 0x040fe200078ec0ff */
[----:B------:R-:W-:Y:S01]  /*0150*/  IMAD.MOV.U32 R11, RZ, RZ, RZ ;  /* 0x000000ffff0b7224 */ /* 0x000fe200078e00ff */
[C---:B------:R-:W-:Y:S01]  /*0160*/  LOP3.LUT R25, R7.reuse, 0xf, RZ, 0xc0, !PT ;  /* 0x0000000f07197812 */ /* 0x040fe200078ec0ff */
[----:B------:R-:W-:Y:S01]  /*0170*/  UMOV UR4, URZ ;  /* 0x000000ff00047c82 */ /* 0x000fe20008000000 */
[----:B------:R-:W-:Y:S01]  /*0180*/  LOP3.LUT R6, R7, 0x7ffffff0, RZ, 0xc0, !PT ;  /* 0x7ffffff007067812 */ /* 0x000fe200078ec0ff */
[----:B------:R-:W-:Y:S01]  /*0190*/  VIADD R2, R26, 0xffffffff ;  /* 0xffffffff1a027836 */ /* 0x000fe20000000000 */
[----:B------:R-:W-:Y:S02]  /*01a0*/  IADD3 R0, PT, PT, R25, -0x1, RZ ;  /* 0xffffffff19007810 */ /* 0x000fe40007ffe0ff */
[----:B------:R-:W-:Y:S02]  /*01b0*/  LOP3.LUT R8, R7, 0x3, RZ, 0xc0, !PT ;  /* 0x0000000307087812 */ /* 0x000fe400078ec0ff */
[----:B------:R-:W-:-:S02]  /*01c0*/  ISETP.GE.U32.AND P0, PT, R0, 0x7, PT ;  /* 0x000000070000780c */ /* 0x000fc40003f06070 */
[----:B------:R-:W-:Y:S02]  /*01d0*/  ISETP.GE.U32.AND P1, PT, R2, 0x3, PT ;  /* 0x000000030200780c */ /* 0x000fe40003f26070 */
[----:B------:R-:W-:Y:S01]  /*01e0*/  IADD3 R9, PT, PT, -R6, RZ, RZ ;  /* 0x000000ff06097210 */ /* 0x000fe20007ffe1ff */
[----:B0-----:R-:W-:-:S04]  /*01f0*/  UIADD3 UR5, UP0, UPT, UR6, 0x20, URZ ;  /* 0x0000002006057890 */ /* 0x001fc8000ff1e0ff */
[----:B------:R-:W-:-:S12]  /*0200*/  UIADD3.X UR6, UPT, UPT, URZ, UR7, URZ, UP0, !UPT ;  /* 0x00000007ff067290 */ /* 0x000fd800087fe4ff */
.L_x_20:
[----:B------:R-:W0:Y:S01]  /*0210*/  LDC R7, c[0x0][0x388] ;  /* 0x0000e200ff077b82 */ /* 0x000e220000000800 */
[----:B------:R-:W1:Y:S01]  /*0220*/  LDCU UR7, c[0x0][0x380] ;  /* 0x00007000ff0777ac */ /* 0x000e620008000800 */
[----:B------:R-:W-:Y:S01]  /*0230*/  IMAD.MOV.U32 R13, RZ, RZ, RZ ;  /* 0x000000ffff0d7224 */ /* 0x000fe200078e00ff */
[----:B0-----:R-:W-:Y:S01]  /*0240*/  ISETP.GE.U32.AND P3, PT, R7, 0x10, PT ;  /* 0x000000100700780c */ /* 0x001fe20003f66070 */
[----:B------:R-:W-:Y:S01]  /*0250*/  IMAD R0, R4, R7, UR4 ;  /* 0x0000000404007e24 */ /* 0x000fe2000f8e0207 */
[----:B------:R-:W-:-:S03]  /*0260*/  UIADD3 UR4, UPT, UPT, UR4, 0x1, URZ ;  /* 0x0000000104047890 */ /* 0x000fc6000fffe0ff */
[----:B-1----:R-:W-:-:S03]  /*0270*/  IMAD R0, R0, UR7, R5 ;  /* 0x0000000700007c24 */ /* 0x002fc6000f8e0205 */
[----:B------:R-:W-:Y:S01]  /*0280*/  ISETP.NE.AND P2, PT, R7, UR4, PT ;  /* 0x0000000407007c0c */ /* 0x000fe2000bf45270 */
[----:B------:R-:W-:-:S04]  /*0290*/  IMAD R0, R0, R7, RZ ;  /* 0x0000000700007224 */ /* 0x000fc800078e02ff */
[----:B------:R-:W-:Y:S08]  /*02a0*/  @!P3 BRA `(.L_x_15) ;  /* 0x0000000000a8b947 */ /* 0x000ff00003800000 */
[----:B------:R-:W-:Y:S01]  /*02b0*/  MOV R12, R0 ;  /* 0x00000000000c7202 */ /* 0x000fe20000000f00 */
[----:B------:R-:W-:-:S07]  /*02c0*/  IMAD.MOV.U32 R10, RZ, RZ, R9 ;  /* 0x000000ffff0a7224 */ /* 0x000fce00078e0009 */
.L_x_16:
[----:B------:R-:W-:Y:S01]  /*02d0*/  MOV R2, UR5 ;  /* 0x0000000500027c02 */ /* 0x000fe20008000f00 */
[----:B------:R-:W-:-:S04]  /*02e0*/  IMAD.U32 R3, RZ, RZ, UR6 ;  /* 0x00000006ff037e24 */ /* 0x000fc8000f8e00ff */
[----:B------:R-:W-:-:S05]  /*02f0*/  IMAD.WIDE R2, R12, 0x4, R2 ;  /* 0x000000040c027825 */ /* 0x000fca00078e0202 */
[----:B------:R-:W2:Y:S04]  /*0300*/  LDG.E R24, desc[UR8][R2.64+-0x20] ;  /* 0xffffe00802187981 */ /* 0x000ea8000c1e1900 */
[----:B------:R-:W3:Y:S04]  /*0310*/  LDG.E R23, desc[UR8][R2.64+-0x1c] ;  /* 0xffffe40802177981 */ /* 0x000ee8000c1e1900 */
[----:B------:R-:W4:Y:S04]  /*0320*/  LDG.E R22, desc[UR8][R2.64+-0x18] ;  /* 0xffffe80802167981 */ /* 0x000f28000c1e1900 */
[----:B------:R-:W5:Y:S04]  /*0330*/  LDG.E R13, desc[UR8][R2.64+-0x14] ;  /* 0xffffec08020d7981 */ /* 0x000f68000c1e1900 */
[----:B------:R-:W5:Y:S04]  /*0340*/  LDG.E R21, desc[UR8][R2.64+-0x10] ;  /* 0xfffff00802157981 */ /* 0x000f68000c1e1900 */
[----:B------:R-:W5:Y:S04]  /*0350*/  LDG.E R20, desc[UR8][R2.64+-0xc] ;  /* 0xfffff40802147981 */ /* 0x000f68000c1e1900 */
[----:B------:R-:W5:Y:S04]  /*0360*/  LDG.E R19, desc[UR8][R2.64+-0x8] ;  /* 0xfffff80802137981 */ /* 0x000f68000c1e1900 */
[----:B------:R-:W5:Y:S04]  /*0370*/  LDG.E R18, desc[UR8][R2.64+-0x4] ;  /* 0xfffffc0802127981 */ /* 0x000f68000c1e1900 */
[----:B------:R-:W5:Y:S04]  /*0380*/  LDG.E R17, desc[UR8][R2.64] ;  /* 0x0000000802117981 */ /* 0x000f68000c1e1900 */
[----:B------:R-:W5:Y:S04]  /*0390*/  LDG.E R16, desc[UR8][R2.64+0x4] ;  /* 0x0000040802107981 */ /* 0x000f68000c1e1900 */
[----:B------:R-:W5:Y:S04]  /*03a0*/  LDG.E R15, desc[UR8][R2.64+0x8] ;  /* 0x00000808020f7981 */ /* 0x000f68000c1e1900 */
[----:B------:R-:W5:Y:S01]  /*03b0*/  LDG.E R14, desc[UR8][R2.64+0xc] ;  /* 0x00000c08020e7981 */ /* 0x000f62000c1e1900 */
[----:B--2---:R-:W-:-:S03]  /*03c0*/  FADD R24, R24, R11 ;  /* 0x0000000b18187221 */ /* 0x004fc60000000000 */
[----:B------:R-:W2:Y:S01]  /*03d0*/  LDG.E R11, desc[UR8][R2.64+0x10] ;  /* 0x00001008020b7981 */ /* 0x000ea2000c1e1900 */
[----:B---3--:R-:W-:-:S03]  /*03e0*/  FADD R27, R24, R23 ;  /* 0x00000017181b7221 */ /* 0x008fc60000000000 */
[----:B------:R-:W3:Y:S01]  /*03f0*/  LDG.E R23, desc[UR8][R2.64+0x14] ;  /* 0x0000140802177981 */ /* 0x000ee2000c1e1900 */
[----:B----4-:R-:W-:-:S03]  /*0400*/  FADD R28, R27, R22 ;  /* 0x000000161b1c7221 */ /* 0x010fc60000000000 */
[----:B------:R-:W4:Y:S04]  /*0410*/  LDG.E R22, desc[UR8][R2.64+0x18] ;  /* 0x0000180802167981 */ /* 0x000f28000c1e1900 */
[----:B------:R-:W4:Y:S01]  /*0420*/  LDG.E R24, desc[UR8][R2.64+0x1c] ;  /* 0x00001c0802187981 */ /* 0x000f22000c1e1900 */
[----:B-----5:R-:W-:Y:S01]  /*0430*/  FADD R28, R28, R13 ;  /* 0x0000000d1c1c7221 */ /* 0x020fe20000000000 */
[----:B------:R-:W-:Y:S01]  /*0440*/  IADD3 R10, PT, PT, R10, 0x10, RZ ;  /* 0x000000100a0a7810 */ /* 0x000fe20007ffe0ff */
[----:B------:R-:W-:Y:S02]  /*0450*/  VIADD R12, R12, 0x10 ;  /* 0x000000100c0c7836 */ /* 0x000fe40000000000 */
[----:B------:R-:W-:Y:S01]  /*0460*/  FADD R21, R28, R21 ;  /* 0x000000151c157221 */ /* 0x000fe20000000000 */
[----:B------:R-:W-:-:S03]  /*0470*/  ISETP.NE.AND P3, PT, R10, RZ, PT ;  /* 0x000000ff0a00720c */ /* 0x000fc60003f65270 */
[----:B------:R-:W-:-:S04]  /*0480*/  FADD R20, R21, R20 ;  /* 0x0000001415147221 */ /* 0x000fc80000000000 */
[----:B------:R-:W-:-:S04]  /*0490*/  FADD R19, R20, R19 ;  /* 0x0000001314137221 */ /* 0x000fc80000000000 */
[----:B------:R-:W-:-:S04]  /*04a0*/  FADD R18, R19, R18 ;  /* 0x0000001213127221 */ /* 0x000fc80000000000 */
[----:B------:R-:W-:-:S04]  /*04b0*/  FADD R17, R18, R17 ;  /* 0x0000001112117221 */ /* 0x000fc80000000000 */
[----:B------:R-:W-:-:S04]  /*04c0*/  FADD R16, R17, R16 ;  /* 0x0000001011107221 */ /* 0x000fc80000000000 */
[----:B------:R-:W-:-:S04]  /*04d0*/  FADD R15, R16, R15 ;  /* 0x0000000f100f7221 */ /* 0x000fc80000000000 */
[----:B------:R-:W-:-:S04]  /*04e0*/  FADD R14, R15, R14 ;  /* 0x0000000e0f0e7221 */ /* 0x000fc80000000000 */
[----:B--2---:R-:W-:-:S04]  /*04f0*/  FADD R14, R14, R11 ;  /* 0x0000000b0e0e7221 */ /* 0x004fc80000000000 */
[----:B---3--:R-:W-:-:S04]  /*0500*/  FADD R23, R14, R23 ;  /* 0x000000170e177221 */ /* 0x008fc80000000000 */
[----:B----4-:R-:W-:-:S04]  /*0510*/  FADD R23, R23, R22 ;  /* 0x0000001617177221 */ /* 0x010fc80000000000 */
[----:B------:R-:W-:Y:S01]  /*0520*/  FADD R11, R23, R24 ;  /* 0x00000018170b7221 */ /* 0x000fe20000000000 */
[----:B------:R-:W-:Y:S06]  /*0530*/  @P3 BRA `(.L_x_16) ;  /* 0xfffffffc00643947 */ /* 0x000fec000383ffff */
[----:B------:R-:W-:-:S07]  /*0540*/  MOV R13, R6 ;  /* 0x00000006000d7202 */ /* 0x000fce0000000f00 */
.L_x_15:
[----:B------:R-:W-:-:S13]  /*0550*/  ISETP.NE.AND P3, PT, R25, RZ, PT ;  /* 0x000000ff1900720c */ /* 0x000fda0003f65270 */
[----:B------:R-:W-:Y:S05]  /*0560*/  @!P3 BRA `(.L_x_17) ;  /* 0x0000000000c8b947 */ /* 0x000fea0003800000 */
[----:B------:R-:W-:Y:S01]  /*0570*/  ISETP.NE.AND P3, PT, R26, RZ, PT ;  /* 0x000000ff1a00720c */ /* 0x000fe20003f65270 */
[----:B------:R-:W-:-:S12]  /*0580*/  @!P0 BRA `(.L_x_18) ;  /* 0x0000000000508947 */ /* 0x000fd80003800000 */
[----:B------:R-:W0:Y:S01]  /*0590*/  LDC.64 R2, c[0x0][0x390] ;  /* 0x0000e400ff027b82 */ /* 0x000e220000000a00 */
[----:B------:R-:W-:-:S04]  /*05a0*/  IMAD.IADD R15, R0, 0x1, R13 ;  /* 0x00000001000f7824 */ /* 0x000fc800078e020d */
[----:B0-----:R-:W-:-:S05]  /*05b0*/  IMAD.WIDE R2, R15, 0x4, R2 ;  /* 0x000000040f027825 */ /* 0x001fca00078e0202 */
[----:B------:R-:W2:Y:S04]  /*05c0*/  LDG.E R10, desc[UR8][R2.64] ;  /* 0x00000008020a7981 */ /* 0x000ea8000c1e1900 */
[----:B------:R-:W3:Y:S04]  /*05d0*/  LDG.E R15, desc[UR8][R2.64+0x4] ;  /* 0x00000408020f7981 */ /* 0x000ee8000c1e1900 */
[----:B------:R-:W4:Y:S04]  /*05e0*/  LDG.E R17, desc[UR8][R2.64+0x8] ;  /* 0x0000080802117981 */ /* 0x000f28000c1e1900 */
[----:B------:R-:W5:Y:S04]  /*05f0*/  LDG.E R19, desc[UR8][R2.64+0xc] ;  /* 0x00000c0802137981 */ /* 0x000f68000c1e1900 */
[----:B------:R-:W5:Y:S04]  /*0600*/  LDG.E R21, desc[UR8][R2.64+0x10] ;  /* 0x0000100802157981 */ /* 0x000f68000c1e1900 */
[----:B------:R-:W5:Y:S04]  /*0610*/  LDG.E R23, desc[UR8][R2.64+0x14] ;  /* 0x0000140802177981 */ /* 0x000f68000c1e1900 */
[----:B------:R-:W5:Y:S04]  /*0620*/  LDG.E R27, desc[UR8][R2.64+0x18] ;  /* 0x00001808021b7981 */ /* 0x000f68000c1e1900 */
[----:B------:R-:W5:Y:S01]  /*0630*/  LDG.E R29, desc[UR8][R2.64+0x1c] ;  /* 0x00001c08021d7981 */ /* 0x000f62000c1e1900 */
[----:B------:R-:W-:Y:S01]  /*0640*/  IADD3 R13, PT, PT, R13, 0x8, RZ ;  /* 0x000000080d0d7810 */ /* 0x000fe20007ffe0ff */
[----:B--2---:R-:W-:-:S04]  /*0650*/  FADD R10, R11, R10 ;  /* 0x0000000a0b0a7221 */ /* 0x004fc80000000000 */
[----:B---3--:R-:W-:-:S04]  /*0660*/  FADD R10, R10, R15 ;  /* 0x0000000f0a0a7221 */ /* 0x008fc80000000000 */
[----:B----4-:R-:W-:-:S04]  /*0670*/  FADD R10, R10, R17 ;  /* 0x000000110a0a7221 */ /* 0x010fc80000000000 */
[----:B-----5:R-:W-:-:S04]  /*0680*/  FADD R10, R10, R19 ;  /* 0x000000130a0a7221 */ /* 0x020fc80000000000 */
[----:B------:R-:W-:-:S04]  /*0690*/  FADD R10, R10, R21 ;  /* 0x000000150a0a7221 */ /* 0x000fc80000000000 */
[----:B------:R-:W-:-:S04]  /*06a0*/  FADD R10, R10, R23 ;  /* 0x000000170a0a7221 */ /* 0x000fc80000000000 */
[----:B------:R-:W-:-:S04]  /*06b0*/  FADD R10, R10, R27 ;  /* 0x0000001b0a0a7221 */ /* 0x000fc80000000000 */
[----:B------:R-:W-:-:S07]  /*06c0*/  FADD R11, R10, R29 ;  /* 0x0000001d0a0b7221 */ /* 0x000fce0000000000 */
.L_x_18:
        /* <DEDUP_REMOVED lines=9> */
[----:B------:R-:W5:Y:S01]  /*0760*/  LDG.E R19, desc[UR8][R2.64+0xc] ;  /* 0x00000c0802137981 */ /* 0x000f62000c1e1900 */
[----:B------:R-:W-:Y:S01]  /*0770*/  IADD3 R13, PT, PT, R13, 0x4, RZ ;  /* 0x000000040d0d7810 */ /* 0x000fe20007ffe0ff */
[----:B--2---:R-:W-:-:S04]  /*0780*/  FADD R10, R11, R10 ;  /* 0x0000000a0b0a7221 */ /* 0x004fc80000000000 */
[----:B---3--:R-:W-:-:S04]  /*0790*/  FADD R10, R10, R15 ;  /* 0x0000000f0a0a7221 */ /* 0x008fc80000000000 */
[----:B----4-:R-:W-:-:S04]  /*07a0*/  FADD R10, R10, R17 ;  /* 0x000000110a0a7221 */ /* 0x010fc80000000000 */
[----:B-----5:R-:W-:-:S07]  /*07b0*/  FADD R11, R10, R19 ;  /* 0x000000130a0b7221 */ /* 0x020fce0000000000 */
.L_x_19:
[----:B------:R-:W-:Y:S05]  /*07c0*/  @!P3 BRA `(.L_x_17) ;  /* 0x000000000030b947 */ /* 0x000fea0003800000 */
[----:B------:R-:W0:Y:S01]  /*07d0*/  LDC.64 R2, c[0x0][0x390] ;  /* 0x0000e400ff027b82 */ /* 0x000e220000000a00 */
[----:B------:R-:W-:-:S04]  /*07e0*/  IMAD.IADD R13, R0, 0x1, R13 ;  /* 0x00000001000d7824 */ /* 0x000fc800078e020d */
[----:B0-----:R-:W-:-:S05]  /*07f0*/  IMAD.WIDE R2, R13, 0x4, R2 ;  /* 0x000000040d027825 */ /* 0x001fca00078e0202 */
[----:B------:R-:W2:Y:S01]  /*0800*/  LDG.E R0, desc[UR8][R2.64] ;  /* 0x0000000802007981 */ /* 0x000ea2000c1e1900 */
[----:B------:R-:W-:Y:S01]  /*0810*/  ISETP.NE.AND P3, PT, R8, 0x1, PT ;  /* 0x000000010800780c */ /* 0x000fe20003f65270 */
[----:B--2---:R-:W-:-:S12]  /*0820*/  FADD R11, R11, R0 ;  /* 0x000000000b0b7221 */ /* 0x004fd80000000000 */
[----:B------:R-:W-:Y:S05]  /*0830*/  @!P3 BRA `(.L_x_17) ;  /* 0x000000000014b947 */ /* 0x000fea0003800000 */
[----:B------:R-:W-:Y:S01]  /*0840*/  ISETP.NE.AND P3, PT, R8, 0x2, PT ;  /* 0x000000020800780c */ /* 0x000fe20003f65270 */
[----:B------:R-:W2:-:S12]  /*0850*/  LDG.E R0, desc[UR8][R2.64+0x4] ;  /* 0x0000040802007981 */ /* 0x000e98000c1e1900 */
[----:B------:R-:W3:Y:S01]  /*0860*/  @P3 LDG.E R10, desc[UR8][R2.64+0x8] ;  /* 0x00000808020a3981 */ /* 0x000ee2000c1e1900 */
[----:B--2---:R-:W-:-:S04]  /*0870*/  FADD R11, R11, R0 ;  /* 0x000000000b0b7221 */ /* 0x004fc80000000000 */
[----:B---3--:R-:W-:-:S07]  /*0880*/  @P3 FADD R11, R11, R10 ;  /* 0x0000000a0b0b3221 */ /* 0x008fce0000000000 */
.L_x_17:
[----:B------:R-:W-:Y:S05]  /*0890*/  @P2 BRA `(.L_x_20) ;  /* 0xfffffff8005c2947 */ /* 0x000fea000383ffff */
.L_x_14:
[----:B------:R-:W-:Y:S01]  /*08a0*/  IMAD R7, R7, R7, RZ ;  /* 0x0000000707077224 */ /* 0x000fe200078e02ff */
[----:B------:R-:W-:Y:S04]  /*08b0*/  BSSY.RECONVERGENT B0, `(.L_x_21) ;  /* 0x000000e000007945 */ /* 0x000fe80003800200 */
[----:B------:R-:W-:-:S04]  /*08c0*/  I2FP.F32.U32 R6, R7 ;  /* 0x0000000700067245 */ /* 0x000fc80000201000 */
[----:B------:R-:W0:Y:S08]  /*08d0*/  MUFU.RCP R3, R6 ;  /* 0x0000000600037308 */ /* 0x000e300000001000 */
[----:B------:R-:W1:Y:S01]  /*08e0*/  FCHK P0, R11, R6 ;  /* 0x000000060b007302 */ /* 0x000e620000000000 */
[----:B0-----:R-:W-:-:S04]  /*08f0*/  FFMA R0, -R6, R3, 1 ;  /* 0x3f80000006007423 */ /* 0x001fc80000000103 */
[----:B------:R-:W-:-:S04]  /*0900*/  FFMA R0, R3, R0, R3 ;  /* 0x0000000003007223 */ /* 0x000fc80000000003 */
[----:B------:R-:W-:-:S04]  /*0910*/  FFMA R3, R0, R11, RZ ;  /* 0x0000000b00037223 */ /* 0x000fc800000000ff */
[----:B------:R-:W-:-:S04]  /*0920*/  FFMA R2, -R6, R3, R11 ;  /* 0x0000000306027223 */ /* 0x000fc8000000010b */
[----:B------:R-:W-:Y:S01]  /*0930*/  FFMA R7, R0, R2, R3 ;  /* 0x0000000200077223 */ /* 0x000fe20000000003 */
[----:B-1----:R-:W-:Y:S06]  /*0940*/  @!P0 BRA `(.L_x_22) ;  /* 0x0000000000108947 */ /* 0x002fec0003800000 */
[----:B------:R-:W-:Y:S02]  /*0950*/  MOV R3, R11 ;  /* 0x0000000b00037202 */ /* 0x000fe40000000f00 */
[----:B------:R-:W-:-:S07]  /*0960*/  MOV R2, 0x980 ;  /* 0x0000098000027802 */ /* 0x000fce0000000f00 */
[----:B------:R-:W-:Y:S05]  /*0970*/  CALL.REL.NOINC `($__internal_1_$__cuda_sm3x_div_rn_noftz_f32_slowpath) ;  /* 0x0000000000207944 */ /* 0x000fea0003c00000 */
[----:B------:R-:W-:-:S07]  /*0980*/  IMAD.MOV.U32 R7, RZ, RZ, R0 ;  /* 0x000000ffff077224 */ /* 0x000fce00078e0000 */
.L_x_22:
[----:B------:R-:W-:Y:S05]  /*0990*/  BSYNC.RECONVERGENT B0 ;  /* 0x0000000000007941 */ /* 0x000fea0003800200 */
.L_x_21:
[----:B------:R-:W0:Y:S01]  /*09a0*/  LDC.64 R2, c[0x0][0x398] ;  /* 0x0000e600ff027b82 */ /* 0x000e220000000a00 */
[----:B------:R-:W1:Y:S02]  /*09b0*/  LDCU UR4, c[0x0][0x380] ;  /* 0x00007000ff0477ac */ /* 0x000e640008000800 */
[----:B-1----:R-:W-:-:S04]  /*09c0*/  IMAD R5, R4, UR4, R5 ;  /* 0x0000000404057c24 */ /* 0x002fc8000f8e0205 */
[----:B0-----:R-:W-:-:S05]  /*09d0*/  IMAD.WIDE R2, R5, 0x4, R2 ;  /* 0x0000000405027825 */ /* 0x001fca00078e0202 */
[----:B------:R-:W-:Y:S01]  /*09e0*/  STG.E desc[UR8][R2.64], R7 ;  /* 0x0000000702007986 */ /* 0x000fe2000c101908 */
[----:B------:R-:W-:Y:S05]  /*09f0*/  EXIT ;  /* 0x000000000000794d */ /* 0x000fea0003800000 */
        .weak           $__internal_1_$__cuda_sm3x_div_rn_noftz_f32_slowpath
        .type           $__internal_1_$__cuda_sm3x_div_rn_noftz_f32_slowpath,@function
        .size           $__internal_1_$__cuda_sm3x_div_rn_noftz_f32_slowpath,(.L_x_238 - $__internal_1_$__cuda_sm3x_div_rn_noftz_f32_slowpath)
$__internal_1_$__cuda_sm3x_div_rn_noftz_f32_slowpath:
[----:B------:R-:W-:Y:S01]  /*0a00*/  SHF.R.U32.HI R7, RZ, 0x17, R6 ;  /* 0x00000017ff077819 */ /* 0x000fe20000011606 */
[----:B------:R-:W-:Y:S01]  /*0a10*/  BSSY.RECONVERGENT B1, `(.L_x_23) ;  /* 0x0000063000017945 */ /* 0x000fe20003800200 */
[----:B------:R-:W-:Y:S02]  /*0a20*/  SHF.R.U32.HI R0, RZ, 0x17, R3 ;  /* 0x00000017ff007819 */ /* 0x000fe40000011603 */
[----:B------:R-:W-:Y:S02]  /*0a30*/  LOP3.LUT R7, R7, 0xff, RZ, 0xc0, !PT ;  /* 0x000000ff07077812 */ /* 0x000fe400078ec0ff */
[----:B------:R-:W-:Y:S02]  /*0a40*/  LOP3.LUT R12, R0, 0xff, RZ, 0xc0, !PT ;  /* 0x000000ff000c7812 */ /* 0x000fe400078ec0ff */
[----:B------:R-:W-:-:S03]  /*0a50*/  IADD3 R9, PT, PT, R7, -0x1, RZ ;  /* 0xffffffff07097810 */ /* 0x000fc60007ffe0ff */
[----:B------:R-:W-:Y:S01]  /*0a60*/  VIADD R10, R12, 0xffffffff ;  /* 0xffffffff0c0a7836 */ /* 0x000fe20000000000 */
[----:B------:R-:W-:-:S04]  /*0a70*/  ISETP.GT.U32.AND P0, PT, R9, 0xfd, PT ;  /* 0x000000fd0900780c */ /* 0x000fc80003f04070 */
[----:B------:R-:W-:-:S13]  /*0a80*/  ISETP.GT.U32.OR P0, PT, R10, 0xfd, P0 ;  /* 0x000000fd0a00780c */ /* 0x000fda0000704470 */
[----:B------:R-:W-:Y:S01]  /*0a90*/  @!P0 MOV R8, RZ ;  /* 0x000000ff00088202 */ /* 0x000fe20000000f00 */
        /* <DEDUP_REMOVED lines=23> */
[----:B------:R-:W-:Y:S02]  /*0c10*/  @!P1 FFMA R6, R0, 1.84467440737095516160e+19, RZ ;  /* 0x5f80000000069823 */ /* 0x000fe400000000ff */
[----:B------:R-:W-:-:S07]  /*0c20*/  @!P1 IADD3 R8, PT, PT, R8, 0x40, RZ ;  /* 0x0000004008089810 */ /* 0x000fce0007ffe0ff */
.L_x_24:
[----:B------:R-:W-:Y:S01]  /*0c30*/  LEA R9, R7, 0xc0800000, 0x17 ;  /* 0xc080000007097811 */ /* 0x000fe200078eb8ff */
[----:B------:R-:W-:Y:S04]  /*0c40*/  BSSY.RECONVERGENT B2, `(.L_x_29) ;  /* 0x0000036000027945 */ /* 0x000fe80003800200 */
[----:B------:R-:W-:Y:S01]  /*0c50*/  IMAD.IADD R9, R6, 0x1, -R9 ;  /* 0x0000000106097824 */ /* 0x000fe200078e0a09 */
[----:B------:R-:W-:-:S03]  /*0c60*/  IADD3 R6, PT, PT, R12, -0x7f, RZ ;  /* 0xffffff810c067810 */ /* 0x000fc60007ffe0ff */
[----:B------:R-:W0:Y:S01]  /*0c70*/  MUFU.RCP R10, R9 ;  /* 0x00000009000a7308 */ /* 0x000e220000001000 */
[----:B------:R-:W-:Y:S01]  /*0c80*/  FADD.FTZ R11, -R9, -RZ ;  /* 0x800000ff090b7221 */ /* 0x000fe20000010100 */
[C---:B------:R-:W-:Y:S01]  /*0c90*/  IMAD R0, R6.reuse, -0x800000, R3 ;  /* 0xff80000006007824 */ /* 0x040fe200078e0203 */
[----:B------:R-:W-:-:S05]  /*0ca0*/  IADD3 R7, PT, PT, R6, 0x7f, -R7 ;  /* 0x0000007f06077810 */ /* 0x000fca0007ffe807 */
[----:B------:R-:W-:Y:S02]  /*0cb0*/  IMAD.IADD R7, R7, 0x1, R8 ;  /* 0x0000000107077824 */ /* 0x000fe400078e0208 */
[----:B0-----:R-:W-:-:S04]  /*0cc0*/  FFMA R13, R10, R11, 1 ;  /* 0x3f8000000a0d7423 */ /* 0x001fc8000000000b */
[----:B------:R-:W-:-:S04]  /*0cd0*/  FFMA R12, R10, R13, R10 ;  /* 0x0000000d0a0c7223 */ /* 0x000fc8000000000a */
[----:B------:R-:W-:-:S04]  /*0ce0*/  FFMA R3, R0, R12, RZ ;  /* 0x0000000c00037223 */ /* 0x000fc800000000ff */
[----:B------:R-:W-:-:S04]  /*0cf0*/  FFMA R10, R11, R3, R0 ;  /* 0x000000030b0a7223 */ /* 0x000fc80000000000 */
[----:B------:R-:W-:-:S04]  /*0d00*/  FFMA R13, R12, R10, R3 ;  /* 0x0000000a0c0d7223 */ /* 0x000fc80000000003 */
[----:B------:R-:W-:-:S04]  /*0d10*/  FFMA R10, R11, R13, R0 ;  /* 0x0000000d0b0a7223 */ /* 0x000fc80000000000 */
[----:B------:R-:W-:-:S05]  /*0d20*/  FFMA R0, R12, R10, R13 ;  /* 0x0000000a0c007223 */ /* 0x000fca000000000d */
[----:B------:R-:W-:-:S04]  /*0d30*/  SHF.R.U32.HI R3, RZ, 0x17, R0 ;  /* 0x00000017ff037819 */ /* 0x000fc80000011600 */
[----:B------:R-:W-:-:S04]  /*0d40*/  LOP3.LUT R3, R3, 0xff, RZ, 0xc0, !PT ;  /* 0x000000ff03037812 */ /* 0x000fc800078ec0ff */
[----:B------:R-:W-:-:S05]  /*0d50*/  IADD3 R9, PT, PT, R3, R7, RZ ;  /* 0x0000000703097210 */ /* 0x000fca0007ffe0ff */
        /* <DEDUP_REMOVED lines=10> */
[CCC-:B------:R-:W-:Y:S01]  /*0e00*/  FFMA.RZ R3, R12.reuse, R10.reuse, R13.reuse ;  /* 0x0000000a0c037223 */ /* 0x1c0fe2000000c00d */
[C---:B------:R-:W-:Y:S01]  /*0e10*/  IADD3 R8, PT, PT, R9.reuse, 0x20, RZ ;  /* 0x0000002009087810 */ /* 0x040fe20007ffe0ff */
[CCC-:B------:R-:W-:Y:S01]  /*0e20*/  FFMA.RM R6, R12.reuse, R10.reuse, R13.reuse ;  /* 0x0000000a0c067223 */ /* 0x1c0fe2000000400d */
[----:B------:R-:W-:Y:S02]  /*0e30*/  ISETP.NE.AND P2, PT, R9, RZ, PT ;  /* 0x000000ff0900720c */ /* 0x000fe40003f45270 */
[----:B------:R-:W-:Y:S01]  /*0e40*/  LOP3.LUT R7, R3, 0x7fffff, RZ, 0xc0, !PT ;  /* 0x007fffff03077812 */ /* 0x000fe200078ec0ff */
[----:B------:R-:W-:Y:S01]  /*0e50*/  FFMA.RP R3, R12, R10, R13 ;  /* 0x0000000a0c037223 */ /* 0x000fe2000000800d */
[----:B------:R-:W-:Y:S01]  /*0e60*/  ISETP.NE.AND P1, PT, R9, RZ, PT ;  /* 0x000000ff0900720c */ /* 0x000fe20003f25270 */
[----:B------:R-:W-:Y:S01]  /*0e70*/  IMAD.MOV R9, RZ, RZ, -R9 ;  /* 0x000000ffff097224 */ /* 0x000fe200078e0a09 */
[----:B------:R-:W-:Y:S02]  /*0e80*/  LOP3.LUT R7, R7, 0x800000, RZ, 0xfc, !PT ;  /* 0x0080000007077812 */ /* 0x000fe400078efcff */
[----:B------:R-:W-:-:S02]  /*0e90*/  FSETP.NEU.FTZ.AND P0, PT, R3, R6, PT ;  /* 0x000000060300720b */ /* 0x000fc40003f1d000 */
[----:B------:R-:W-:Y:S02]  /*0ea0*/  SHF.L.U32 R8, R7, R8, RZ ;  /* 0x0000000807087219 */ /* 0x000fe400000006ff */
[----:B------:R-:W-:Y:S02]  /*0eb0*/  SEL R6, R9, RZ, P2 ;  /* 0x000000ff09067207 */ /* 0x000fe40001000000 */
[----:B------:R-:W-:Y:S02]  /*0ec0*/  ISETP.NE.AND P1, PT, R8, RZ, P1 ;  /* 0x000000ff0800720c */ /* 0x000fe40000f25270 */
[----:B------:R-:W-:Y:S02]  /*0ed0*/  SHF.R.U32.HI R6, RZ, R6, R7 ;  /* 0x00000006ff067219 */ /* 0x000fe40000011607 */
[----:B------:R-:W-:Y:S02]  /*0ee0*/  PLOP3.LUT P0, PT, P0, P1, PT, 0xf8, 0x8f ;  /* 0x00000000008f781c */ /* 0x000fe40000703f70 */
[----:B------:R-:W-:-:S02]  /*0ef0*/  SHF.R.U32.HI R8, RZ, 0x1, R6 ;  /* 0x00000001ff087819 */ /* 0x000fc40000011606 */
[----:B------:R-:W-:-:S04]  /*0f00*/  SEL R3, RZ, 0x1, !P0 ;  /* 0x00000001ff037807 */ /* 0x000fc80004000000 */
[----:B------:R-:W-:-:S04]  /*0f10*/  LOP3.LUT R3, R3, 0x1, R8, 0xf8, !PT ;  /* 0x0000000103037812 */ /* 0x000fc800078ef808 */
[----:B------:R-:W-:-:S04]  /*0f20*/  LOP3.LUT R3, R3, R6, RZ, 0xc0, !PT ;  /* 0x0000000603037212 */ /* 0x000fc800078ec0ff */
[----:B------:R-:W-:-:S04]  /*0f30*/  IADD3 R3, PT, PT, R8, R3, RZ ;  /* 0x0000000308037210 */ /* 0x000fc80007ffe0ff */
[----:B------:R-:W-:Y:S01]  /*0f40*/  LOP3.LUT R0, R3, R0, RZ, 0xfc, !PT ;  /* 0x0000000003007212 */ /* 0x000fe200078efcff */
[----:B------:R-:W-:Y:S06]  /*0f50*/  BRA `(.L_x_32) ;  /* 0x0000000000107947 */ /* 0x000fec0003800000 */
.L_x_31:
[----:B------:R-:W-:-:S04]  /*0f60*/  LOP3.LUT R0, R0, 0x80000000, RZ, 0xc0, !PT ;  /* 0x8000000000007812 */ /* 0x000fc800078ec0ff */
[----:B------:R-:W-:Y:S01]  /*0f70*/  LOP3.LUT R0, R0, 0x7f800000, RZ, 0xfc, !PT ;  /* 0x7f80000000007812 */ /* 0x000fe200078efcff */
[----:B------:R-:W-:Y:S06]  /*0f80*/  BRA `(.L_x_32) ;  /* 0x0000000000047947 */ /* 0x000fec0003800000 */
.L_x_30:
[----:B------:R-:W-:-:S07]  /*0f90*/  IMAD R0, R7, 0x800000, R0 ;  /* 0x0080000007007824 */ /* 0x000fce00078e0200 */
.L_x_32:
[----:B------:R-:W-:Y:S05]  /*0fa0*/  BSYNC.RECONVERGENT B2 ;  /* 0x0000000000027941 */ /* 0x000fea0003800200 */
.L_x_29:
[----:B------:R-:W-:Y:S05]  /*0fb0*/  BRA `(.L_x_33) ;  /* 0x0000000000207947 */ /* 0x000fea0003800000 */
.L_x_28:
[----:B------:R-:W-:-:S04]  /*0fc0*/  LOP3.LUT R0, R6, 0x80000000, R3, 0x48, !PT ;  /* 0x8000000006007812 */ /* 0x000fc800078e4803 */
[----:B------:R-:W-:Y:S01]  /*0fd0*/  LOP3.LUT R0, R0, 0x7f800000, RZ, 0xfc, !PT ;  /* 0x7f80000000007812 */ /* 0x000fe200078efcff */
[----:B------:R-:W-:Y:S06]  /*0fe0*/  BRA `(.L_x_33) ;  /* 0x0000000000147947 */ /* 0x000fec0003800000 */
.L_x_27:
[----:B------:R-:W-:Y:S01]  /*0ff0*/  LOP3.LUT R0, R6, 0x80000000, R3, 0x48, !PT ;  /* 0x8000000006007812 */ /* 0x000fe200078e4803 */
[----:B------:R-:W-:Y:S06]  /*1000*/  BRA `(.L_x_33) ;  /* 0x00000000000c7947 */ /* 0x000fec0003800000 */
.L_x_26:
[----:B------:R-:W0:Y:S01]  /*1010*/  MUFU.RSQ R0, -QNAN ;  /* 0xffc0000000007908 */ /* 0x000e220000001400 */
[----:B------:R-:W-:Y:S05]  /*1020*/  BRA `(.L_x_33) ;  /* 0x0000000000047947 */ /* 0x000fea0003800000 */
.L_x_25:
[----:B------:R-:W-:-:S07]  /*1030*/  FADD.FTZ R0, R3, R0 ;  /* 0x0000000003007221 */ /* 0x000fce0000010000 */
.L_x_33:
[----:B------:R-:W-:Y:S05]  /*1040*/  BSYNC.RECONVERGENT B1 ;  /* 0x0000000000017941 */ /* 0x000fea0003800200 */
.L_x_23:
[----:B------:R-:W-:-:S04]  /*1050*/  HFMA2 R3, -RZ, RZ, 0, 0 ;  /* 0x00000000ff037431 */ /* 0x000fc800000001ff */
[----:B0-----:R-:W-:Y:S05]  /*1060*/  RET.REL.NODEC R2 `(avgPooling) ;  /* 0xffffffec02e47950 */ /* 0x001fea0003c3ffff */
.L_x_34:
        /* <DEDUP_REMOVED lines=9> */
.L_x_238:


//--------------------- .text.maxminPoolingBackpropagation --------------------------
	.section	.text.maxminPoolingBackpropagation,"ax",@progbits
	.align	128
        .global         maxminPoolingBackpropagation
        .type           maxminPoolingBackpropagation,@function
        .size           maxminPoolingBackpropagation,(.L_x_248 - maxminPoolingBackpropagation)
        .other          maxminPoolingBackpropagation,@"STO_CUDA_ENTRY STV_DEFAULT"
maxminPoolingBackpropagation:
.text.maxminPoolingBackpropagation:
        /* <DEDUP_REMOVED lines=16> */
[----:B0-----:R-:W-:-:S04]  /*0100*/  IABS R4, R3 ;  /* 0x0000000300047213 */ /* 0x001fc80000000000 */
[----:B------:R-:W0:Y:S08]  /*0110*/  I2F.RP R5, R4 ;  /* 0x0000000400057306 */ /* 0x000e300000209400 */
[----:B0-----:R-:W0:Y:S02]  /*0120*/  MUFU.RCP R5, R5 ;  /* 0x0000000500057308 */ /* 0x001e240000001000 */
[----:B0-----:R-:W-:Y:S01]  /*0130*/  VIADD R6, R5, 0xffffffe ;  /* 0x0ffffffe05067836 */ /* 0x001fe20000000000 */
[----:B------:R-:W-:-:S05]  /*0140*/  IABS R5, R11 ;  /* 0x0000000b00057213 */ /* 0x000fca0000000000 */
[----:B------:R0:W2:Y:S02]  /*0150*/  F2I.FTZ.U32.TRUNC.NTZ R7, R6 ;  /* 0x0000000600077305 */ /* 0x0000a4000021f000 */
[----:B0-----:R-:W-:Y:S02]  /*0160*/  HFMA2 R6, -RZ, RZ, 0, 0 ;  /* 0x00000000ff067431 */ /* 0x001fe400000001ff */
[----:B--2---:R-:W-:-:S04]  /*0170*/  IMAD.MOV R9, RZ, RZ, -R7 ;  /* 0x000000ffff097224 */ /* 0x004fc800078e0a07 */
[----:B------:R-:W-:-:S04]  /*0180*/  IMAD R9, R9, R4, RZ ;  /* 0x0000000409097224 */ /* 0x000fc800078e02ff */
[----:B------:R-:W-:Y:S01]  /*0190*/  IMAD.HI.U32 R7, R7, R9, R6 ;  /* 0x0000000907077227 */ /* 0x000fe200078e0006 */
[----:B------:R-:W-:-:S05]  /*01a0*/  IABS R9, R2 ;  /* 0x0000000200097213 */ /* 0x000fca0000000000 */
[----:B------:R-:W-:-:S04]  /*01b0*/  IMAD.HI.U32 R13, R7, R9, RZ ;  /* 0x00000009070d7227 */ /* 0x000fc800078e00ff */
[----:B------:R-:W-:Y:S01]  /*01c0*/  IMAD.HI.U32 R10, R7, R5, RZ ;  /* 0x00000005070a7227 */ /* 0x000fe200078e00ff */
[----:B------:R-:W-:-:S03]  /*01d0*/  IADD3 R14, PT, PT, -R13, RZ, RZ ;  /* 0x000000ff0d0e7210 */ /* 0x000fc60007ffe1ff */
[----:B------:R-:W-:-:S04]  /*01e0*/  IMAD.HI.U32 R12, R7, R8, RZ ;  /* 0x00000008070c7227 */ /* 0x000fc800078e00ff */
[----:B------:R-:W-:Y:S02]  /*01f0*/  IMAD.MOV R6, RZ, RZ, -R10 ;  /* 0x000000ffff067224 */ /* 0x000fe400078e0a0a */
[----:B------:R-:W-:Y:S02]  /*0200*/  IMAD.MOV R7, RZ, RZ, -R12 ;  /* 0x000000ffff077224 */ /* 0x000fe400078e0a0c */
[C---:B------:R-:W-:Y:S02]  /*0210*/  IMAD R9, R4.reuse, R14, R9 ;  /* 0x0000000e04097224 */ /* 0x040fe400078e0209 */
[C---:B------:R-:W-:Y:S01]  /*0220*/  IMAD R5, R4.reuse, R6, R5 ;  /* 0x0000000604057224 */ /* 0x040fe200078e0205 */
[----:B------:R-:W-:Y:S01]  /*0230*/  LOP3.LUT R6, R11, R3, RZ, 0x3c, !PT ;  /* 0x000000030b067212 */ /* 0x000fe200078e3cff */
[C---:B------:R-:W-:Y:S01]  /*0240*/  IMAD R7, R4.reuse, R7, R8 ;  /* 0x0000000704077224 */ /* 0x040fe200078e0208 */
[----:B------:R-:W-:Y:S01]  /*0250*/  ISETP.GT.U32.AND P0, PT, R4, R9, PT ;  /* 0x000000090400720c */ /* 0x000fe20003f04070 */
[----:B------:R-:W-:Y:S01]  /*0260*/  IMAD R11, R0, R2, R11 ;  /* 0x00000002000b7224 */ /* 0x000fe200078e020b */
[----:B------:R-:W-:-:S02]  /*0270*/  ISETP.GT.U32.AND P5, PT, R4, R5, PT ;  /* 0x000000050400720c */ /* 0x000fc40003fa4070 */
[----:B------:R-:W-:Y:S02]  /*0280*/  ISETP.GT.U32.AND P6, PT, R4, R7, PT ;  /* 0x000000070400720c */ /* 0x000fe40003fc4070 */
[----:B------:R-:W-:-:S07]  /*0290*/  ISETP.GE.AND P1, PT, R6, RZ, PT ;  /* 0x000000ff0600720c */ /* 0x000fce0003f26270 */
[-C--:B------:R-:W-:Y:S01]  /*02a0*/  @!P0 IADD3 R9, PT, PT, R9, -R4.reuse, RZ ;  /* 0x8000000409098210 */ /* 0x080fe20007ffe0ff */
[----:B------:R-:W-:Y:S01]  /*02b0*/  @!P0 VIADD R13, R13, 0x1 ;  /* 0x000000010d0d8836 */ /* 0x000fe20000000000 */
[----:B------:R-:W-:Y:S01]  /*02c0*/  ISETP.NE.AND P0, PT, R3, RZ, PT ;  /* 0x000000ff0300720c */ /* 0x000fe20003f05270 */
[--C-:B------:R-:W-:Y:S01]  /*02d0*/  @!P5 IMAD.IADD R5, R5, 0x1, -R4.reuse ;  /* 0x000000010505d824 */ /* 0x100fe200078e0a04 */
[-C--:B------:R-:W-:Y:S01]  /*02e0*/  ISETP.GE.U32.AND P4, PT, R9, R4.reuse, PT ;  /* 0x000000040900720c */ /* 0x080fe20003f86070 */
[----:B------:R-:W-:Y:S01]  /*02f0*/  @!P6 IMAD.IADD R7, R7, 0x1, -R4 ;  /* 0x000000010707e824 */ /* 0x000fe200078e0a04 */
[----:B------:R-:W-:Y:S01]  /*0300*/  @!P6 IADD3 R12, PT, PT, R12, 0x1, RZ ;  /* 0x000000010c0ce810 */ /* 0x000fe20007ffe0ff */
[----:B------:R-:W-:Y:S01]  /*0310*/  @!P5 VIADD R10, R10, 0x1 ;  /* 0x000000010a0ad836 */ /* 0x000fe20000000000 */
[-C--:B------:R-:W-:Y:S01]  /*0320*/  ISETP.GE.U32.AND P2, PT, R5, R4.reuse, PT ;  /* 0x000000040500720c */ /* 0x080fe20003f46070 */
[----:B------:R-:W0:Y:S01]  /*0330*/  LDC.64 R8, c[0x0][0x3a8] ;  /* 0x0000ea00ff087b82 */ /* 0x000e220000000a00 */
[----:B------:R-:W-:-:S02]  /*0340*/  ISETP.GE.U32.AND P3, PT, R7, R4, PT ;  /* 0x000000040700720c */ /* 0x000fc40003f66070 */
[-C--:B------:R-:W-:Y:S02]  /*0350*/  LOP3.LUT R5, R0, R3.reuse, RZ, 0x3c, !PT ;  /* 0x0000000300057212 */ /* 0x080fe400078e3cff */
[----:B------:R-:W-:Y:S02]  /*0360*/  LOP3.LUT R4, R2, R3, RZ, 0x3c, !PT ;  /* 0x0000000302047212 */ /* 0x000fe400078e3cff */
[----:B------:R-:W-:Y:S01]  /*0370*/  ISETP.GE.AND P5, PT, R5, RZ, PT ;  /* 0x000000ff0500720c */ /* 0x000fe20003fa6270 */
[----:B------:R-:W2:Y:S01]  /*0380*/  LDC.64 R6, c[0x0][0x390] ;  /* 0x0000e400ff067b82 */ /* 0x000ea20000000a00 */
[----:B------:R-:W-:Y:S02]  /*0390*/  ISETP.GE.AND P6, PT, R4, RZ, PT ;  /* 0x000000ff0400720c */ /* 0x000fe40003fc6270 */
[----:B------:R-:W-:Y:S02]  /*03a0*/  @P4 IADD3 R13, PT, PT, R13, 0x1, RZ ;  /* 0x000000010d0d4810 */ /* 0x000fe40007ffe0ff */
[----:B------:R-:W-:Y:S01]  /*03b0*/  @P2 IADD3 R10, PT, PT, R10, 0x1, RZ ;  /* 0x000000010a0a2810 */ /* 0x000fe20007ffe0ff */
[----:B------:R-:W-:-:S02]  /*03c0*/  @P3 VIADD R12, R12, 0x1 ;  /* 0x000000010c0c3836 */ /* 0x000fc40000000000 */
[----:B------:R-:W3:Y:S01]  /*03d0*/  LDC.64 R4, c[0x0][0x398] ;  /* 0x0000e600ff047b82 */ /* 0x000ee20000000a00 */
[----:B------:R-:W-:Y:S01]  /*03e0*/  IMAD.MOV.U32 R14, RZ, RZ, R13 ;  /* 0x000000ffff0e7224 */ /* 0x000fe200078e000d */
[----:B------:R-:W-:Y:S02]  /*03f0*/  LOP3.LUT R13, RZ, R3, RZ, 0x33, !PT ;  /* 0x00000003ff0d7212 */ /* 0x000fe400078e33ff */
[----:B------:R-:W-:Y:S01]  /*0400*/  @!P5 IMAD.MOV R12, RZ, RZ, -R12 ;  /* 0x000000ffff0cd224 */ /* 0x000fe200078e0a0c */
[----:B------:R-:W-:Y:S02]  /*0410*/  @!P1 IADD3 R10, PT, PT, -R10, RZ, RZ ;  /* 0x000000ff0a0a9210 */ /* 0x000fe40007ffe1ff */
[----:B------:R-:W-:Y:S01]  /*0420*/  @!P6 IADD3 R14, PT, PT, -R14, RZ, RZ ;  /* 0x000000ff0e0ee210 */ /* 0x000fe20007ffe1ff */
[----:B0-----:R-:W-:Y:S01]  /*0430*/  IMAD.WIDE R8, R11, 0x4, R8 ;  /* 0x000000040b087825 */ /* 0x001fe200078e0208 */
[C---:B------:R-:W-:Y:S02]  /*0440*/  SEL R3, R13.reuse, R10, !P0 ;  /* 0x0000000a0d037207 */ /* 0x040fe40004000000 */
[----:B------:R-:W-:-:S02]  /*0450*/  SEL R12, R13, R12, !P0 ;  /* 0x0000000c0d0c7207 */ /* 0x000fc40004000000 */
[----:B------:R-:W-:Y:S01]  /*0460*/  SEL R14, R13, R14, !P0 ;  /* 0x0000000e0d0e7207 */ /* 0x000fe20004000000 */
[----:B-1----:R0:W-:Y:S01]  /*0470*/  STG.E desc[UR4][R8.64], RZ ;  /* 0x000000ff08007986 */ /* 0x0021e2000c101904 */
[----:B--2---:R-:W-:-:S04]  /*0480*/  IMAD.WIDE R6, R11, 0x4, R6 ;  /* 0x000000040b067825 */ /* 0x004fc800078e0206 */
[----:B------:R-:W-:Y:S02]  /*0490*/  IMAD R13, R12, R14, R3 ;  /* 0x0000000e0c0d7224 */ /* 0x000fe400078e0203 */
[----:B------:R-:W2:Y:S02]  /*04a0*/  LDG.E R6, desc[UR4][R6.64] ;  /* 0x0000000406067981 */ /* 0x000ea4000c1e1900 */
[----:B---3--:R-:W-:-:S06]  /*04b0*/  IMAD.WIDE R4, R13, 0x4, R4 ;  /* 0x000000040d047825 */ /* 0x008fcc00078e0204 */
[----:B------:R-:W2:Y:S01]  /*04c0*/  LDG.E R5, desc[UR4][R4.64] ;  /* 0x0000000404057981 */ /* 0x000ea2000c1e1900 */
[----:B------:R-:W-:Y:S01]  /*04d0*/  UMOV UR6, 0x88e368f1 ;  /* 0x88e368f100067882 */ /* 0x000fe20000000000 */
[----:B------:R-:W-:Y:S01]  /*04e0*/  UMOV UR7, 0x3ee4f8b5 ;  /* 0x3ee4f8b500077882 */ /* 0x000fe20000000000 */
[----:B--2---:R-:W-:-:S06]  /*04f0*/  FADD R10, R6, -R5 ;  /* 0x80000005060a7221 */ /* 0x004fcc0000000000 */
[----:B------:R-:W1:Y:S02]  /*0500*/  F2F.F64.F32 R10, |R10| ;  /* 0x4000000a000a7310 */ /* 0x000e640000201800 */
[----:B-1----:R-:W-:-:S14]  /*0510*/  DSETP.GEU.AND P0, PT, R10, UR6, PT ;  /* 0x000000060a007e2a */ /* 0x002fdc000bf0e000 */
[----:B0-----:R-:W-:Y:S05]  /*0520*/  @P0 EXIT ;  /* 0x000000000000094d */ /* 0x001fea0003800000 */
[----:B------:R-:W0:Y:S01]  /*0530*/  LDC.64 R4, c[0x0][0x3a0] ;  /* 0x0000e800ff047b82 */ /* 0x000e220000000a00 */
[----:B------:R-:W-:-:S04]  /*0540*/  IMAD R3, R12, R2, R3 ;  /* 0x000000020c037224 */ /* 0x000fc800078e0203 */
[----:B0-----:R-:W-:-:S06]  /*0550*/  IMAD.WIDE R2, R3, 0x4, R4 ;  /* 0x0000000403027825 */ /* 0x001fcc00078e0204 */
[----:B------:R-:W2:Y:S04]  /*0560*/  LDG.E R3, desc[UR4][R2.64] ;  /* 0x0000000402037981 */ /* 0x000ea8000c1e1900 */
[----:B--2---:R-:W-:Y:S01]  /*0570*/  STG.E desc[UR4][R8.64], R3 ;  /* 0x0000000308007986 */ /* 0x004fe2000c101904 */
[----:B------:R-:W-:Y:S05]  /*0580*/  EXIT ;  /* 0x000000000000794d */ /* 0x000fea0003800000 */
.L_x_35:
        /* <DEDUP_REMOVED lines=15> */
.L_x_248:


//--------------------- .text.minPooling          --------------------------
	.section	.text.minPooling,"ax",@progbits
	.align	128
        .global         minPooling
        .type           minPooling,@function
        .size           minPooling,(.L_x_249 - minPooling)
        .other          minPooling,@"STO_CUDA_ENTRY STV_DEFAULT"
minPooling:
.text.minPooling:
        /* <DEDUP_REMOVED lines=13> */
[----:B------:R-:W0:Y:S01]  /*00d0*/  LDC R5, c[0x0][0x388] ;  /* 0x0000e200ff057b82 */ /* 0x000e220000000800 */
[----:B------:R-:W1:Y:S01]  /*00e0*/  LDCU.64 UR8, c[0x0][0x358] ;  /* 0x00006b00ff0877ac */ /* 0x000e620008000a00 */
[----:B------:R-:W-:Y:S01]  /*00f0*/  IMAD.MOV.U32 R9, RZ, RZ, 0x7e967699 ;  /* 0x7e967699ff097424 */ /* 0x000fe200078e00ff */
[----:B0-----:R-:W-:-:S13]  /*0100*/  ISETP.GE.AND P0, PT, R5, 0x1, PT ;  /* 0x000000010500780c */ /* 0x001fda0003f06270 */
[----:B-1----:R-:W-:Y:S05]  /*0110*/  @!P0 BRA `(.L_x_36) ;  /* 0x0000000400a48947 */ /* 0x002fea0003800000 */
[----:B------:R-:W0:Y:S01]  /*0120*/  LDCU.64 UR6, c[0x0][0x390] ;  /* 0x00007200ff0677ac */ /* 0x000e220008000a00 */
[C---:B------:R-:W-:Y:S01]  /*0130*/  LOP3.LUT R26, R5.reuse, 0xf, RZ, 0xc0, !PT ;  /* 0x0000000f051a7812 */ /* 0x040fe200078ec0ff */
[----:B------:R-:W-:Y:S01]  /*0140*/  IMAD.MOV.U32 R9, RZ, RZ, 0x7e967699 ;  /* 0x7e967699ff097424 */ /* 0x000fe200078e00ff */
[C---:B------:R-:W-:Y:S01]  /*0150*/  LOP3.LUT R25, R5.reuse, 0x7, RZ, 0xc0, !PT ;  /* 0x0000000705197812 */ /* 0x040fe200078ec0ff */
[----:B------:R-:W-:Y:S01]  /*0160*/  UMOV UR4, URZ ;  /* 0x000000ff00047c82 */ /* 0x000fe20008000000 */
[C---:B------:R-:W-:Y:S01]  /*0170*/  LOP3.LUT R6, R5.reuse, 0x7ffffff0, RZ, 0xc0, !PT ;  /* 0x7ffffff005067812 */ /* 0x040fe200078ec0ff */
[----:B------:R-:W-:Y:S01]  /*0180*/  VIADD R0, R26, 0xffffffff ;  /* 0xffffffff1a007836 */ /* 0x000fe20000000000 */
[----:B------:R-:W-:Y:S01]  /*0190*/  LOP3.LUT R5, R5, 0x3, RZ, 0xc0, !PT ;  /* 0x0000000305057812 */ /* 0x000fe200078ec0ff */
[----:B------:R-:W-:Y:S02]  /*01a0*/  VIADD R2, R25, 0xffffffff ;  /* 0xffffffff19027836 */ /* 0x000fe40000000000 */
[----:B------:R-:W-:Y:S01]  /*01b0*/  IMAD.MOV R4, RZ, RZ, -R6 ;  /* 0x000000ffff047224 */ /* 0x000fe200078e0a06 */
[----:B------:R-:W-:-:S02]  /*01c0*/  ISETP.GE.U32.AND P0, PT, R0, 0x7, PT ;  /* 0x000000070000780c */ /* 0x000fc40003f06070 */
[----:B------:R-:W-:Y:S01]  /*01d0*/  ISETP.GE.U32.AND P1, PT, R2, 0x3, PT ;  /* 0x000000030200780c */ /* 0x000fe20003f26070 */
[----:B0-----:R-:W-:-:S04]  /*01e0*/  UIADD3 UR5, UP0, UPT, UR6, 0x20, URZ ;  /* 0x0000002006057890 */ /* 0x001fc8000ff1e0ff */
[----:B------:R-:W-:-:S12]  /*01f0*/  UIADD3.X UR6, UPT, UPT, URZ, UR7, URZ, UP0, !UPT ;  /* 0x00000007ff067290 */ /* 0x000fd800087fe4ff */
.L_x_42:
        /* <DEDUP_REMOVED lines=10> */
[----:B------:R-:W-:Y:S02]  /*02a0*/  IMAD.MOV.U32 R10, RZ, RZ, R0 ;  /* 0x000000ffff0a7224 */ /* 0x000fe400078e0000 */
[----:B------:R-:W-:-:S07]  /*02b0*/  IMAD.MOV.U32 R11, RZ, RZ, R4 ;  /* 0x000000ffff0b7224 */ /* 0x000fce00078e0004 */
.L_x_38:
[----:B------:R-:W-:Y:S02]  /*02c0*/  IMAD.U32 R2, RZ, RZ, UR5 ;  /* 0x00000005ff027e24 */ /* 0x000fe4000f8e00ff */
[----:B------:R-:W-:Y:S02]  /*02d0*/  IMAD.U32 R3, RZ, RZ, UR6 ;  /* 0x00000006ff037e24 */ /* 0x000fe4000f8e00ff */
[----:B------:R-:W-:-:S05]  /*02e0*/  IMAD.WIDE R2, R10, 0x4, R2 ;  /* 0x000000040a027825 */ /* 0x000fca00078e0202 */
[----:B------:R-:W2:Y:S04]  /*02f0*/  LDG.E R22, desc[UR8][R2.64+-0x20] ;  /* 0xffffe00802167981 */ /* 0x000ea8000c1e1900 */
[----:B------:R-:W2:Y:S04]  /*0300*/  LDG.E R23, desc[UR8][R2.64+-0x1c] ;  /* 0xffffe40802177981 */ /* 0x000ea8000c1e1900 */
[----:B------:R-:W3:Y:S04]  /*0310*/  LDG.E R14, desc[UR8][R2.64+-0x18] ;  /* 0xffffe808020e7981 */ /* 0x000ee8000c1e1900 */
[----:B------:R-:W3:Y:S04]  /*0320*/  LDG.E R13, desc[UR8][R2.64+-0x14] ;  /* 0xffffec08020d7981 */ /* 0x000ee8000c1e1900 */
[----:B------:R-:W4:Y:S04]  /*0330*/  LDG.E R21, desc[UR8][R2.64+-0x10] ;  /* 0xfffff00802157981 */ /* 0x000f28000c1e1900 */
[----:B------:R-:W4:Y:S04]  /*0340*/  LDG.E R20, desc[UR8][R2.64+-0xc] ;  /* 0xfffff40802147981 */ /* 0x000f28000c1e1900 */
[----:B------:R-:W5:Y:S04]  /*0350*/  LDG.E R19, desc[UR8][R2.64+-0x8] ;  /* 0xfffff80802137981 */ /* 0x000f68000c1e1900 */
[----:B------:R-:W5:Y:S04]  /*0360*/  LDG.E R18, desc[UR8][R2.64+-0x4] ;  /* 0xfffffc0802127981 */ /* 0x000f68000c1e1900 */
[----:B------:R-:W5:Y:S04]  /*0370*/  LDG.E R17, desc[UR8][R2.64] ;  /* 0x0000000802117981 */ /* 0x000f68000c1e1900 */
[----:B------:R-:W5:Y:S04]  /*0380*/  LDG.E R16, desc[UR8][R2.64+0x4] ;  /* 0x0000040802107981 */ /* 0x000f68000c1e1900 */
[----:B------:R-:W5:Y:S04]  /*0390*/  LDG.E R15, desc[UR8][R2.64+0x8] ;  /* 0x00000808020f7981 */ /* 0x000f68000c1e1900 */
[----:B------:R-:W5:Y:S04]  /*03a0*/  LDG.E R12, desc[UR8][R2.64+0xc] ;  /* 0x00000c08020c7981 */ /* 0x000f68000c1e1900 */
[----:B------:R-:W5:Y:S01]  /*03b0*/  LDG.E R24, desc[UR8][R2.64+0x1c] ;  /* 0x00001c0802187981 */ /* 0x000f62000c1e1900 */
[----:B--2---:R-:W-:-:S03]  /*03c0*/  FMNMX3 R27, R9, R22, R23, PT ;  /* 0x00000016091b7276 */ /* 0x004fc60003800017 */
[----:B------:R-:W2:Y:S04]  /*03d0*/  LDG.E R23, desc[UR8][R2.64+0x10] ;  /* 0x0000100802177981 */ /* 0x000ea8000c1e1900 */
[----:B------:R-:W2:Y:S04]  /*03e0*/  LDG.E R22, desc[UR8][R2.64+0x14] ;  /* 0x0000140802167981 */ /* 0x000ea8000c1e1900 */
[----:B------:R-:W2:Y:S01]  /*03f0*/  LDG.E R9, desc[UR8][R2.64+0x18] ;  /* 0x0000180802097981 */ /* 0x000ea2000c1e1900 */
[----:B---3--:R-:W-:Y:S01]  /*0400*/  FMNMX3 R13, R27, R14, R13, PT ;  /* 0x0000000e1b0d7276 */ /* 0x008fe2000380000d */
[----:B------:R-:W-:-:S03]  /*0410*/  VIADD R11, R11, 0x10 ;  /* 0x000000100b0b7836 */ /* 0x000fc60000000000 */
[----:B----4-:R-:W-:Y:S02]  /*0420*/  FMNMX3 R13, R13, R21, R20, PT ;  /* 0x000000150d0d7276 */ /* 0x010fe40003800014 */
[----:B------:R-:W-:Y:S02]  /*0430*/  ISETP.NE.AND P3, PT, R11, RZ, PT ;  /* 0x000000ff0b00720c */ /* 0x000fe40003f65270 */
[----:B-----5:R-:W-:-:S04]  /*0440*/  FMNMX3 R13, R13, R19, R18, PT ;  /* 0x000000130d0d7276 */ /* 0x020fc80003800012 */
[----:B------:R-:W-:-:S04]  /*0450*/  FMNMX3 R13, R13, R17, R16, PT ;  /* 0x000000110d0d7276 */ /* 0x000fc80003800010 */
[----:B------:R-:W-:Y:S01]  /*0460*/  FMNMX3 R12, R13, R15, R12, PT ;  /* 0x0000000f0d0c7276 */ /* 0x000fe2000380000c */
[----:B------:R-:W-:-:S03]  /*0470*/  VIADD R10, R10, 0x10 ;  /* 0x000000100a0a7836 */ /* 0x000fc60000000000 */
[----:B--2---:R-:W-:-:S04]  /*0480*/  FMNMX3 R12, R12, R23, R22, PT ;  /* 0x000000170c0c7276 */ /* 0x004fc80003800016 */
[----:B------:R-:W-:Y:S01]  /*0490*/  FMNMX3 R9, R12, R9, R24, PT ;  /* 0x000000090c097276 */ /* 0x000fe20003800018 */
[----:B------:R-:W-:Y:S06]  /*04a0*/  @P3 BRA `(.L_x_38) ;  /* 0xfffffffc00843947 */ /* 0x000fec000383ffff */
[----:B------:R-:W-:-:S07]  /*04b0*/  IMAD.MOV.U32 R11, RZ, RZ, R6 ;  /* 0x000000ffff0b7224 */ /* 0x000fce00078e0006 */
.L_x_37:
        /* <DEDUP_REMOVED lines=8> */
[----:B------:R-:W2:Y:S04]  /*0540*/  LDG.E R12, desc[UR8][R2.64+0x4] ;  /* 0x00000408020c7981 */ /* 0x000ea8000c1e1900 */
[----:B------:R-:W3:Y:S04]  /*0550*/  LDG.E R13, desc[UR8][R2.64+0x8] ;  /* 0x00000808020d7981 */ /* 0x000ee8000c1e1900 */
[----:B------:R-:W3:Y:S04]  /*0560*/  LDG.E R14, desc[UR8][R2.64+0xc] ;  /* 0x00000c08020e7981 */ /* 0x000ee8000c1e1900 */
[----:B------:R-:W4:Y:S04]  /*0570*/  LDG.E R15, desc[UR8][R2.64+0x10] ;  /* 0x00001008020f7981 */ /* 0x000f28000c1e1900 */
[----:B------:R-:W4:Y:S04]  /*0580*/  LDG.E R16, desc[UR8][R2.64+0x14] ;  /* 0x0000140802107981 */ /* 0x000f28000c1e1900 */
[----:B------:R-:W5:Y:S04]  /*0590*/  LDG.E R17, desc[UR8][R2.64+0x18] ;  /* 0x0000180802117981 */ /* 0x000f68000c1e1900 */
[----:B------:R-:W5:Y:S01]  /*05a0*/  LDG.E R18, desc[UR8][R2.64+0x1c] ;  /* 0x00001c0802127981 */ /* 0x000f62000c1e1900 */
[----:B------:R-:W-:Y:S01]  /*05b0*/  VIADD R11, R11, 0x8 ;  /* 0x000000080b0b7836 */ /* 0x000fe20000000000 */
[----:B--2---:R-:W-:-:S04]  /*05c0*/  FMNMX3 R10, R9, R10, R12, PT ;  /* 0x0000000a090a7276 */ /* 0x004fc8000380000c */
[----:B---3--:R-:W-:-:S04]  /*05d0*/  FMNMX3 R10, R10, R13, R14, PT ;  /* 0x0000000d0a0a7276 */ /* 0x008fc8000380000e */
[----:B----4-:R-:W-:-:S04]  /*05e0*/  FMNMX3 R10, R10, R15, R16, PT ;  /* 0x0000000f0a0a7276 */ /* 0x010fc80003800010 */
[----:B-----5:R-:W-:-:S07]  /*05f0*/  FMNMX3 R9, R10, R17, R18, PT ;  /* 0x000000110a097276 */ /* 0x020fce0003800012 */
.L_x_40:
        /* <DEDUP_REMOVED lines=9> */
[----:B------:R-:W3:Y:S01]  /*0690*/  LDG.E R13, desc[UR8][R2.64+0xc] ;  /* 0x00000c08020d7981 */ /* 0x000ee2000c1e1900 */
[----:B------:R-:W-:Y:S01]  /*06a0*/  VIADD R11, R11, 0x4 ;  /* 0x000000040b0b7836 */ /* 0x000fe20000000000 */
[----:B--2---:R-:W-:-:S04]  /*06b0*/  FMNMX3 R9, R9, R10, R12, PT ;  /* 0x0000000a09097276 */ /* 0x004fc8000380000c */
[----:B---3--:R-:W-:-:S07]  /*06c0*/  FMNMX3 R9, R9, R14, R13, PT ;  /* 0x0000000e09097276 */ /* 0x008fce000380000d */
.L_x_41:
[----:B------:R-:W-:Y:S05]  /*06d0*/  @!P3 BRA `(.L_x_39) ;  /* 0x000000000030b947 */ /* 0x000fea0003800000 */
[----:B------:R-:W0:Y:S01]  /*06e0*/  LDC.64 R2, c[0x0][0x390] ;  /* 0x0000e400ff027b82 */ /* 0x000e220000000a00 */
[----:B------:R-:W-:-:S04]  /*06f0*/  IMAD.IADD R11, R0, 0x1, R11 ;  /* 0x00000001000b7824 */ /* 0x000fc800078e020b */
[----:B0-----:R-:W-:-:S05]  /*0700*/  IMAD.WIDE R2, R11, 0x4, R2 ;  /* 0x000000040b027825 */ /* 0x001fca00078e0202 */
[----:B------:R-:W2:Y:S01]  /*0710*/  LDG.E R0, desc[UR8][R2.64] ;  /* 0x0000000802007981 */ /* 0x000ea2000c1e1900 */
[----:B------:R-:W-:Y:S02]  /*0720*/  ISETP.NE.AND P3, PT, R5, 0x1, PT ;  /* 0x000000010500780c */ /* 0x000fe40003f65270 */
[----:B--2---:R-:W-:-:S11]  /*0730*/  FMNMX R9, R9, R0, PT ;  /* 0x0000000009097209 */ /* 0x004fd60003800000 */
[----:B------:R-:W-:Y:S05]  /*0740*/  @!P3 BRA `(.L_x_39) ;  /* 0x000000000014b947 */ /* 0x000fea0003800000 */
[----:B------:R-:W-:Y:S01]  /*0750*/  ISETP.NE.AND P3, PT, R5, 0x2, PT ;  /* 0x000000020500780c */ /* 0x000fe20003f65270 */
[----:B------:R-:W2:-:S12]  /*0760*/  LDG.E R0, desc[UR8][R2.64+0x4] ;  /* 0x0000040802007981 */ /* 0x000e98000c1e1900 */
[----:B------:R-:W3:Y:S01]  /*0770*/  @P3 LDG.E R10, desc[UR8][R2.64+0x8] ;  /* 0x00000808020a3981 */ /* 0x000ee2000c1e1900 */
[----:B--2---:R-:W-:-:S04]  /*0780*/  FMNMX R9, R9, R0, PT ;  /* 0x0000000009097209 */ /* 0x004fc80003800000 */
[----:B---3--:R-:W-:-:S07]  /*0790*/  @P3 FMNMX R9, R9, R10, PT ;  /* 0x0000000a09093209 */ /* 0x008fce0003800000 */
.L_x_39:
[----:B------:R-:W-:Y:S05]  /*07a0*/  @P2 BRA `(.L_x_42) ;  /* 0xfffffff800942947 */ /* 0x000fea000383ffff */
.L_x_36:
[----:B------:R-:W0:Y:S01]  /*07b0*/  LDC.64 R2, c[0x0][0x398] ;  /* 0x0000e600ff027b82 */ /* 0x000e220000000a00 */
[----:B------:R-:W-:-:S04]  /*07c0*/  IMAD R7, R8, UR10, R7 ;  /* 0x0000000a08077c24 */ /* 0x000fc8000f8e0207 */
[----:B0-----:R-:W-:-:S05]  /*07d0*/  IMAD.WIDE R2, R7, 0x4, R2 ;  /* 0x0000000407027825 */ /* 0x001fca00078e0202 */
[----:B------:R-:W-:Y:S01]  /*07e0*/  STG.E desc[UR8][R2.64], R9 ;  /* 0x0000000902007986 */ /* 0x000fe2000c101908 */
[----:B------:R-:W-:Y:S05]  /*07f0*/  EXIT ;  /* 0x000000000000794d */ /* 0x000fea0003800000 */
.L_x_43:
        /* <DEDUP_REMOVED lines=16> */
.L_x_249:


//--------------------- .text.maxPooling          --------------------------
	.section	.text.maxPooling,"ax",@progbits
	.align	128
        .global         maxPooling
        .type           maxPooling,@function
        .size           maxPooling,(.L_x_250 - maxPooling)
        .other          maxPooling,@"STO_CUDA_ENTRY STV_DEFAULT"
maxPooling:
.text.maxPooling:
        /* <DEDUP_REMOVED lines=15> */
[----:B------:R-:W-:Y:S01]  /*00f0*/  IMAD.MOV.U32 R9, RZ, RZ, -0x1698967 ;  /* 0xfe967699ff097424 */ /* 0x000fe200078e00ff */
[----:B0-----:R-:W-:-:S13]  /*0100*/  ISETP.GE.AND P0, PT, R5, 0x1, PT ;  /* 0x000000010500780c */ /* 0x001fda0003f06270 */
[----:B-1----:R-:W-:Y:S05]  /*0110*/  @!P0 BRA `(.L_x_44) ;  /* 0x0000000400a48947 */ /* 0x002fea0003800000 */
[----:B------:R-:W0:Y:S01]  /*0120*/  LDCU.64 UR6, c[0x0][0x390] ;  /* 0x00007200ff0677ac */ /* 0x000e220008000a00 */
[C---:B------:R-:W-:Y:S01]  /*0130*/  LOP3.LUT R26, R5.reuse, 0xf, RZ, 0xc0, !PT ;  /* 0x0000000f051a7812 */ /* 0x040fe200078ec0ff */
[----:B------:R-:W-:Y:S01]  /*0140*/  IMAD.MOV.U32 R9, RZ, RZ, -0x1698967 ;  /* 0xfe967699ff097424 */ /* 0x000fe200078e00ff */
        /* <DEDUP_REMOVED lines=11> */
.L_x_50:
        /* <DEDUP_REMOVED lines=12> */
.L_x_46:
        /* <DEDUP_REMOVED lines=16> */
[----:B--2---:R-:W-:-:S03]  /*03c0*/  FMNMX3 R27, R9, R22, R23, !PT ;  /* 0x00000016091b7276 */ /* 0x004fc60007800017 */
[----:B------:R-:W2:Y:S04]  /*03d0*/  LDG.E R23, desc[UR8][R2.64+0x10] ;  /* 0x0000100802177981 */ /* 0x000ea8000c1e1900 */
[----:B------:R-:W2:Y:S04]  /*03e0*/  LDG.E R22, desc[UR8][R2.64+0x14] ;  /* 0x0000140802167981 */ /* 0x000ea8000c1e1900 */
[----:B------:R-:W2:Y:S01]  /*03f0*/  LDG.E R9, desc[UR8][R2.64+0x18] ;  /* 0x0000180802097981 */ /* 0x000ea2000c1e1900 */
[----:B---3--:R-:W-:Y:S01]  /*0400*/  FMNMX3 R13, R27, R14, R13, !PT ;  /* 0x0000000e1b0d7276 */ /* 0x008fe2000780000d */
[----:B------:R-:W-:-:S03]  /*0410*/  VIADD R11, R11, 0x10 ;  /* 0x000000100b0b7836 */ /* 0x000fc60000000000 */
[----:B----4-:R-:W-:Y:S02]  /*0420*/  FMNMX3 R13, R13, R21, R20, !PT ;  /* 0x000000150d0d7276 */ /* 0x010fe40007800014 */
[----:B------:R-:W-:Y:S02]  /*0430*/  ISETP.NE.AND P3, PT, R11, RZ, PT ;  /* 0x000000ff0b00720c */ /* 0x000fe40003f65270 */
[----:B-----5:R-:W-:-:S04]  /*0440*/  FMNMX3 R13, R13, R19, R18, !PT ;  /* 0x000000130d0d7276 */ /* 0x020fc80007800012 */
[----:B------:R-:W-:-:S04]  /*0450*/  FMNMX3 R13, R13, R17, R16, !PT ;  /* 0x000000110d0d7276 */ /* 0x000fc80007800010 */
[----:B------:R-:W-:Y:S01]  /*0460*/  FMNMX3 R12, R13, R15, R12, !PT ;  /* 0x0000000f0d0c7276 */ /* 0x000fe2000780000c */
[----:B------:R-:W-:-:S03]  /*0470*/  VIADD R10, R10, 0x10 ;  /* 0x000000100a0a7836 */ /* 0x000fc60000000000 */
[----:B--2---:R-:W-:-:S04]  /*0480*/  FMNMX3 R12, R12, R23, R22, !PT ;  /* 0x000000170c0c7276 */ /* 0x004fc80007800016 */
[----:B------:R-:W-:Y:S01]  /*0490*/  FMNMX3 R9, R12, R9, R24, !PT ;  /* 0x000000090c097276 */ /* 0x000fe20007800018 */
[----:B------:R-:W-:Y:S06]  /*04a0*/  @P3 BRA `(.L_x_46) ;  /* 0xfffffffc00843947 */ /* 0x000fec000383ffff */
[----:B------:R-:W-:-:S07]  /*04b0*/  IMAD.MOV.U32 R11, RZ, RZ, R6 ;  /* 0x000000ffff0b7224 */ /* 0x000fce00078e0006 */
.L_x_45:
        /* <DEDUP_REMOVED lines=16> */
[----:B--2---:R-:W-:-:S04]  /*05c0*/  FMNMX3 R10, R9, R10, R12, !PT ;  /* 0x0000000a090a7276 */ /* 0x004fc8000780000c */
[----:B---3--:R-:W-:-:S04]  /*05d0*/  FMNMX3 R10, R10, R13, R14, !PT ;  /* 0x0000000d0a0a7276 */ /* 0x008fc8000780000e */
[----:B----4-:R-:W-:-:S04]  /*05e0*/  FMNMX3 R10, R10, R15, R16, !PT ;  /* 0x0000000f0a0a7276 */ /* 0x010fc80007800010 */
[----:B-----5:R-:W-:-:S07]  /*05f0*/  FMNMX3 R9, R10, R17, R18, !PT ;  /* 0x000000110a097276 */ /* 0x020fce0007800012 */
.L_x_48:
        /* <DEDUP_REMOVED lines=11> */
[----:B--2---:R-:W-:-:S04]  /*06b0*/  FMNMX3 R9, R9, R10, R12, !PT ;  /* 0x0000000a09097276 */ /* 0x004fc8000780000c */
[----:B---3--:R-:W-:-:S07]  /*06c0*/  FMNMX3 R9, R9, R14, R13, !PT ;  /* 0x0000000e09097276 */ /* 0x008fce000780000d */
.L_x_49:
[----:B------:R-:W-:Y:S05]  /*06d0*/  @!P3 BRA `(.L_x_47) ;  /* 0x000000000030b947 */ /* 0x000fea0003800000 */
[----:B------:R-:W0:Y:S01]  /*06e0*/  LDC.64 R2, c[0x0][0x390] ;  /* 0x0000e400ff027b82 */ /* 0x000e220000000a00 */
[----:B------:R-:W-:-:S04]  /*06f0*/  IMAD.IADD R11, R0, 0x1, R11 ;  /* 0x00000001000b7824 */ /* 0x000fc800078e020b */
[----:B0-----:R-:W-:-:S05]  /*0700*/  IMAD.WIDE R2, R11, 0x4, R2 ;  /* 0x000000040b027825 */ /* 0x001fca00078e0202 */
[----:B------:R-:W2:Y:S01]  /*0710*/  LDG.E R0, desc[UR8][R2.64] ;  /* 0x0000000802007981 */ /* 0x000ea2000c1e1900 */
[----:B------:R-:W-:Y:S02]  /*0720*/  ISETP.NE.AND P3, PT, R5, 0x1, PT ;  /* 0x000000010500780c */ /* 0x000fe40003f65270 */
[----:B--2---:R-:W-:-:S11]  /*0730*/  FMNMX R9, R9, R0, !PT ;  /* 0x0000000009097209 */ /* 0x004fd60007800000 */
[----:B------:R-:W-:Y:S05]  /*0740*/  @!P3 BRA `(.L_x_47) ;  /* 0x000000000014b947 */ /* 0x000fea0003800000 */
[----:B------:R-:W-:Y:S01]  /*0750*/  ISETP.NE.AND P3, PT, R5, 0x2, PT ;  /* 0x000000020500780c */ /* 0x000fe20003f65270 */
[----:B------:R-:W2:-:S12]  /*0760*/  LDG.E R0, desc[UR8][R2.64+0x4] ;  /* 0x0000040802007981 */ /* 0x000e98000c1e1900 */
[----:B------:R-:W3:Y:S01]  /*0770*/  @P3 LDG.E R10, desc[UR8][R2.64+0x8] ;  /* 0x00000808020a3981 */ /* 0x000ee2000c1e1900 */
[----:B--2---:R-:W-:-:S04]  /*0780*/  FMNMX R9, R9, R0, !PT ;  /* 0x0000000009097209 */ /* 0x004fc80007800000 */
[----:B---3--:R-:W-:-:S07]  /*0790*/  @P3 FMNMX R9, R9, R10, !PT ;  /* 0x0000000a09093209 */ /* 0x008fce0007800000 */
.L_x_47:
[----:B------:R-:W-:Y:S05]  /*07a0*/  @P2 BRA `(.L_x_50) ;  /* 0xfffffff800942947 */ /* 0x000fea000383ffff */
.L_x_44:
[----:B------:R-:W0:Y:S01]  /*07b0*/  LDC.64 R2, c[0x0][0x398] ;  /* 0x0000e600ff027b82 */ /* 0x000e220000000a00 */
[----:B------:R-:W-:-:S04]  /*07c0*/  IMAD R7, R8, UR10, R7 ;  /* 0x0000000a08077c24 */ /* 0x000fc8000f8e0207 */
[----:B0-----:R-:W-:-:S05]  /*07d0*/  IMAD.WIDE R2, R7, 0x4, R2 ;  /* 0x0000000407027825 */ /* 0x001fca00078e0202 */
[----:B------:R-:W-:Y:S01]  /*07e0*/  STG.E desc[UR8][R2.64], R9 ;  /* 0x0000000902007986 */ /* 0x000fe2000c101908 */
[----:B------:R-:W-:Y:S05]  /*07f0*/  EXIT ;  /* 0x000000000000794d */ /* 0x000fea0003800000 */
.L_x_51:
        /* <DEDUP_REMOVED lines=16> */
.L_x_250:


//--------------------- .text.matrixConvRepeatBorderBackpropagationWeightCorrection --------------------------
	.section	.text.matrixConvRepeatBorderBackpropagationWeightCorrection,"ax",@progbits
	.align	128
        .global         matrixConvRepeatBorderBackpropagationWeightCorrection
        .type           matrixConvRepeatBorderBackpropagationWeightCorrection,@function
        .size           matrixConvRepeatBorderBackpropagationWeightCorrection,(.L_x_251 - matrixConvRepeatBorderBackpropagationWeightCorrection)
        .other          matrixConvRepeatBorderBackpropagationWeightCorrection,@"STO_CUDA_ENTRY STV_DEFAULT"
matrixConvRepeatBorderBackpropagationWeightCorrection:
.text.matrixConvRepeatBorderBackpropagationWeightCorrection:
        /* <DEDUP_REMOVED lines=13> */
[----:B------:R-:W0:Y:S01]  /*00d0*/  LDCU.64 UR4, c[0x0][0x380] ;  /* 0x00007000ff0477ac */ /* 0x000e220008000a00 */
[----:B------:R-:W-:Y:S02]  /*00e0*/  IMAD.MOV R5, RZ, RZ, -R3 ;  /* 0x000000ffff057224 */ /* 0x000fe400078e0a03 */
[----:B------:R-:W-:Y:S01]  /*00f0*/  IMAD.MOV.U32 R9, RZ, RZ, RZ ;  /* 0x000000ffff097224 */ /* 0x000fe200078e00ff */
[----:B------:R-:W1:Y:S01]  /*0100*/  LDCU.64 UR6, c[0x0][0x358] ;  /* 0x00006b00ff0677ac */ /* 0x000e620008000a00 */
[----:B0-----:R-:W-:-:S05]  /*0110*/  IMAD.U32 R10, RZ, RZ, UR4 ;  /* 0x00000004ff0a7e24 */ /* 0x001fca000f8e00ff */
[----:B------:R-:W-:-:S04]  /*0120*/  VIMNMX R2, PT, PT, R10, UR5, PT ;  /* 0x000000050a027c48 */ /* 0x000fc8000bfe0100 */
[----:B------:R-:W-:Y:S02]  /*0130*/  ISETP.GE.AND P0, PT, R2, 0x1, PT ;  /* 0x000000010200780c */ /* 0x000fe40003f06270 */
[----:B------:R-:W-:-:S11]  /*0140*/  LEA.HI.SX32 R2, R6, R5, 0x1f ;  /* 0x0000000506027211 */ /* 0x000fd600078ffaff */
[----:B-1----:R-:W-:Y:S05]  /*0150*/  @!P0 BRA `(.L_x_52) ;  /* 0x0000000c00d88947 */ /* 0x002fea0003800000 */
[----:B------:R-:W-:Y:S01]  /*0160*/  LOP3.LUT R4, R10, 0x7, RZ, 0xc0, !PT ;  /* 0x000000070a047812 */ /* 0x000fe200078ec0ff */
[----:B------:R-:W-:Y:S01]  /*0170*/  IMAD.MOV R6, RZ, RZ, -R0 ;  /* 0x000000ffff067224 */ /* 0x000fe200078e0a00 */
[----:B------:R-:W-:Y:S01]  /*0180*/  UMOV UR4, URZ ;  /* 0x000000ff00047c82 */ /* 0x000fe20008000000 */
[----:B------:R-:W-:Y:S01]  /*0190*/  IMAD.MOV.U32 R9, RZ, RZ, RZ ;  /* 0x000000ffff097224 */ /* 0x000fe200078e00ff */
[----:B------:R-:W-:Y:S02]  /*01a0*/  IADD3 R5, PT, PT, R4, -0x1, RZ ;  /* 0xffffffff04057810 */ /* 0x000fe40007ffe0ff */
[----:B------:R-:W-:Y:S02]  /*01b0*/  LEA.HI R6, R7, R6, RZ, 0x1f ;  /* 0x0000000607067211 */ /* 0x000fe400078ff8ff */
[----:B------:R-:W-:Y:S02]  /*01c0*/  ISETP.GE.U32.AND P0, PT, R5, 0x3, PT ;  /* 0x000000030500780c */ /* 0x000fe40003f06070 */
[----:B------:R-:W-:-:S02]  /*01d0*/  LOP3.LUT R5, R10, 0x7ffffff8, RZ, 0xc0, !PT ;  /* 0x7ffffff80a057812 */ /* 0x000fc400078ec0ff */
[----:B------:R-:W-:-:S09]  /*01e0*/  LOP3.LUT R7, R10, 0x3, RZ, 0xc0, !PT ;  /* 0x000000030a077812 */ /* 0x000fd200078ec0ff */
.L_x_58:
[----:B------:R-:W0:Y:S01]  /*01f0*/  LDC.64 R10, c[0x0][0x380] ;  /* 0x0000e000ff0a7b82 */ /* 0x000e220000000a00 */
[----:B------:R-:W-:-:S05]  /*0200*/  VIADD R12, R6, UR4 ;  /* 0x00000004060c7c36 */ /* 0x000fca0008000000 */
[----:B------:R-:W-:-:S04]  /*0210*/  SHF.R.S32.HI R8, RZ, 0x1f, R12 ;  /* 0x0000001fff087819 */ /* 0x000fc8000001140c */
[----:B0-----:R-:W-:Y:S01]  /*0220*/  LOP3.LUT R13, R8, R11, RZ, 0xc0, !PT ;  /* 0x0000000b080d7212 */ /* 0x001fe200078ec0ff */
[C---:B------:R-:W-:Y:S01]  /*0230*/  IMAD R8, R10.reuse, UR4, RZ ;  /* 0x000000040a087c24 */ /* 0x040fe2000f8e02ff */
[----:B------:R-:W-:Y:S01]  /*0240*/  ISETP.GE.U32.AND P3, PT, R10, 0x8, PT ;  /* 0x000000080a00780c */ /* 0x000fe20003f66070 */
[----:B------:R-:W-:Y:S01]  /*0250*/  UIADD3 UR4, UPT, UPT, UR4, 0x1, URZ ;  /* 0x0000000104047890 */ /* 0x000fe2000fffe0ff */
[----:B------:R-:W-:-:S04]  /*0260*/  IADD3 R12, PT, PT, R12, R13, RZ ;  /* 0x0000000d0c0c7210 */ /* 0x000fc80007ffe0ff */
[----:B------:R-:W-:Y:S02]  /*0270*/  ISETP.GE.AND P2, PT, R12, R11, PT ;  /* 0x0000000b0c00720c */ /* 0x000fe40003f46270 */
[C---:B------:R-:W-:Y:S02]  /*0280*/  ISETP.NE.AND P1, PT, R11.reuse, UR4, PT ;  /* 0x000000040b007c0c */ /* 0x040fe4000bf25270 */
[----:B------:R-:W-:Y:S01]  /*0290*/  SEL R21, R11, RZ, P2 ;  /* 0x000000ff0b157207 */ /* 0x000fe20001000000 */
[----:B------:R-:W-:-:S04]  /*02a0*/  IMAD.MOV.U32 R11, RZ, RZ, RZ ;  /* 0x000000ffff0b7224 */ /* 0x000fc800078e00ff */
[----:B------:R-:W-:Y:S01]  /*02b0*/  IMAD.IADD R21, R12, 0x1, -R21 ;  /* 0x000000010c157824 */ /* 0x000fe200078e0a15 */
[----:B------:R-:W-:Y:S06]  /*02c0*/  @!P3 BRA `(.L_x_53) ;  /* 0x0000000400a4b947 */ /* 0x000fec0003800000 */
[----:B------:R-:W0:Y:S01]  /*02d0*/  LDC.64 R14, c[0x0][0x3a0] ;  /* 0x0000e800ff0e7b82 */ /* 0x000e220000000a00 */
[----:B------:R-:W-:-:S07]  /*02e0*/  UMOV UR5, URZ ;  /* 0x000000ff00057c82 */ /* 0x000fce0008000000 */
[----:B------:R-:W1:Y:S02]  /*02f0*/  LDC.64 R12, c[0x0][0x398] ;  /* 0x0000e600ff0c7b82 */ /* 0x000e640000000a00 */
.L_x_54:
[----:B------:R-:W-:Y:S02]  /*0300*/  VIADD R11, R2, UR5 ;  /* 0x00000005020b7c36 */ /* 0x000fe40008000000 */
[----:B------:R-:W-:-:S03]  /*0310*/  VIADD R23, R8, UR5 ;  /* 0x0000000508177c36 */ /* 0x000fc60008000000 */
[----:B------:R-:W-:Y:S01]  /*0320*/  IADD3 R18, PT, PT, R11, 0x1, RZ ;  /* 0x000000010b127810 */ /* 0x000fe20007ffe0ff */
[----:B0-----:R-:W-:Y:S01]  /*0330*/  IMAD.WIDE.U32 R22, R23, 0x4, R14 ;  /* 0x0000000417167825 */ /* 0x001fe200078e000e */
[----:B------:R-:W-:Y:S02]  /*0340*/  SHF.R.S32.HI R17, RZ, 0x1f, R11 ;  /* 0x0000001fff117819 */ /* 0x000fe4000001140b */
[----:B------:R-:W-:Y:S02]  /*0350*/  SHF.R.S32.HI R19, RZ, 0x1f, R18 ;  /* 0x0000001fff137819 */ /* 0x000fe40000011412 */
[-C--:B------:R-:W-:Y:S01]  /*0360*/  LOP3.LUT R16, R17, R10.reuse, RZ, 0xc0, !PT ;  /* 0x0000000a11107212 */ /* 0x080fe200078ec0ff */
[----:B------:R-:W2:Y:S01]  /*0370*/  LDG.E R24, desc[UR6][R22.64] ;  /* 0x0000000616187981 */ /* 0x000ea2000c1e1900 */
[----:B------:R-:W-:-:S03]  /*0380*/  LOP3.LUT R19, R19, R10, RZ, 0xc0, !PT ;  /* 0x0000000a13137212 */ /* 0x000fc600078ec0ff */
[----:B------:R-:W-:Y:S02]  /*0390*/  IMAD.IADD R17, R11, 0x1, R16 ;  /* 0x000000010b117824 */ /* 0x000fe400078e0210 */
[----:B------:R-:W-:-:S03]  /*03a0*/  IMAD.IADD R19, R18, 0x1, R19 ;  /* 0x0000000112137824 */ /* 0x000fc600078e0213 */
[-C--:B------:R-:W-:Y:S01]  /*03b0*/  ISETP.GE.AND P2, PT, R17, R10.reuse, PT ;  /* 0x0000000a1100720c */ /* 0x080fe20003f46270 */
[-C--:B------:R-:W-:Y:S01]  /*03c0*/  IMAD R17, R21, R10.reuse, R17 ;  /* 0x0000000a15117224 */ /* 0x080fe200078e0211 */
[-C--:B------:R-:W-:Y:S01]  /*03d0*/  ISETP.GE.AND P3, PT, R19, R10.reuse, PT ;  /* 0x0000000a1300720c */ /* 0x080fe20003f66270 */
[----:B------:R-:W-:Y:S01]  /*03e0*/  IMAD R19, R21, R10, R19 ;  /* 0x0000000a15137224 */ /* 0x000fe200078e0213 */
[C---:B------:R-:W-:Y:S02]  /*03f0*/  SEL R16, R10.reuse, RZ, P2 ;  /* 0x000000ff0a107207 */ /* 0x040fe40001000000 */
[----:B------:R-:W-:Y:S02]  /*0400*/  SEL R18, R10, RZ, P3 ;  /* 0x000000ff0a127207 */ /* 0x000fe40001800000 */
[----:B------:R-:W-:-:S03]  /*0410*/  IADD3 R17, PT, PT, -R16, R17, RZ ;  /* 0x0000001110117210 */ /* 0x000fc60007ffe1ff */
[----:B------:R-:W-:Y:S02]  /*0420*/  IMAD.IADD R25, R19, 0x1, -R18 ;  /* 0x0000000113197824 */ /* 0x000fe400078e0a12 */
[----:B-1----:R-:W-:-:S04]  /*0430*/  IMAD.WIDE R18, R17, 0x4, R12 ;  /* 0x0000000411127825 */ /* 0x002fc800078e020c */
[----:B------:R-:W-:Y:S01]  /*0440*/  IMAD.WIDE R16, R25, 0x4, R12 ;  /* 0x0000000419107825 */ /* 0x000fe200078e020c */
[----:B------:R0:W2:Y:S04]  /*0450*/  LDG.E R26, desc[UR6][R18.64] ;  /* 0x00000006121a7981 */ /* 0x0000a8000c1e1900 */
[----:B------:R-:W3:Y:S04]  /*0460*/  LDG.E R25, desc[UR6][R22.64+0x4] ;  /* 0x0000040616197981 */ /* 0x000ee8000c1e1900 */
[----:B------:R1:W3:Y:S01]  /*0470*/  LDG.E R16, desc[UR6][R16.64] ;  /* 0x0000000610107981 */ /* 0x0002e2000c1e1900 */
[----:B------:R-:W-:-:S05]  /*0480*/  VIADD R20, R11, 0x2 ;  /* 0x000000020b147836 */ /* 0x000fca0000000000 */
[----:B------:R-:W-:-:S04]  /*0490*/  SHF.R.S32.HI R27, RZ, 0x1f, R20 ;  /* 0x0000001fff1b7819 */ /* 0x000fc80000011414 */
[----:B------:R-:W-:-:S05]  /*04a0*/  LOP3.LUT R27, R27, R10, RZ, 0xc0, !PT ;  /* 0x0000000a1b1b7212 */ /* 0x000fca00078ec0ff */
[----:B------:R-:W-:-:S05]  /*04b0*/  IMAD.IADD R27, R20, 0x1, R27 ;  /* 0x00000001141b7824 */ /* 0x000fca00078e021b */
[-C--:B------:R-:W-:Y:S01]  /*04c0*/  ISETP.GE.AND P2, PT, R27, R10.reuse, PT ;  /* 0x0000000a1b00720c */ /* 0x080fe20003f46270 */
[----:B------:R-:W-:-:S03]  /*04d0*/  IMAD R27, R21, R10, R27 ;  /* 0x0000000a151b7224 */ /* 0x000fc600078e021b */
[----:B------:R-:W-:-:S04]  /*04e0*/  SEL R20, R10, RZ, P2 ;  /* 0x000000ff0a147207 */ /* 0x000fc80001000000 */
[----:B------:R-:W-:Y:S02]  /*04f0*/  IADD3 R27, PT, PT, -R20, R27, RZ ;  /* 0x0000001b141b7210 */ /* 0x000fe40007ffe1ff */
[----:B------:R-:W4:Y:S03]  /*0500*/  LDG.E R20, desc[UR6][R22.64+0x8] ;  /* 0x0000080616147981 */ /* 0x000f26000c1e1900 */
[----:B0-----:R-:W-:-:S05]  /*0510*/  IMAD.WIDE R18, R27, 0x4, R12 ;  /* 0x000000041b127825 */ /* 0x001fca00078e020c */
[----:B------:R0:W4:Y:S01]  /*0520*/  LDG.E R29, desc[UR6][R18.64] ;  /* 0x00000006121d7981 */ /* 0x000122000c1e1900 */
[----:B-1----:R-:W-:-:S05]  /*0530*/  VIADD R17, R11, 0x3 ;  /* 0x000000030b117836 */ /* 0x002fca0000000000 */
[----:B------:R-:W-:Y:S01]  /*0540*/  SHF.R.S32.HI R27, RZ, 0x1f, R17 ;  /* 0x0000001fff1b7819 */ /* 0x000fe20000011411 */
[C---:B0-----:R-:W-:Y:S02]  /*0550*/  VIADD R18, R11.reuse, 0x6 ;  /* 0x000000060b127836 */ /* 0x041fe40000000000 */
[----:B--2---:R-:W-:Y:S01]  /*0560*/  FFMA R26, R24, R26, R9 ;  /* 0x0000001a181a7223 */ /* 0x004fe20000000009 */
[----:B------:R-:W-:-:S03]  /*0570*/  VIADD R24, R11, 0x4 ;  /* 0x000000040b187836 */ /* 0x000fc60000000000 */
[----:B---3--:R-:W-:Y:S01]  /*0580*/  FFMA R9, R25, R16, R26 ;  /* 0x0000001019097223 */ /* 0x008fe2000000001a */
[----:B------:R-:W-:Y:S01]  /*0590*/  LOP3.LUT R26, R27, R10, RZ, 0xc0, !PT ;  /* 0x0000000a1b1a7212 */ /* 0x000fe200078ec0ff */
[----:B------:R-:W-:Y:S01]  /*05a0*/  VIADD R16, R11, 0x5 ;  /* 0x000000050b107836 */ /* 0x000fe20000000000 */
[----:B------:R-:W-:Y:S02]  /*05b0*/  SHF.R.S32.HI R27, RZ, 0x1f, R24 ;  /* 0x0000001fff1b7819 */ /* 0x000fe40000011418 */
[----:B------:R-:W-:Y:S02]  /*05c0*/  IADD3 R25, PT, PT, R17, R26, RZ ;  /* 0x0000001a11197210 */ /* 0x000fe40007ffe0ff */
[-C--:B------:R-:W-:Y:S02]  /*05d0*/  LOP3.LUT R27, R27, R10.reuse, RZ, 0xc0, !PT ;  /* 0x0000000a1b1b7212 */ /* 0x080fe400078ec0ff */
[----:B------:R-:W-:Y:S02]  /*05e0*/  SHF.R.S32.HI R17, RZ, 0x1f, R16 ;  /* 0x0000001fff117819 */ /* 0x000fe40000011410 */
[-C--:B------:R-:W-:Y:S01]  /*05f0*/  ISETP.GE.AND P2, PT, R25, R10.reuse, PT ;  /* 0x0000000a1900720c */ /* 0x080fe20003f46270 */
[----:B------:R-:W-:Y:S01]  /*0600*/  IMAD.IADD R27, R24, 0x1, R27 ;  /* 0x00000001181b7824 */ /* 0x000fe200078e021b */
[-C--:B------:R-:W-:Y:S01]  /*0610*/  LOP3.LUT R17, R17, R10.reuse, RZ, 0xc0, !PT ;  /* 0x0000000a11117212 */ /* 0x080fe200078ec0ff */
[----:B------:R-:W-:Y:S01]  /*0620*/  IMAD R25, R21, R10, R25 ;  /* 0x0000000a15197224 */ /* 0x000fe200078e0219 */
[----:B------:R-:W-:-:S02]  /*0630*/  SEL R26, R10, RZ, P2 ;  /* 0x000000ff0a1a7207 */ /* 0x000fc40001000000 */
[-C--:B------:R-:W-:Y:S01]  /*0640*/  ISETP.GE.AND P2, PT, R27, R10.reuse, PT ;  /* 0x0000000a1b00720c */ /* 0x080fe20003f46270 */
[----:B------:R-:W-:Y:S01]  /*0650*/  IMAD.IADD R19, R16, 0x1, R17 ;  /* 0x0000000110137824 */ /* 0x000fe200078e0211 */
[----:B------:R-:W-:Y:S01]  /*0660*/  SHF.R.S32.HI R17, RZ, 0x1f, R18 ;  /* 0x0000001fff117819 */ /* 0x000fe20000011412 */
[----:B------:R-:W-:Y:S01]  /*0670*/  IMAD.IADD R26, R25, 0x1, -R26 ;  /* 0x00000001191a7824 */ /* 0x000fe200078e0a1a */
[----:B------:R-:W-:Y:S01]  /*0680*/  SEL R25, R10, RZ, P2 ;  /* 0x000000ff0a197207 */ /* 0x000fe20001000000 */
[-C--:B------:R-:W-:Y:S01]  /*0690*/  IMAD R16, R21, R10.reuse, R27 ;  /* 0x0000000a15107224 */ /* 0x080fe200078e021b */
[-C--:B------:R-:W-:Y:S02]  /*06a0*/  LOP3.LUT R17, R17, R10.reuse, RZ, 0xc0, !PT ;  /* 0x0000000a11117212 */ /* 0x080fe400078ec0ff */
[-C--:B------:R-:W-:Y:S01]  /*06b0*/  ISETP.GE.AND P2, PT, R19, R10.reuse, PT ;  /* 0x0000000a1300720c */ /* 0x080fe20003f46270 */
[----:B------:R-:W-:Y:S01]  /*06c0*/  IMAD.IADD R25, R16, 0x1, -R25 ;  /* 0x0000000110197824 */ /* 0x000fe200078e0a19 */
[----:B------:R-:W-:Y:S01]  /*06d0*/  IADD3 R17, PT, PT, R18, R17, RZ ;  /* 0x0000001112117210 */ /* 0x000fe20007ffe0ff */
[----:B------:R-:W-:Y:S01]  /*06e0*/  IMAD R16, R21, R10, R19 ;  /* 0x0000000a15107224 */ /* 0x000fe200078e0213 */
[----:B------:R-:W-:-:S02]  /*06f0*/  SEL R19, R10, RZ, P2 ;  /* 0x000000ff0a137207 */ /* 0x000fc40001000000 */
[----:B------:R-:W-:-:S03]  /*0700*/  ISETP.GE.AND P2, PT, R17, R10, PT ;  /* 0x0000000a1100720c */ /* 0x000fc60003f46270 */
[----:B------:R-:W-:Y:S02]  /*0710*/  IMAD.IADD R19, R16, 0x1, -R19 ;  /* 0x0000000110137824 */ /* 0x000fe400078e0a13 */
[----:B------:R-:W-:Y:S01]  /*0720*/  IMAD R16, R21, R10, R17 ;  /* 0x0000000a15107224 */ /* 0x000fe200078e0211 */
[----:B------:R-:W-:-:S04]  /*0730*/  SEL R17, R10, RZ, P2 ;  /* 0x000000ff0a117207 */ /* 0x000fc80001000000 */
[----:B------:R-:W-:Y:S01]  /*0740*/  IADD3 R17, PT, PT, -R17, R16, RZ ;  /* 0x0000001011117210 */ /* 0x000fe20007ffe1ff */
[----:B------:R-:W-:-:S04]  /*0750*/  IMAD.WIDE R26, R26, 0x4, R12 ;  /* 0x000000041a1a7825 */ /* 0x000fc800078e020c */
[--C-:B------:R-:W-:Y:S02]  /*0760*/  IMAD.WIDE R16, R17, 0x4, R12.reuse ;  /* 0x0000000411107825 */ /* 0x100fe400078e020c */
[----:B------:R-:W2:Y:S04]  /*0770*/  LDG.E R26, desc[UR6][R26.64] ;  /* 0x000000061a1a7981 */ /* 0x000ea8000c1e1900 */
[----:B------:R0:W3:Y:S02]  /*0780*/  LDG.E R28, desc[UR6][R16.64] ;  /* 0x00000006101c7981 */ /* 0x0000e4000c1e1900 */
[----:B0-----:R-:W-:Y:S02]  /*0790*/  VIADD R16, R11, 0x7 ;  /* 0x000000070b107836 */ /* 0x001fe40000000000 */
[----:B------:R-:W-:Y:S01]  /*07a0*/  IMAD.WIDE R24, R25, 0x4, R12 ;  /* 0x0000000419187825 */ /* 0x000fe200078e020c */
[----:B------:R-:W5:Y:S02]  /*07b0*/  LDG.E R11, desc[UR6][R22.64+0x14] ;  /* 0x00001406160b7981 */ /* 0x000f64000c1e1900 */
[----:B------:R-:W-:Y:S01]  /*07c0*/  SHF.R.S32.HI R27, RZ, 0x1f, R16 ;  /* 0x0000001fff1b7819 */ /* 0x000fe20000011410 */
[----:B------:R-:W-:-:S02]  /*07d0*/  IMAD.WIDE R18, R19, 0x4, R12 ;  /* 0x0000000413127825 */ /* 0x000fc400078e020c */
[----:B------:R-:W3:Y:S01]  /*07e0*/  LDG.E R24, desc[UR6][R24.64] ;  /* 0x0000000618187981 */ /* 0x000ee2000c1e1900 */
[----:B------:R-:W-:-:S03]  /*07f0*/  LOP3.LUT R27, R27, R10, RZ, 0xc0, !PT ;  /* 0x0000000a1b1b7212 */ /* 0x000fc600078ec0ff */
[----:B------:R-:W5:Y:S02]  /*0800*/  LDG.E R18, desc[UR6][R18.64] ;  /* 0x0000000612127981 */ /* 0x000f64000c1e1900 */
[----:B------:R-:W-:Y:S02]  /*0810*/  IMAD.IADD R27, R16, 0x1, R27 ;  /* 0x00000001101b7824 */ /* 0x000fe400078e021b */
[----:B------:R-:W2:Y:S03]  /*0820*/  LDG.E R25, desc[UR6][R22.64+0xc] ;  /* 0x00000c0616197981 */ /* 0x000ea6000c1e1900 */
[-C--:B------:R-:W-:Y:S01]  /*0830*/  ISETP.GE.AND P2, PT, R27, R10.reuse, PT ;  /* 0x0000000a1b00720c */ /* 0x080fe20003f46270 */
[----:B------:R-:W-:Y:S01]  /*0840*/  IMAD R27, R21, R10, R27 ;  /* 0x0000000a151b7224 */ /* 0x000fe200078e021b */
[----:B------:R-:W3:Y:S02]  /*0850*/  LDG.E R19, desc[UR6][R22.64+0x10] ;  /* 0x0000100616137981 */ /* 0x000ee4000c1e1900 */
[----:B------:R-:W-:-:S05]  /*0860*/  SEL R16, R10, RZ, P2 ;  /* 0x000000ff0a107207 */ /* 0x000fca0001000000 */
[----:B------:R-:W-:Y:S02]  /*0870*/  IMAD.IADD R17, R27, 0x1, -R16 ;  /* 0x000000011b117824 */ /* 0x000fe400078e0a10 */
[----:B----4-:R-:W-:Y:S02]  /*0880*/  FFMA R29, R20, R29, R9 ;  /* 0x0000001d141d7223 */ /* 0x010fe40000000009 */
[----:B------:R-:W4:Y:S01]  /*0890*/  LDG.E R9, desc[UR6][R22.64+0x18] ;  /* 0x0000180616097981 */ /* 0x000f22000c1e1900 */
[----:B------:R-:W-:-:S03]  /*08a0*/  IMAD.WIDE R16, R17, 0x4, R12 ;  /* 0x0000000411107825 */ /* 0x000fc600078e020c */
[----:B------:R-:W4:Y:S04]  /*08b0*/  LDG.E R20, desc[UR6][R22.64+0x1c] ;  /* 0x00001c0616147981 */ /* 0x000f28000c1e1900 */
[----:B------:R-:W4:Y:S01]  /*08c0*/  LDG.E R16, desc[UR6][R16.64] ;  /* 0x0000000610107981 */ /* 0x000f22000c1e1900 */
[----:B------:R-:W-:-:S06]  /*08d0*/  UIADD3 UR5, UPT, UPT, UR5, 0x8, URZ ;  /* 0x0000000805057890 */ /* 0x000fcc000fffe0ff */
[----:B------:R-:W-:Y:S01]  /*08e0*/  ISETP.NE.AND P2, PT, R5, UR5, PT ;  /* 0x0000000505007c0c */ /* 0x000fe2000bf45270 */
[----:B--2---:R-:W-:-:S04]  /*08f0*/  FFMA R26, R25, R26, R29 ;  /* 0x0000001a191a7223 */ /* 0x004fc8000000001d */
[----:B---3--:R-:W-:-:S04]  /*0900*/  FFMA R24, R19, R24, R26 ;  /* 0x0000001813187223 */ /* 0x008fc8000000001a */
[----:B-----5:R-:W-:-:S04]  /*0910*/  FFMA R18, R11, R18, R24 ;  /* 0x000000120b127223 */ /* 0x020fc80000000018 */
[----:B----4-:R-:W-:-:S04]  /*0920*/  FFMA R9, R9, R28, R18 ;  /* 0x0000001c09097223 */ /* 0x010fc80000000012 */
[----:B------:R-:W-:Y:S01]  /*0930*/  FFMA R9, R20, R16, R9 ;  /* 0x0000001014097223 */ /* 0x000fe20000000009 */
[----:B------:R-:W-:Y:S06]  /*0940*/  @P2 BRA `(.L_x_54) ;  /* 0xfffffff8006c2947 */ /* 0x000fec000383ffff */
[----:B------:R-:W-:-:S07]  /*0950*/  MOV R11, R5 ;  /* 0x00000005000b7202 */ /* 0x000fce0000000f00 */
.L_x_53:
[----:B------:R-:W-:-:S13]  /*0960*/  ISETP.NE.AND P2, PT, R4, RZ, PT ;  /* 0x000000ff0400720c */ /* 0x000fda0003f45270 */
[----:B------:R-:W-:Y:S05]  /*0970*/  @!P2 BRA `(.L_x_55) ;  /* 0x0000000400cca947 */ /* 0x000fea0003800000 */
[----:B------:R-:W-:Y:S01]  /*0980*/  ISETP.NE.AND P2, PT, R7, RZ, PT ;  /* 0x000000ff0700720c */ /* 0x000fe20003f45270 */
[----:B------:R-:W-:-:S12]  /*0990*/  @!P0 BRA `(.L_x_56) ;  /* 0x0000000000e88947 */ /* 0x000fd80003800000 */
[----:B------:R-:W-:-:S04]  /*09a0*/  IMAD.IADD R23, R2, 0x1, R11 ;  /* 0x0000000102177824 */ /* 0x000fc800078e020b */
[C---:B------:R-:W-:Y:S01]  /*09b0*/  VIADD R14, R23.reuse, 0x1 ;  /* 0x00000001170e7836 */ /* 0x040fe20000000000 */
[----:B------:R-:W-:Y:S01]  /*09c0*/  SHF.R.S32.HI R13, RZ, 0x1f, R23 ;  /* 0x0000001fff0d7819 */ /* 0x000fe20000011417 */
[----:B------:R-:W-:-:S03]  /*09d0*/  VIADD R18, R23, 0x2 ;  /* 0x0000000217127836 */ /* 0x000fc60000000000 */
[----:B------:R-:W-:Y:S02]  /*09e0*/  LOP3.LUT R12, R13, R10, RZ, 0xc0, !PT ;  /* 0x0000000a0d0c7212 */ /* 0x000fe400078ec0ff */
[----:B------:R-:W-:Y:S02]  /*09f0*/  SHF.R.S32.HI R15, RZ, 0x1f, R14 ;  /* 0x0000001fff0f7819 */ /* 0x000fe4000001140e */
[C---:B------:R-:W-:Y:S01]  /*0a00*/  IADD3 R19, PT, PT, R23.reuse, R12, RZ ;  /* 0x0000000c17137210 */ /* 0x040fe20007ffe0ff */
[----:B------:R-:W-:Y:S01]  /*0a10*/  VIADD R23, R23, 0x3 ;  /* 0x0000000317177836 */ /* 0x000fe20000000000 */
[----:B------:R-:W-:Y:S01]  /*0a20*/  SHF.R.S32.HI R17, RZ, 0x1f, R18 ;  /* 0x0000001fff117819 */ /* 0x000fe20000011412 */
[----:B------:R-:W0:Y:S01]  /*0a30*/  LDC.64 R12, c[0x0][0x3a0] ;  /* 0x0000e800ff0c7b82 */ /* 0x000e220000000a00 */
[----:B------:R-:W-:Y:S02]  /*0a40*/  LOP3.LUT R15, R15, R10, RZ, 0xc0, !PT ;  /* 0x0000000a0f0f7212 */ /* 0x000fe400078ec0ff */
[----:B------:R-:W-:-:S02]  /*0a50*/  SHF.R.S32.HI R25, RZ, 0x1f, R23 ;  /* 0x0000001fff197819 */ /* 0x000fc40000011417 */
[-C--:B------:R-:W-:Y:S02]  /*0a60*/  LOP3.LUT R27, R17, R10.reuse, RZ, 0xc0, !PT ;  /* 0x0000000a111b7212 */ /* 0x080fe400078ec0ff */
[-C--:B------:R-:W-:Y:S01]  /*0a70*/  LOP3.LUT R20, R25, R10.reuse, RZ, 0xc0, !PT ;  /* 0x0000000a19147212 */ /* 0x080fe200078ec0ff */
[----:B------:R-:W1:Y:S01]  /*0a80*/  LDC.64 R16, c[0x0][0x3a0] ;  /* 0x0000e800ff107b82 */ /* 0x000e620000000a00 */
[----:B------:R-:W-:Y:S01]  /*0a90*/  IMAD.IADD R25, R14, 0x1, R15 ;  /* 0x000000010e197824 */ /* 0x000fe200078e020f */
[----:B------:R-:W-:Y:S01]  /*0aa0*/  ISETP.GE.AND P3, PT, R19, R10, PT ;  /* 0x0000000a1300720c */ /* 0x000fe20003f66270 */
[----:B------:R-:W-:Y:S01]  /*0ab0*/  IMAD.IADD R29, R18, 0x1, R27 ;  /* 0x00000001121d7824 */ /* 0x000fe200078e021b */
[----:B------:R-:W-:Y:S01]  /*0ac0*/  IADD3 R23, PT, PT, R23, R20, RZ ;  /* 0x0000001417177210 */ /* 0x000fe20007ffe0ff */
[CC--:B------:R-:W-:Y:S01]  /*0ad0*/  IMAD R18, R21.reuse, R10.reuse, R19 ;  /* 0x0000000a15127224 */ /* 0x0c0fe200078e0213 */
[----:B------:R-:W-:Y:S01]  /*0ae0*/  SEL R27, R10, RZ, P3 ;  /* 0x000000ff0a1b7207 */ /* 0x000fe20001800000 */
[-C--:B------:R-:W-:Y:S01]  /*0af0*/  IMAD R20, R21, R10.reuse, R25 ;  /* 0x0000000a15147224 */ /* 0x080fe200078e0219 */
[----:B------:R-:W2:Y:S01]  /*0b00*/  LDC.64 R14, c[0x0][0x398] ;  /* 0x0000e600ff0e7b82 */ /* 0x000ea20000000a00 */
[-C--:B------:R-:W-:Y:S01]  /*0b10*/  ISETP.GE.AND P4, PT, R25, R10.reuse, PT ;  /* 0x0000000a1900720c */ /* 0x080fe20003f86270 */
[-C--:B------:R-:W-:Y:S01]  /*0b20*/  IMAD R22, R21, R10.reuse, R29 ;  /* 0x0000000a15167224 */ /* 0x080fe200078e021d */
[----:B------:R-:W-:Y:S01]  /*0b30*/  ISETP.GE.AND P5, PT, R29, R10, PT ;  /* 0x0000000a1d00720c */ /* 0x000fe20003fa6270 */
[----:B------:R-:W-:Y:S01]  /*0b40*/  IMAD.IADD R27, R18, 0x1, -R27 ;  /* 0x00000001121b7824 */ /* 0x000fe200078e0a1b */
[----:B------:R-:W-:-:S02]  /*0b50*/  SEL R19, R10, RZ, P4 ;  /* 0x000000ff0a137207 */ /* 0x000fc40002000000 */
[CC--:B------:R-:W-:Y:S02]  /*0b60*/  IADD3 R18, P3, PT, R8.reuse, R11.reuse, RZ ;  /* 0x0000000b08127210 */ /* 0x0c0fe40007f7e0ff */
[----:B------:R-:W-:Y:S01]  /*0b70*/  IADD3 R29, PT, PT, R8, R11, RZ ;  /* 0x0000000b081d7210 */ /* 0x000fe20007ffe0ff */
[----:B------:R-:W-:Y:S01]  /*0b80*/  IMAD.IADD R19, R20, 0x1, -R19 ;  /* 0x0000000114137824 */ /* 0x000fe200078e0a13 */
[----:B------:R-:W-:Y:S01]  /*0b90*/  SEL R25, R10, RZ, P5 ;  /* 0x000000ff0a197207 */ /* 0x000fe20002800000 */
[----:B------:R-:W-:Y:S01]  /*0ba0*/  IMAD.X R20, RZ, RZ, RZ, P3 ;  /* 0x000000ffff147224 */ /* 0x000fe200018e06ff */
[C---:B0-----:R-:W-:Y:S02]  /*0bb0*/  LEA R12, P4, R18.reuse, R12, 0x2 ;  /* 0x0000000c120c7211 */ /* 0x041fe400078810ff */
[----:B------:R-:W-:Y:S01]  /*0bc0*/  ISETP.GE.AND P3, PT, R23, R10, PT ;  /* 0x0000000a1700720c */ /* 0x000fe20003f66270 */
[----:B-1----:R-:W-:Y:S01]  /*0bd0*/  IMAD.WIDE.U32 R16, R29, 0x4, R16 ;  /* 0x000000041d107825 */ /* 0x002fe200078e0010 */
[----:B------:R-:W-:-:S02]  /*0be0*/  LEA.HI.X R13, R18, R13, R20, 0x2, P4 ;  /* 0x0000000d120d7211 */ /* 0x000fc400020f1414 */
[----:B------:R-:W-:Y:S01]  /*0bf0*/  SEL R20, R10, RZ, P3 ;  /* 0x000000ff0a147207 */ /* 0x000fe20001800000 */
[----:B------:R-:W-:Y:S02]  /*0c00*/  IMAD.IADD R25, R22, 0x1, -R25 ;  /* 0x0000000116197824 */ /* 0x000fe400078e0a19 */
[----:B------:R-:W-:Y:S01]  /*0c10*/  IMAD R29, R21, R10, R23 ;  /* 0x0000000a151d7224 */ /* 0x000fe200078e0217 */
[----:B------:R-:W3:Y:S01]  /*0c20*/  LDG.E R16, desc[UR6][R16.64] ;  /* 0x0000000610107981 */ /* 0x000ee2000c1e1900 */
[----:B--2---:R-:W-:-:S03]  /*0c30*/  IMAD.WIDE R22, R27, 0x4, R14 ;  /* 0x000000041b167825 */ /* 0x004fc600078e020e */
[----:B------:R-:W2:Y:S01]  /*0c40*/  LDG.E R26, desc[UR6][R12.64+0xc] ;  /* 0x00000c060c1a7981 */ /* 0x000ea2000c1e1900 */
[----:B------:R-:W-:-:S03]  /*0c50*/  IMAD.WIDE R18, R19, 0x4, R14 ;  /* 0x0000000413127825 */ /* 0x000fc600078e020e */
[----:B------:R-:W3:Y:S01]  /*0c60*/  LDG.E R22, desc[UR6][R22.64] ;  /* 0x0000000616167981 */ /* 0x000ee2000c1e1900 */
[----:B------:R-:W-:Y:S02]  /*0c70*/  IMAD.IADD R27, R29, 0x1, -R20 ;  /* 0x000000011d1b7824 */ /* 0x000fe400078e0a14 */
[--C-:B------:R-:W-:Y:S01]  /*0c80*/  IMAD.WIDE R24, R25, 0x4, R14.reuse ;  /* 0x0000000419187825 */ /* 0x100fe200078e020e */
[----:B------:R-:W4:Y:S04]  /*0c90*/  LDG.E R18, desc[UR6][R18.64] ;  /* 0x0000000612127981 */ /* 0x000f28000c1e1900 */
[----:B------:R-:W4:Y:S01]  /*0ca0*/  LDG.E R29, desc[UR6][R12.64+0x4] ;  /* 0x000004060c1d7981 */ /* 0x000f22000c1e1900 */
[----:B------:R-:W-:-:S03]  /*0cb0*/  IMAD.WIDE R14, R27, 0x4, R14 ;  /* 0x000000041b0e7825 */ /* 0x000fc600078e020e */
[----:B------:R-:W5:Y:S04]  /*0cc0*/  LDG.E R24, desc[UR6][R24.64] ;  /* 0x0000000618187981 */ /* 0x000f68000c1e1900 */
[----:B------:R-:W5:Y:S04]  /*0cd0*/  LDG.E R27, desc[UR6][R12.64+0x8] ;  /* 0x000008060c1b7981 */ /* 0x000f68000c1e1900 */
[----:B------:R-:W2:Y:S01]  /*0ce0*/  LDG.E R15, desc[UR6][R14.64] ;  /* 0x000000060e0f7981 */ /* 0x000ea2000c1e1900 */
[----:B------:R-:W-:Y:S01]  /*0cf0*/  IADD3 R11, PT, PT, R11, 0x4, RZ ;  /* 0x000000040b0b7810 */ /* 0x000fe20007ffe0ff */
[----:B---3--:R-:W-:-:S04]  /*0d00*/  FFMA R20, R16, R22, R9 ;  /* 0x0000001610147223 */ /* 0x008fc80000000009 */
[----:B----4-:R-:W-:-:S04]  /*0d10*/  FFMA R20, R29, R18, R20 ;  /* 0x000000121d147223 */ /* 0x010fc80000000014 */
[----:B-----5:R-:W-:-:S04]  /*0d20*/  FFMA R20, R27, R24, R20 ;  /* 0x000000181b147223 */ /* 0x020fc80000000014 */
[----:B--2---:R-:W-:-:S07]  /*0d30*/  FFMA R9, R26, R15, R20 ;  /* 0x0000000f1a097223 */ /* 0x004fce0000000014 */
.L_x_56:
[----:B------:R-:W-:Y:S05]  /*0d40*/  @!P2 BRA `(.L_x_55) ;  /* 0x0000000000d8a947 */ /* 0x000fea0003800000 */
[----:B------:R-:W-:Y:S02]  /*0d50*/  ISETP.NE.AND P3, PT, R7, 0x1, PT ;  /* 0x000000010700780c */ /* 0x000fe40003f65270 */
[----:B------:R-:W-:-:S11]  /*0d60*/  LOP3.LUT P2, RZ, R10, 0x1, RZ, 0xc0, !PT ;  /* 0x000000010aff7812 */ /* 0x000fd6000784c0ff */
[----:B------:R-:W-:Y:S05]  /*0d70*/  @!P3 BRA `(.L_x_57) ;  /* 0x000000000088b947 */ /* 0x000fea0003800000 */
[----:B------:R-:W-:Y:S01]  /*0d80*/  IMAD.IADD R18, R2, 0x1, R11 ;  /* 0x0000000102127824 */ /* 0x000fe200078e020b */
[----:B------:R-:W0:Y:S03]  /*0d90*/  LDC.64 R16, c[0x0][0x3a0] ;  /* 0x0000e800ff107b82 */ /* 0x000e260000000a00 */
[----:B------:R-:W-:Y:S01]  /*0da0*/  VIADD R20, R18, 0x1 ;  /* 0x0000000112147836 */ /* 0x000fe20000000000 */
[----:B------:R-:W-:-:S04]  /*0db0*/  SHF.R.S32.HI R19, RZ, 0x1f, R18 ;  /* 0x0000001fff137819 */ /* 0x000fc80000011412 */
[----:B------:R-:W1:Y:S01]  /*0dc0*/  LDC.64 R14, c[0x0][0x398] ;  /* 0x0000e600ff0e7b82 */ /* 0x000e620000000a00 */
[----:B------:R-:W-:Y:S02]  /*0dd0*/  SHF.R.S32.HI R23, RZ, 0x1f, R20 ;  /* 0x0000001fff177819 */ /* 0x000fe40000011414 */
[-C--:B------:R-:W-:Y:S02]  /*0de0*/  LOP3.LUT R19, R19, R10.reuse, RZ, 0xc0, !PT ;  /* 0x0000000a13137212 */ /* 0x080fe400078ec0ff */
[-C--:B------:R-:W-:Y:S02]  /*0df0*/  LOP3.LUT R23, R23, R10.reuse, RZ, 0xc0, !PT ;  /* 0x0000000a17177212 */ /* 0x080fe400078ec0ff */
[----:B------:R-:W-:Y:S01]  /*0e00*/  IADD3 R19, PT, PT, R18, R19, RZ ;  /* 0x0000001312137210 */ /* 0x000fe20007ffe0ff */
[----:B------:R-:W2:Y:S02]  /*0e10*/  LDC.64 R12, c[0x0][0x3a0] ;  /* 0x0000e800ff0c7b82 */ /* 0x000ea40000000a00 */
[----:B------:R-:W-:Y:S01]  /*0e20*/  IMAD.IADD R25, R20, 0x1, R23 ;  /* 0x0000000114197824 */ /* 0x000fe200078e0217 */
[-C--:B------:R-:W-:Y:S01]  /*0e30*/  ISETP.GE.AND P3, PT, R19, R10.reuse, PT ;  /* 0x0000000a1300720c */ /* 0x080fe20003f66270 */
[----:B------:R-:W-:Y:S01]  /*0e40*/  IMAD R18, R21, R10, R19 ;  /* 0x0000000a15127224 */ /* 0x000fe200078e0213 */
[C---:B------:R-:W-:Y:S01]  /*0e50*/  IADD3 R20, P4, PT, R8.reuse, R11, RZ ;  /* 0x0000000b08147210 */ /* 0x040fe20007f9e0ff */
[----:B------:R-:W-:Y:S01]  /*0e60*/  IMAD.IADD R23, R8, 0x1, R11 ;  /* 0x0000000108177824 */ /* 0x000fe200078e020b */
[----:B------:R-:W-:-:S02]  /*0e70*/  SEL R19, R10, RZ, P3 ;  /* 0x000000ff0a137207 */ /* 0x000fc40001800000 */
[-C--:B------:R-:W-:Y:S01]  /*0e80*/  ISETP.GE.AND P3, PT, R25, R10.reuse, PT ;  /* 0x0000000a1900720c */ /* 0x080fe20003f66270 */
[----:B------:R-:W-:Y:S01]  /*0e90*/  IMAD R25, R21, R10, R25 ;  /* 0x0000000a15197224 */ /* 0x000fe200078e0219 */
[----:B------:R-:W-:Y:S01]  /*0ea0*/  IADD3 R19, PT, PT, -R19, R18, RZ ;  /* 0x0000001213137210 */ /* 0x000fe20007ffe1ff */
[----:B0-----:R-:W-:Y:S01]  /*0eb0*/  IMAD.WIDE.U32 R16, R23, 0x4, R16 ;  /* 0x0000000417107825 */ /* 0x001fe200078e0010 */
[----:B------:R-:W-:-:S03]  /*0ec0*/  SEL R18, R10, RZ, P3 ;  /* 0x000000ff0a127207 */ /* 0x000fc60001800000 */
[----:B------:R-:W-:Y:S02]  /*0ed0*/  IMAD.X R22, RZ, RZ, RZ, P4 ;  /* 0x000000ffff167224 */ /* 0x000fe400020e06ff */
[----:B------:R-:W-:Y:S01]  /*0ee0*/  IMAD.IADD R25, R25, 0x1, -R18 ;  /* 0x0000000119197824 */ /* 0x000fe200078e0a12 */
[----:B------:R-:W3:Y:S01]  /*0ef0*/  LDG.E R16, desc[UR6][R16.64] ;  /* 0x0000000610107981 */ /* 0x000ee2000c1e1900 */
[----:B-1----:R-:W-:Y:S01]  /*0f00*/  IMAD.WIDE R18, R19, 0x4, R14 ;  /* 0x0000000413127825 */ /* 0x002fe200078e020e */
[----:B--2---:R-:W-:-:S03]  /*0f10*/  LEA R12, P3, R20, R12, 0x2 ;  /* 0x0000000c140c7211 */ /* 0x004fc600078610ff */
[----:B------:R-:W-:Y:S02]  /*0f20*/  IMAD.WIDE R14, R25, 0x4, R14 ;  /* 0x00000004190e7825 */ /* 0x000fe400078e020e */
[----:B------:R-:W3:Y:S01]  /*0f30*/  LDG.E R18, desc[UR6][R18.64] ;  /* 0x0000000612127981 */ /* 0x000ee2000c1e1900 */
[----:B------:R-:W-:-:S03]  /*0f40*/  LEA.HI.X R13, R20, R13, R22, 0x2, P3 ;  /* 0x0000000d140d7211 */ /* 0x000fc600018f1416 */
[----:B------:R-:W2:Y:S04]  /*0f50*/  LDG.E R14, desc[UR6][R14.64] ;  /* 0x000000060e0e7981 */ /* 0x000ea8000c1e1900 */
[----:B------:R-:W2:Y:S01]  /*0f60*/  LDG.E R12, desc[UR6][R12.64+0x4] ;  /* 0x000004060c0c7981 */ /* 0x000ea2000c1e1900 */
[----:B------:R-:W-:Y:S01]  /*0f70*/  IADD3 R11, PT, PT, R11, 0x2, RZ ;  /* 0x000000020b0b7810 */ /* 0x000fe20007ffe0ff */
[----:B---3--:R-:W-:-:S04]  /*0f80*/  FFMA R9, R16, R18, R9 ;  /* 0x0000001210097223 */ /* 0x008fc80000000009 */
[----:B--2---:R-:W-:-:S07]  /*0f90*/  FFMA R9, R12, R14, R9 ;  /* 0x0000000e0c097223 */ /* 0x004fce0000000009 */
.L_x_57:
[----:B------:R-:W-:Y:S05]  /*0fa0*/  @!P2 BRA `(.L_x_55) ;  /* 0x000000000040a947 */ /* 0x000fea0003800000 */
[----:B------:R-:W-:Y:S01]  /*0fb0*/  IMAD.IADD R16, R2, 0x1, R11 ;  /* 0x0000000102107824 */ /* 0x000fe200078e020b */
[----:B------:R-:W0:Y:S01]  /*0fc0*/  LDC.64 R14, c[0x0][0x3a0] ;  /* 0x0000e800ff0e7b82 */ /* 0x000e220000000a00 */
[----:B------:R-:W-:-:S03]  /*0fd0*/  IADD3 R11, PT, PT, R8, R11, RZ ;  /* 0x0000000b080b7210 */ /* 0x000fc60007ffe0ff */
[----:B------:R-:W-:-:S04]  /*0fe0*/  SHF.R.S32.HI R17, RZ, 0x1f, R16 ;  /* 0x0000001fff117819 */ /* 0x000fc80000011410 */
[----:B------:R-:W1:Y:S01]  /*0ff0*/  LDC.64 R12, c[0x0][0x398] ;  /* 0x0000e600ff0c7b82 */ /* 0x000e620000000a00 */
[----:B------:R-:W-:-:S05]  /*1000*/  LOP3.LUT R17, R17, R10, RZ, 0xc0, !PT ;  /* 0x0000000a11117212 */ /* 0x000fca00078ec0ff */
[----:B------:R-:W-:-:S05]  /*1010*/  IMAD.IADD R17, R16, 0x1, R17 ;  /* 0x0000000110117824 */ /* 0x000fca00078e0211 */
[-C--:B------:R-:W-:Y:S01]  /*1020*/  ISETP.GE.AND P2, PT, R17, R10.reuse, PT ;  /* 0x0000000a1100720c */ /* 0x080fe20003f46270 */
[----:B------:R-:W-:-:S03]  /*1030*/  IMAD R17, R21, R10, R17 ;  /* 0x0000000a15117224 */ /* 0x000fc600078e0211 */
[----:B------:R-:W-:Y:S01]  /*1040*/  SEL R16, R10, RZ, P2 ;  /* 0x000000ff0a107207 */ /* 0x000fe20001000000 */
[----:B0-----:R-:W-:-:S04]  /*1050*/  IMAD.WIDE.U32 R14, R11, 0x4, R14 ;  /* 0x000000040b0e7825 */ /* 0x001fc800078e000e */
[----:B------:R-:W-:Y:S02]  /*1060*/  IMAD.IADD R17, R17, 0x1, -R16 ;  /* 0x0000000111117824 */ /* 0x000fe400078e0a10 */
[----:B------:R-:W2:Y:S02]  /*1070*/  LDG.E R14, desc[UR6][R14.64] ;  /* 0x000000060e0e7981 */ /* 0x000ea4000c1e1900 */
[----:B-1----:R-:W-:-:S06]  /*1080*/  IMAD.WIDE R12, R17, 0x4, R12 ;  /* 0x00000004110c7825 */ /* 0x002fcc00078e020c */
[----:B------:R-:W2:Y:S02]  /*1090*/  LDG.E R12, desc[UR6][R12.64] ;  /* 0x000000060c0c7981 */ /* 0x000ea4000c1e1900 */
[----:B--2---:R-:W-:-:S07]  /*10a0*/  FFMA R9, R14, R12, R9 ;  /* 0x0000000c0e097223 */ /* 0x004fce0000000009 */
.L_x_55:
[----:B------:R-:W-:Y:S05]  /*10b0*/  @P1 BRA `(.L_x_58) ;  /* 0xfffffff0004c1947 */ /* 0x000fea000383ffff */
.L_x_52:
[----:B------:R-:W0:Y:S01]  /*10c0*/  LDC.64 R4, c[0x0][0x3a8] ;  /* 0x0000ea00ff047b82 */ /* 0x000e220000000a00 */
[----:B------:R-:W1:Y:S01]  /*10d0*/  LDCU UR4, c[0x0][0x390] ;  /* 0x00007200ff0477ac */ /* 0x000e620008000800 */
[----:B------:R-:W-:Y:S02]  /*10e0*/  IMAD R3, R0, R10, R3 ;  /* 0x0000000a00037224 */ /* 0x000fe400078e0203 */
[----:B-1----:R-:W-:Y:S02]  /*10f0*/  FMUL R9, R9, UR4 ;  /* 0x0000000409097c20 */ /* 0x002fe40008400000 */
[----:B0-----:R-:W-:-:S05]  /*1100*/  IMAD.WIDE R2, R3, 0x4, R4 ;  /* 0x0000000403027825 */ /* 0x001fca00078e0204 */
[----:B------:R-:W-:Y:S01]  /*1110*/  STG.E desc[UR6][R2.64], R9 ;  /* 0x0000000902007986 */ /* 0x000fe2000c101906 */
[----:B------:R-:W-:Y:S05]  /*1120*/  EXIT ;  /* 0x000000000000794d */ /* 0x000fea0003800000 */
.L_x_59:
        /* <DEDUP_REMOVED lines=13> */
.L_x_251:


//--------------------- .text.matrixConvRepeatBorderBackpropagationErrorTraversal --------------------------
	.section	.text.matrixConvRepeatBorderBackpropagationErrorTraversal,"ax",@progbits
	.align	128
        .global         matrixConvRepeatBorderBackpropagationErrorTraversal
        .type           matrixConvRepeatBorderBackpropagationErrorTraversal,@function
        .size           matrixConvRepeatBorderBackpropagationErrorTraversal,(.L_x_252 - matrixConvRepeatBorderBackpropagationErrorTraversal)
        .other          matrixConvRepeatBorderBackpropagationErrorTraversal,@"STO_CUDA_ENTRY STV_DEFAULT"
matrixConvRepeatBorderBackpropagationErrorTraversal:
.text.matrixConvRepeatBorderBackpropagationErrorTraversal:
        /* <DEDUP_REMOVED lines=15> */
[----:B------:R-:W-:Y:S01]  /*00f0*/  IMAD.MOV.U32 R18, RZ, RZ, RZ ;  /* 0x000000ffff127224 */ /* 0x000fe200078e00ff */
[----:B0-----:R-:W-:-:S13]  /*0100*/  ISETP.GE.AND P0, PT, R8, 0x1, PT ;  /* 0x000000010800780c */ /* 0x001fda0003f06270 */
[----:B-1----:R-:W-:Y:S05]  /*0110*/  @!P0 BRA `(.L_x_60) ;  /* 0x0000001000148947 */ /* 0x002fea0003800000 */
[----:B------:R-:W0:Y:S01]  /*0120*/  LDC R6, c[0x0][0x38c] ;  /* 0x0000e300ff067b82 */ /* 0x000e220000000800 */
[----:B------:R-:W-:Y:S01]  /*0130*/  LOP3.LUT R4, R8, 0x7, RZ, 0xc0, !PT ;  /* 0x0000000708047812 */ /* 0x000fe200078ec0ff */
[----:B------:R-:W-:Y:S01]  /*0140*/  IMAD.MOV.U32 R18, RZ, RZ, RZ ;  /* 0x000000ffff127224 */ /* 0x000fe200078e00ff */
[----:B------:R-:W-:Y:S01]  /*0150*/  SHF.R.U32.HI R2, RZ, 0x1, R8 ;  /* 0x00000001ff027819 */ /* 0x000fe20000011608 */
[----:B------:R-:W-:Y:S02]  /*0160*/  UMOV UR4, URZ ;  /* 0x000000ff00047c82 */ /* 0x000fe40008000000 */
[----:B------:R-:W-:-:S05]  /*0170*/  VIADD R7, R4, 0xffffffff ;  /* 0xffffffff04077836 */ /* 0x000fca0000000000 */
[----:B------:R-:W-:Y:S02]  /*0180*/  ISETP.GE.U32.AND P0, PT, R7, 0x3, PT ;  /* 0x000000030700780c */ /* 0x000fe40003f06070 */
[----:B------:R-:W-:Y:S02]  /*0190*/  IADD3 R7, PT, PT, -R2, R8, R3 ;  /* 0x0000000802077210 */ /* 0x000fe40007ffe103 */
[----:B0-----:R-:W-:-:S04]  /*01a0*/  SHF.R.S32.HI R5, RZ, 0x1, R6 ;  /* 0x00000001ff057819 */ /* 0x001fc80000011406 */
[----:B------:R-:W-:Y:S02]  /*01b0*/  IADD3 R5, PT, PT, -R5, R6, R0 ;  /* 0x0000000605057210 */ /* 0x000fe40007ffe100 */
[C---:B------:R-:W-:Y:S02]  /*01c0*/  LOP3.LUT R6, R8.reuse, 0x3, RZ, 0xc0, !PT ;  /* 0x0000000308067812 */ /* 0x040fe400078ec0ff */
[----:B------:R-:W-:-:S07]  /*01d0*/  LOP3.LUT R8, R8, 0x7ffffff8, RZ, 0xc0, !PT ;  /* 0x7ffffff808087812 */ /* 0x000fce00078ec0ff */
.L_x_66:
[----:B------:R-:W0:Y:S01]  /*01e0*/  LDC R10, c[0x0][0x384] ;  /* 0x0000e100ff0a7b82 */ /* 0x000e220000000800 */
[----:B------:R-:W-:Y:S01]  /*01f0*/  ULOP3.LUT UR5, URZ, UR4, URZ, 0x33, !UPT ;  /* 0x00000004ff057292 */ /* 0x000fe2000f8e33ff */
[----:B------:R-:W1:Y:S05]  /*0200*/  LDCU UR8, c[0x0][0x388] ;  /* 0x00007100ff0877ac */ /* 0x000e6a0008000800 */
[----:B------:R-:W-:-:S05]  /*0210*/  VIADD R2, R5, UR5 ;  /* 0x0000000505027c36 */ /* 0x000fca0008000000 */
[----:B------:R-:W-:Y:S01]  /*0220*/  SHF.R.S32.HI R9, RZ, 0x1f, R2 ;  /* 0x0000001fff097819 */ /* 0x000fe20000011402 */
[----:B-1----:R-:W-:Y:S02]  /*0230*/  UISETP.GE.U32.AND UP1, UPT, UR8, 0x8, UPT ;  /* 0x000000080800788c */ /* 0x002fe4000bf26070 */
[----:B------:R-:W-:Y:S01]  /*0240*/  UIMAD UR5, UR4, UR8, URZ ;  /* 0x00000008040572a4 */ /* 0x000fe2000f8e02ff */
[----:B0-----:R-:W-:Y:S01]  /*0250*/  LOP3.LUT R9, R9, R10, RZ, 0xc0, !PT ;  /* 0x0000000a09097212 */ /* 0x001fe200078ec0ff */
[----:B------:R-:W-:-:S03]  /*0260*/  UIADD3 UR4, UPT, UPT, UR4, 0x1, URZ ;  /* 0x0000000104047890 */ /* 0x000fc6000fffe0ff */
[----:B------:R-:W-:Y:S01]  /*0270*/  IADD3 R9, PT, PT, R2, R9, RZ ;  /* 0x0000000902097210 */ /* 0x000fe20007ffe0ff */
[----:B------:R-:W-:-:S03]  /*0280*/  UISETP.NE.AND UP0, UPT, UR4, UR8, UPT ;  /* 0x000000080400728c */ /* 0x000fc6000bf05270 */
[----:B------:R-:W-:-:S04]  /*0290*/  ISETP.GE.AND P1, PT, R9, R10, PT ;  /* 0x0000000a0900720c */ /* 0x000fc80003f26270 */
[----:B------:R-:W-:-:S05]  /*02a0*/  SEL R2, R10, RZ, P1 ;  /* 0x000000ff0a027207 */ /* 0x000fca0000800000 */
[----:B------:R-:W-:Y:S02]  /*02b0*/  IMAD.IADD R9, R9, 0x1, -R2 ;  /* 0x0000000109097824 */ /* 0x000fe400078e0a02 */
[----:B------:R-:W-:Y:S01]  /*02c0*/  IMAD.MOV.U32 R2, RZ, RZ, RZ ;  /* 0x000000ffff027224 */ /* 0x000fe200078e00ff */
[----:B------:R-:W-:Y:S06]  /*02d0*/  BRA.U !UP1, `(.L_x_61) ;  /* 0x0000000509b07547 */ /* 0x000fec000b800000 */
[----:B------:R-:W0:Y:S01]  /*02e0*/  LDC R22, c[0x0][0x380] ;  /* 0x0000e000ff167b82 */ /* 0x000e220000000800 */
[----:B------:R-:W-:-:S07]  /*02f0*/  IMAD.MOV.U32 R2, RZ, RZ, RZ ;  /* 0x000000ffff027224 */ /* 0x000fce00078e00ff */
[----:B------:R-:W1:Y:S08]  /*0300*/  LDC.64 R12, c[0x0][0x390] ;  /* 0x0000e400ff0c7b82 */ /* 0x000e700000000a00 */
[----:B------:R-:W2:Y:S02]  /*0310*/  LDC.64 R10, c[0x0][0x398] ;  /* 0x0000e600ff0a7b82 */ /* 0x000ea40000000a00 */
.L_x_62:
[----:B------:R-:W-:Y:S01]  /*0320*/  LOP3.LUT R14, RZ, R2, RZ, 0x33, !PT ;  /* 0x00000002ff0e7212 */ /* 0x000fe200078e33ff */
[C---:B------:R-:W-:Y:S01]  /*0330*/  IMAD.IADD R23, R7.reuse, 0x1, -R2 ;  /* 0x0000000107177824 */ /* 0x040fe200078e0a02 */
[----:B------:R-:W-:Y:S02]  /*0340*/  IADD3 R19, PT, PT, R2, UR5, RZ ;  /* 0x0000000502137c10 */ /* 0x000fe4000fffe0ff */
[----:B------:R-:W-:Y:S01]  /*0350*/  IADD3 R14, PT, PT, R7, R14, RZ ;  /* 0x0000000e070e7210 */ /* 0x000fe20007ffe0ff */
[----:B------:R-:W-:-:S03]  /*0360*/  VIADD R16, R23, 0xfffffffe ;  /* 0xfffffffe17107836 */ /* 0x000fc60000000000 */
[----:B------:R-:W-:Y:S02]  /*0370*/  SHF.R.S32.HI R15, RZ, 0x1f, R14 ;  /* 0x0000001fff0f7819 */ /* 0x000fe4000001140e */
[----:B------:R-:W-:Y:S02]  /*0380*/  SHF.R.S32.HI R17, RZ, 0x1f, R16 ;  /* 0x0000001fff117819 */ /* 0x000fe40000011410 */
[-C--:B0-----:R-:W-:Y:S02]  /*0390*/  LOP3.LUT R15, R15, R22.reuse, RZ, 0xc0, !PT ;  /* 0x000000160f0f7212 */ /* 0x081fe400078ec0ff */
        /* <DEDUP_REMOVED lines=8> */
[----:B------:R-:W-:-:S03]  /*0420*/  SEL R16, R22, RZ, P2 ;  /* 0x000000ff16107207 */ /* 0x000fc60001000000 */
[----:B------:R-:W-:Y:S02]  /*0430*/  IMAD.IADD R17, R15, 0x1, -R14 ;  /* 0x000000010f117824 */ /* 0x000fe400078e0a0e */
[----:B------:R-:W-:Y:S02]  /*0440*/  IMAD.IADD R21, R21, 0x1, -R16 ;  /* 0x0000000115157824 */ /* 0x000fe400078e0a10 */
[----:B--2---:R-:W-:-:S04]  /*0450*/  IMAD.WIDE.U32 R14, R19, 0x4, R10 ;  /* 0x00000004130e7825 */ /* 0x004fc800078e000a */
[--C-:B-1----:R-:W-:Y:S01]  /*0460*/  IMAD.WIDE R16, R17, 0x4, R12.reuse ;  /* 0x0000000411107825 */ /* 0x102fe200078e020c */
[----:B------:R-:W2:Y:S03]  /*0470*/  LDG.E R19, desc[UR6][R14.64] ;  /* 0x000000060e137981 */ /* 0x000ea6000c1e1900 */
[----:B------:R-:W-:Y:S01]  /*0480*/  IMAD.WIDE R20, R21, 0x4, R12 ;  /* 0x0000000415147825 */ /* 0x000fe200078e020c */
[----:B------:R0:W2:Y:S04]  /*0490*/  LDG.E R25, desc[UR6][R16.64] ;  /* 0x0000000610197981 */ /* 0x0000a8000c1e1900 */
[----:B------:R-:W3:Y:S04]  /*04a0*/  LDG.E R29, desc[UR6][R14.64+0x4] ;  /* 0x000004060e1d7981 */ /* 0x000ee8000c1e1900 */
[----:B------:R1:W3:Y:S01]  /*04b0*/  LDG.E R20, desc[UR6][R20.64] ;  /* 0x0000000614147981 */ /* 0x0002e2000c1e1900 */
[----:B------:R-:W-:-:S05]  /*04c0*/  VIADD R24, R23, 0xfffffffd ;  /* 0xfffffffd17187836 */ /* 0x000fca0000000000 */
[----:B------:R-:W-:-:S04]  /*04d0*/  SHF.R.S32.HI R27, RZ, 0x1f, R24 ;  /* 0x0000001fff1b7819 */ /* 0x000fc80000011418 */
[----:B------:R-:W-:-:S04]  /*04e0*/  LOP3.LUT R27, R27, R22, RZ, 0xc0, !PT ;  /* 0x000000161b1b7212 */ /* 0x000fc800078ec0ff */
[----:B------:R-:W-:-:S04]  /*04f0*/  IADD3 R27, PT, PT, R24, R27, RZ ;  /* 0x0000001b181b7210 */ /* 0x000fc80007ffe0ff */
[-C--:B------:R-:W-:Y:S01]  /*0500*/  ISETP.GE.AND P1, PT, R27, R22.reuse, PT ;  /* 0x000000161b00720c */ /* 0x080fe20003f26270 */
[----:B------:R-:W-:-:S03]  /*0510*/  IMAD R27, R9, R22, R27 ;  /* 0x00000016091b7224 */ /* 0x000fc600078e021b */
[----:B------:R-:W-:-:S05]  /*0520*/  SEL R24, R22, RZ, P1 ;  /* 0x000000ff16187207 */ /* 0x000fca0000800000 */
[----:B------:R-:W-:-:S04]  /*0530*/  IMAD.IADD R27, R27, 0x1, -R24 ;  /* 0x000000011b1b7824 */ /* 0x000fc800078e0a18 */
[----:B0-----:R-:W-:Y:S02]  /*0540*/  IMAD.WIDE R16, R27, 0x4, R12 ;  /* 0x000000041b107825 */ /* 0x001fe400078e020c */
[----:B------:R-:W4:Y:S04]  /*0550*/  LDG.E R27, desc[UR6][R14.64+0x8] ;  /* 0x000008060e1b7981 */ /* 0x000f28000c1e1900 */
[----:B------:R0:W4:Y:S01]  /*0560*/  LDG.E R26, desc[UR6][R16.64] ;  /* 0x00000006101a7981 */ /* 0x000122000c1e1900 */
[----:B-1----:R-:W-:Y:S02]  /*0570*/  VIADD R21, R23, 0xfffffffc ;  /* 0xfffffffc17157836 */ /* 0x002fe40000000000 */
[----:B--2---:R-:W-:-:S03]  /*0580*/  FFMA R19, R25, R19, R18 ;  /* 0x0000001319137223 */ /* 0x004fc60000000012 */
[----:B------:R-:W-:Y:S01]  /*0590*/  SHF.R.S32.HI R25, RZ, 0x1f, R21 ;  /* 0x0000001fff197819 */ /* 0x000fe20000011415 */
[----:B------:R-:W-:Y:S02]  /*05a0*/  VIADD R18, R23, 0xfffffffb ;  /* 0xfffffffb17127836 */ /* 0x000fe40000000000 */
[----:B---3--:R-:W-:Y:S01]  /*05b0*/  FFMA R29, R20, R29, R19 ;  /* 0x0000001d141d7223 */ /* 0x008fe20000000013 */
[-C--:B------:R-:W-:Y:S02]  /*05c0*/  LOP3.LUT R20, R25, R22.reuse, RZ, 0xc0, !PT ;  /* 0x0000001619147212 */ /* 0x080fe400078ec0ff */
[----:B------:R-:W-:Y:S02]  /*05d0*/  SHF.R.S32.HI R25, RZ, 0x1f, R18 ;  /* 0x0000001fff197819 */ /* 0x000fe40000011412 */
[----:B------:R-:W-:Y:S01]  /*05e0*/  IADD3 R19, PT, PT, R23, -0x6, RZ ;  /* 0xfffffffa17137810 */ /* 0x000fe20007ffe0ff */
[----:B------:R-:W-:Y:S01]  /*05f0*/  IMAD.IADD R21, R21, 0x1, R20 ;  /* 0x0000000115157824 */ /* 0x000fe200078e0214 */
[----:B------:R-:W-:-:S02]  /*0600*/  LOP3.LUT R25, R25, R22, RZ, 0xc0, !PT ;  /* 0x0000001619197212 */ /* 0x000fc400078ec0ff */
[----:B0-----:R-:W-:Y:S02]  /*0610*/  SHF.R.S32.HI R17, RZ, 0x1f, R19 ;  /* 0x0000001fff117819 */ /* 0x001fe40000011413 */
[-C--:B------:R-:W-:Y:S01]  /*0620*/  ISETP.GE.AND P1, PT, R21, R22.reuse, PT ;  /* 0x000000161500720c */ /* 0x080fe20003f26270 */
[----:B------:R-:W-:Y:S01]  /*0630*/  IMAD.IADD R25, R18, 0x1, R25 ;  /* 0x0000000112197824 */ /* 0x000fe200078e0219 */
[-C--:B------:R-:W-:Y:S01]  /*0640*/  LOP3.LUT R16, R17, R22.reuse, RZ, 0xc0, !PT ;  /* 0x0000001611107212 */ /* 0x080fe200078ec0ff */
[----:B------:R-:W-:Y:S01]  /*0650*/  VIADD R18, R23, 0xfffffff9 ;  /* 0xfffffff917127836 */ /* 0x000fe20000000000 */
[----:B------:R-:W-:Y:S01]  /*0660*/  SEL R24, R22, RZ, P1 ;  /* 0x000000ff16187207 */ /* 0x000fe20000800000 */
[----:B------:R-:W-:Y:S01]  /*0670*/  IMAD R21, R9, R22, R21 ;  /* 0x0000001609157224 */ /* 0x000fe200078e0215 */
[----:B------:R-:W-:Y:S02]  /*0680*/  IADD3 R17, PT, PT, R19, R16, RZ ;  /* 0x0000001013117210 */ /* 0x000fe40007ffe0ff */
[----:B------:R-:W-:-:S02]  /*0690*/  SHF.R.S32.HI R19, RZ, 0x1f, R18 ;  /* 0x0000001fff137819 */ /* 0x000fc40000011412 */
[-C--:B------:R-:W-:Y:S01]  /*06a0*/  ISETP.GE.AND P1, PT, R25, R22.reuse, PT ;  /* 0x000000161900720c */ /* 0x080fe20003f26270 */
[----:B------:R-:W-:Y:S01]  /*06b0*/  IMAD.IADD R24, R21, 0x1, -R24 ;  /* 0x0000000115187824 */ /* 0x000fe200078e0a18 */
[-C--:B------:R-:W-:Y:S01]  /*06c0*/  LOP3.LUT R19, R19, R22.reuse, RZ, 0xc0, !PT ;  /* 0x0000001613137212 */ /* 0x080fe200078ec0ff */
[-C--:B------:R-:W-:Y:S01]  /*06d0*/  IMAD R16, R9, R22.reuse, R25 ;  /* 0x0000001609107224 */ /* 0x080fe200078e0219 */
[----:B------:R-:W-:Y:S02]  /*06e0*/  SEL R21, R22, RZ, P1 ;  /* 0x000000ff16157207 */ /* 0x000fe40000800000 */
[-C--:B------:R-:W-:Y:S01]  /*06f0*/  ISETP.GE.AND P1, PT, R17, R22.reuse, PT ;  /* 0x000000161100720c */ /* 0x080fe20003f26270 */
[----:B------:R-:W-:Y:S02]  /*0700*/  IMAD.IADD R19, R18, 0x1, R19 ;  /* 0x0000000112137824 */ /* 0x000fe400078e0213 */
[----:B------:R-:W-:Y:S02]  /*0710*/  IMAD.IADD R21, R16, 0x1, -R21 ;  /* 0x0000000110157824 */ /* 0x000fe400078e0a15 */
[----:B------:R-:W-:Y:S01]  /*0720*/  IMAD R16, R9, R22, R17 ;  /* 0x0000001609107224 */ /* 0x000fe200078e0211 */
[----:B------:R-:W-:-:S02]  /*0730*/  SEL R17, R22, RZ, P1 ;  /* 0x000000ff16117207 */ /* 0x000fc40000800000 */
[----:B------:R-:W-:Y:S02]  /*0740*/  ISETP.GE.AND P1, PT, R19, R22, PT ;  /* 0x000000161300720c */ /* 0x000fe40003f26270 */
[----:B------:R-:W-:Y:S01]  /*0750*/  IADD3 R17, PT, PT, -R17, R16, RZ ;  /* 0x0000001011117210 */ /* 0x000fe20007ffe1ff */
[----:B------:R-:W-:Y:S01]  /*0760*/  IMAD R16, R9, R22, R19 ;  /* 0x0000001609107224 */ /* 0x000fe200078e0213 */
[----:B------:R-:W-:-:S05]  /*0770*/  SEL R19, R22, RZ, P1 ;  /* 0x000000ff16137207 */ /* 0x000fca0000800000 */
[----:B------:R-:W-:Y:S02]  /*0780*/  IMAD.IADD R19, R16, 0x1, -R19 ;  /* 0x0000000110137824 */ /* 0x000fe400078e0a13 */
[----:B------:R-:W-:-:S05]  /*0790*/  IMAD.WIDE R16, R17, 0x4, R12 ;  /* 0x0000000411107825 */ /* 0x000fca00078e020c */
[----:B------:R0:W2:Y:S02]  /*07a0*/  LDG.E R28, desc[UR6][R16.64] ;  /* 0x00000006101c7981 */ /* 0x0000a4000c1e1900 */
[----:B0-----:R-:W-:Y:S02]  /*07b0*/  VIADD R16, R23, 0xfffffff8 ;  /* 0xfffffff817107836 */ /* 0x001fe40000000000 */
[----:B------:R-:W-:-:S04]  /*07c0*/  IMAD.WIDE R24, R24, 0x4, R12 ;  /* 0x0000000418187825 */ /* 0x000fc800078e020c */
[----:B----4-:R-:W-:Y:S01]  /*07d0*/  FFMA R27, R26, R27, R29 ;  /* 0x0000001b1a1b7223 */ /* 0x010fe2000000001d */
[----:B------:R-:W3:Y:S01]  /*07e0*/  LDG.E R23, desc[UR6][R14.64+0x18] ;  /* 0x000018060e177981 */ /* 0x000ee2000c1e1900 */
[----:B------:R-:W-:Y:S01]  /*07f0*/  SHF.R.S32.HI R17, RZ, 0x1f, R16 ;  /* 0x0000001fff117819 */ /* 0x000fe20000011410 */
[----:B------:R-:W-:Y:S02]  /*0800*/  IMAD.WIDE R20, R21, 0x4, R12 ;  /* 0x0000000415147825 */ /* 0x000fe400078e020c */
[----:B------:R-:W4:Y:S01]  /*0810*/  LDG.E R24, desc[UR6][R24.64] ;  /* 0x0000000618187981 */ /* 0x000f22000c1e1900 */
[----:B------:R-:W-:-:S03]  /*0820*/  LOP3.LUT R17, R17, R22, RZ, 0xc0, !PT ;  /* 0x0000001611117212 */ /* 0x000fc600078ec0ff */
[----:B------:R-:W4:Y:S02]  /*0830*/  LDG.E R26, desc[UR6][R14.64+0xc] ;  /* 0x00000c060e1a7981 */ /* 0x000f24000c1e1900 */
[----:B------:R-:W-:Y:S02]  /*0840*/  IMAD.IADD R17, R16, 0x1, R17 ;  /* 0x0000000110117824 */ /* 0x000fe400078e0211 */
[----:B------:R-:W5:Y:S03]  /*0850*/  LDG.E R20, desc[UR6][R20.64] ;  /* 0x0000000614147981 */ /* 0x000f66000c1e1900 */
[-C--:B------:R-:W-:Y:S01]  /*0860*/  ISETP.GE.AND P1, PT, R17, R22.reuse, PT ;  /* 0x000000161100720c */ /* 0x080fe20003f26270 */
[----:B------:R-:W-:Y:S01]  /*0870*/  IMAD R17, R9, R22, R17 ;  /* 0x0000001609117224 */ /* 0x000fe200078e0211 */
[----:B------:R-:W5:Y:S02]  /*0880*/  LDG.E R29, desc[UR6][R14.64+0x10] ;  /* 0x000010060e1d7981 */ /* 0x000f64000c1e1900 */
[----:B------:R-:W-:Y:S01]  /*0890*/  SEL R16, R22, RZ, P1 ;  /* 0x000000ff16107207 */ /* 0x000fe20000800000 */
[----:B------:R-:W-:Y:S01]  /*08a0*/  IMAD.WIDE R18, R19, 0x4, R12 ;  /* 0x0000000413127825 */ /* 0x000fe200078e020c */
[----:B------:R-:W2:Y:S02]  /*08b0*/  LDG.E R25, desc[UR6][R14.64+0x14] ;  /* 0x000014060e197981 */ /* 0x000ea4000c1e1900 */
[----:B------:R-:W-:-:S02]  /*08c0*/  IADD3 R17, PT, PT, -R16, R17, RZ ;  /* 0x0000001110117210 */ /* 0x000fc40007ffe1ff */
[----:B------:R-:W3:Y:S03]  /*08d0*/  LDG.E R21, desc[UR6][R14.64+0x1c] ;  /* 0x00001c060e157981 */ /* 0x000ee6000c1e1900 */
[----:B------:R-:W-:Y:S01]  /*08e0*/  IMAD.WIDE R16, R17, 0x4, R12 ;  /* 0x0000000411107825 */ /* 0x000fe200078e020c */
[----:B------:R-:W3:Y:S05]  /*08f0*/  LDG.E R18, desc[UR6][R18.64] ;  /* 0x0000000612127981 */ /* 0x000eea000c1e1900 */
[----:B------:R-:W3:Y:S01]  /*0900*/  LDG.E R17, desc[UR6][R16.64] ;  /* 0x0000000610117981 */ /* 0x000ee2000c1e1900 */
[----:B------:R-:W-:-:S05]  /*0910*/  VIADD R2, R2, 0x8 ;  /* 0x0000000802027836 */ /* 0x000fca0000000000 */
[----:B------:R-:W-:Y:S01]  /*0920*/  ISETP.NE.AND P1, PT, R2, R8, PT ;  /* 0x000000080200720c */ /* 0x000fe20003f25270 */
[----:B----4-:R-:W-:-:S04]  /*0930*/  FFMA R27, R24, R26, R27 ;  /* 0x0000001a181b7223 */ /* 0x010fc8000000001b */
[----:B-----5:R-:W-:-:S04]  /*0940*/  FFMA R27, R20, R29, R27 ;  /* 0x0000001d141b7223 */ /* 0x020fc8000000001b */
[----:B--2---:R-:W-:-:S04]  /*0950*/  FFMA R25, R28, R25, R27 ;  /* 0x000000191c197223 */ /* 0x004fc8000000001b */
[----:B---3--:R-:W-:-:S04]  /*0960*/  FFMA R18, R18, R23, R25 ;  /* 0x0000001712127223 */ /* 0x008fc80000000019 */
[----:B------:R-:W-:Y:S01]  /*0970*/  FFMA R18, R17, R21, R18 ;  /* 0x0000001511127223 */ /* 0x000fe20000000012 */
[----:B------:R-:W-:Y:S06]  /*0980*/  @P1 BRA `(.L_x_62) ;  /* 0xfffffff800641947 */ /* 0x000fec000383ffff */
[----:B------:R-:W-:-:S07]  /*0990*/  IMAD.MOV.U32 R2, RZ, RZ, R8 ;  /* 0x000000ffff027224 */ /* 0x000fce00078e0008 */
.L_x_61:
[----:B------:R-:W-:-:S13]  /*09a0*/  ISETP.NE.AND P1, PT, R4, RZ, PT ;  /* 0x000000ff0400720c */ /* 0x000fda0003f25270 */
[----:B------:R-:W-:Y:S05]  /*09b0*/  @!P1 BRA `(.L_x_63) ;  /* 0x0000000400e89947 */ /* 0x000fea0003800000 */
[----:B------:R-:W-:Y:S01]  /*09c0*/  ISETP.NE.AND P1, PT, R6, RZ, PT ;  /* 0x000000ff0600720c */ /* 0x000fe20003f25270 */
[----:B------:R-:W-:-:S12]  /*09d0*/  @!P0 BRA `(.L_x_64) ;  /* 0x0000000000f48947 */ /* 0x000fd80003800000 */
[----:B------:R-:W0:Y:S01]  /*09e0*/  LDC.64 R20, c[0x0][0x398] ;  /* 0x0000e600ff147b82 */ /* 0x000e220000000a00 */
[----:B------:R-:W-:Y:S01]  /*09f0*/  LOP3.LUT R16, RZ, R2, RZ, 0x33, !PT ;  /* 0x00000002ff107212 */ /* 0x000fe200078e33ff */
[----:B------:R-:W-:-:S06]  /*0a00*/  VIADD R11, R2, UR5 ;  /* 0x00000005020b7c36 */ /* 0x000fcc0008000000 */
[----:B------:R-:W1:Y:S01]  /*0a10*/  LDC R14, c[0x0][0x380] ;  /* 0x0000e000ff0e7b82 */ /* 0x000e620000000800 */
[C---:B------:R-:W-:Y:S01]  /*0a20*/  IADD3 R15, PT, PT, R7.reuse, -R2, RZ ;  /* 0x80000002070f7210 */ /* 0x040fe20007ffe0ff */
[----:B------:R-:W-:-:S04]  /*0a30*/  IMAD.IADD R22, R7, 0x1, R16 ;  /* 0x0000000107167824 */ /* 0x000fc800078e0210 */
[C---:B------:R-:W-:Y:S01]  /*0a40*/  VIADD R17, R15.reuse, 0xfffffffe ;  /* 0xfffffffe0f117836 */ /* 0x040fe20000000000 */
[----:B------:R-:W-:Y:S01]  /*0a50*/  SHF.R.S32.HI R23, RZ, 0x1f, R22 ;  /* 0x0000001fff177819 */ /* 0x000fe20000011416 */
[----:B------:R-:W-:Y:S01]  /*0a60*/  VIADD R16, R15, 0xfffffffd ;  /* 0xfffffffd0f107836 */ /* 0x000fe20000000000 */
[----:B------:R-:W2:Y:S02]  /*0a70*/  LDC.64 R12, c[0x0][0x390] ;  /* 0x0000e400ff0c7b82 */ /* 0x000ea40000000a00 */
[----:B------:R-:W-:Y:S01]  /*0a80*/  SHF.R.S32.HI R25, RZ, 0x1f, R17 ;  /* 0x0000001fff197819 */ /* 0x000fe20000011411 */
[----:B0-----:R-:W-:-:S05]  /*0a90*/  IMAD.WIDE.U32 R20, R11, 0x4, R20 ;  /* 0x000000040b147825 */ /* 0x001fca00078e0014 */
[----:B------:R-:W0:Y:S01]  /*0aa0*/  LDC.64 R10, c[0x0][0x398] ;  /* 0x0000e600ff0a7b82 */ /* 0x000e220000000a00 */
[----:B------:R-:W-:Y:S01]  /*0ab0*/  SHF.R.S32.HI R27, RZ, 0x1f, R16 ;  /* 0x0000001fff1b7819 */ /* 0x000fe20000011410 */
[----:B------:R3:W4:Y:S01]  /*0ac0*/  LDG.E R19, desc[UR6][R20.64] ;  /* 0x0000000614137981 */ /* 0x000722000c1e1900 */
[----:B------:R-:W-:Y:S02]  /*0ad0*/  IADD3 R15, PT, PT, R15, -0x4, RZ ;  /* 0xfffffffc0f0f7810 */ /* 0x000fe40007ffe0ff */
[-C--:B-1----:R-:W-:Y:S02]  /*0ae0*/  LOP3.LUT R23, R23, R14.reuse, RZ, 0xc0, !PT ;  /* 0x0000000e17177212 */ /* 0x082fe400078ec0ff */
[----:B------:R-:W-:-:S03]  /*0af0*/  LOP3.LUT R27, R27, R14, RZ, 0xc0, !PT ;  /* 0x0000000e1b1b7212 */ /* 0x000fc600078ec0ff */
[----:B------:R-:W-:Y:S01]  /*0b00*/  IMAD.IADD R23, R22, 0x1, R23 ;  /* 0x0000000116177824 */ /* 0x000fe200078e0217 */
[-C--:B---3--:R-:W-:Y:S01]  /*0b10*/  LOP3.LUT R20, R25, R14.reuse, RZ, 0xc0, !PT ;  /* 0x0000000e19147212 */ /* 0x088fe200078ec0ff */
[----:B------:R-:W-:Y:S01]  /*0b20*/  IMAD.IADD R27, R16, 0x1, R27 ;  /* 0x00000001101b7824 */ /* 0x000fe200078e021b */
[----:B------:R-:W-:Y:S01]  /*0b30*/  SHF.R.S32.HI R21, RZ, 0x1f, R15 ;  /* 0x0000001fff157819 */ /* 0x000fe2000001140f */
[-C--:B------:R-:W-:Y:S01]  /*0b40*/  IMAD R16, R9, R14.reuse, R23 ;  /* 0x0000000e09107224 */ /* 0x080fe200078e0217 */
[-C--:B------:R-:W-:Y:S01]  /*0b50*/  ISETP.GE.AND P2, PT, R23, R14.reuse, PT ;  /* 0x0000000e1700720c */ /* 0x080fe20003f46270 */
[----:B------:R-:W-:Y:S01]  /*0b60*/  IMAD.IADD R17, R17, 0x1, R20 ;  /* 0x0000000111117824 */ /* 0x000fe200078e0214 */
[-C--:B------:R-:W-:Y:S02]  /*0b70*/  LOP3.LUT R24, R21, R14.reuse, RZ, 0xc0, !PT ;  /* 0x0000000e15187212 */ /* 0x080fe400078ec0ff */
[-C--:B------:R-:W-:Y:S01]  /*0b80*/  ISETP.GE.AND P4, PT, R27, R14.reuse, PT ;  /* 0x0000000e1b00720c */ /* 0x080fe20003f86270 */
[-C--:B------:R-:W-:Y:S01]  /*0b90*/  IMAD R22, R9, R14.reuse, R17 ;  /* 0x0000000e09167224 */ /* 0x080fe200078e0211 */
[----:B------:R-:W-:-:S02]  /*0ba0*/  ISETP.GE.AND P3, PT, R17, R14, PT ;  /* 0x0000000e1100720c */ /* 0x000fc40003f66270 */
[C---:B------:R-:W-:Y:S02]  /*0bb0*/  SEL R17, R14.reuse, RZ, P2 ;  /* 0x000000ff0e117207 */ /* 0x040fe40001000000 */
[----:B------:R-:W-:Y:S02]  /*0bc0*/  SEL R23, R14, RZ, P3 ;  /* 0x000000ff0e177207 */ /* 0x000fe40001800000 */
[----:B------:R-:W-:Y:S01]  /*0bd0*/  IADD3 R15, PT, PT, R15, R24, RZ ;  /* 0x000000180f0f7210 */ /* 0x000fe20007ffe0ff */
[----:B------:R-:W-:Y:S01]  /*0be0*/  IMAD.IADD R17, R16, 0x1, -R17 ;  /* 0x0000000110117824 */ /* 0x000fe200078e0a11 */
[----:B------:R-:W-:Y:S01]  /*0bf0*/  IADD3 R20, P3, PT, R2, UR5, RZ ;  /* 0x0000000502147c10 */ /* 0x000fe2000ff7e0ff */
[-C--:B------:R-:W-:Y:S01]  /*0c00*/  IMAD R24, R9, R14.reuse, R27 ;  /* 0x0000000e09187224 */ /* 0x080fe200078e021b */
[----:B------:R-:W-:Y:S01]  /*0c10*/  SEL R21, R14, RZ, P4 ;  /* 0x000000ff0e157207 */ /* 0x000fe20002000000 */
[----:B------:R-:W-:Y:S01]  /*0c20*/  IMAD.IADD R23, R22, 0x1, -R23 ;  /* 0x0000000116177824 */ /* 0x000fe200078e0a17 */
[----:B------:R-:W-:Y:S01]  /*0c30*/  ISETP.GE.AND P2, PT, R15, R14, PT ;  /* 0x0000000e0f00720c */ /* 0x000fe20003f46270 */
[----:B--2---:R-:W-:Y:S01]  /*0c40*/  IMAD.WIDE R16, R17, 0x4, R12 ;  /* 0x0000000411107825 */ /* 0x004fe200078e020c */
[----:B------:R-:W-:-:S02]  /*0c50*/  IADD3.X R22, PT, PT, RZ, RZ, RZ, P3, !PT ;  /* 0x000000ffff167210 */ /* 0x000fc40001ffe4ff */
[----:B0-----:R-:W-:Y:S01]  /*0c60*/  LEA R10, P3, R20, R10, 0x2 ;  /* 0x0000000a140a7211 */ /* 0x001fe200078610ff */
[----:B------:R-:W-:Y:S01]  /*0c70*/  IMAD.IADD R21, R24, 0x1, -R21 ;  /* 0x0000000118157824 */ /* 0x000fe200078e0a15 */
[----:B------:R-:W-:Y:S01]  /*0c80*/  SEL R24, R14, RZ, P2 ;  /* 0x000000ff0e187207 */ /* 0x000fe20001000000 */
[----:B------:R-:W-:Y:S01]  /*0c90*/  IMAD R25, R9, R14, R15 ;  /* 0x0000000e09197224 */ /* 0x000fe200078e020f */
[----:B------:R-:W-:Y:S01]  /*0ca0*/  LEA.HI.X R11, R20, R11, R22, 0x2, P3 ;  /* 0x0000000b140b7211 */ /* 0x000fe200018f1416 */
[----:B------:R-:W-:Y:S01]  /*0cb0*/  IMAD.WIDE R14, R23, 0x4, R12 ;  /* 0x00000004170e7825 */ /* 0x000fe200078e020c */
[----:B------:R-:W4:Y:S03]  /*0cc0*/  LDG.E R17, desc[UR6][R16.64] ;  /* 0x0000000610117981 */ /* 0x000f26000c1e1900 */
[----:B------:R-:W-:Y:S01]  /*0cd0*/  IMAD.IADD R25, R25, 0x1, -R24 ;  /* 0x0000000119197824 */ /* 0x000fe200078e0a18 */
[----:B------:R-:W2:Y:S01]  /*0ce0*/  LDG.E R22, desc[UR6][R10.64+0x4] ;  /* 0x000004060a167981 */ /* 0x000ea2000c1e1900 */
[----:B------:R-:W-:-:S03]  /*0cf0*/  IMAD.WIDE R20, R21, 0x4, R12 ;  /* 0x0000000415147825 */ /* 0x000fc600078e020c */
[----:B------:R-:W2:Y:S01]  /*0d00*/  LDG.E R14, desc[UR6][R14.64] ;  /* 0x000000060e0e7981 */ /* 0x000ea2000c1e1900 */
[----:B------:R-:W-:-:S03]  /*0d10*/  IMAD.WIDE R12, R25, 0x4, R12 ;  /* 0x00000004190c7825 */ /* 0x000fc600078e020c */
[----:B------:R-:W3:Y:S04]  /*0d20*/  LDG.E R20, desc[UR6][R20.64] ;  /* 0x0000000614147981 */ /* 0x000ee8000c1e1900 */
[----:B------:R-:W3:Y:S04]  /*0d30*/  LDG.E R23, desc[UR6][R10.64+0x8] ;  /* 0x000008060a177981 */ /* 0x000ee8000c1e1900 */
[----:B------:R-:W5:Y:S04]  /*0d40*/  LDG.E R12, desc[UR6][R12.64] ;  /* 0x000000060c0c7981 */ /* 0x000f68000c1e1900 */
[----:B------:R-:W5:Y:S01]  /*0d50*/  LDG.E R24, desc[UR6][R10.64+0xc] ;  /* 0x00000c060a187981 */ /* 0x000f62000c1e1900 */
[----:B------:R-:W-:-:S02]  /*0d60*/  VIADD R2, R2, 0x4 ;  /* 0x0000000402027836 */ /* 0x000fc40000000000 */
[----:B----4-:R-:W-:-:S04]  /*0d70*/  FFMA R19, R17, R19, R18 ;  /* 0x0000001311137223 */ /* 0x010fc80000000012 */
[----:B--2---:R-:W-:-:S04]  /*0d80*/  FFMA R19, R14, R22, R19 ;  /* 0x000000160e137223 */ /* 0x004fc80000000013 */
[----:B---3--:R-:W-:-:S04]  /*0d90*/  FFMA R19, R20, R23, R19 ;  /* 0x0000001714137223 */ /* 0x008fc80000000013 */
[----:B-----5:R-:W-:-:S07]  /*0da0*/  FFMA R18, R12, R24, R19 ;  /* 0x000000180c127223 */ /* 0x020fce0000000013 */
.L_x_64:
[----:B------:R-:W-:Y:S05]  /*0db0*/  @!P1 BRA `(.L_x_63) ;  /* 0x0000000000e89947 */ /* 0x000fea0003800000 */
[----:B------:R-:W-:Y:S01]  /*0dc0*/  ISETP.NE.AND P1, PT, R6, 0x1, PT ;  /* 0x000000010600780c */ /* 0x000fe20003f25270 */
[----:B------:R-:W-:-:S12]  /*0dd0*/  ULOP3.LUT UP1, URZ, UR8, 0x1, URZ, 0xc0, !UPT ;  /* 0x0000000108ff7892 */ /* 0x000fd8000f82c0ff */
[----:B------:R-:W-:Y:S05]  /*0de0*/  @!P1 BRA `(.L_x_65) ;  /* 0x0000000000909947 */ /* 0x000fea0003800000 */
[----:B------:R-:W0:Y:S01]  /*0df0*/  LDC R16, c[0x0][0x380] ;  /* 0x0000e000ff107b82 */ /* 0x000e220000000800 */
[----:B------:R-:W-:Y:S02]  /*0e00*/  LOP3.LUT R10, RZ, R2, RZ, 0x33, !PT ;  /* 0x00000002ff0a7212 */ /* 0x000fe400078e33ff */
[----:B------:R-:W-:-:S03]  /*0e10*/  IADD3 R17, PT, PT, R7, -0x2, -R2 ;  /* 0xfffffffe07117810 */ /* 0x000fc60007ffe802 */
[----:B------:R-:W-:Y:S02]  /*0e20*/  IMAD.IADD R20, R7, 0x1, R10 ;  /* 0x0000000107147824 */ /* 0x000fe400078e020a */
[----:B------:R-:W1:Y:S03]  /*0e30*/  LDC.64 R14, c[0x0][0x398] ;  /* 0x0000e600ff0e7b82 */ /* 0x000e660000000a00 */
[----:B------:R-:W-:-:S05]  /*0e40*/  SHF.R.S32.HI R19, RZ, 0x1f, R20 ;  /* 0x0000001fff137819 */ /* 0x000fca0000011414 */
[----:B------:R-:W2:Y:S01]  /*0e50*/  LDC.64 R12, c[0x0][0x390] ;  /* 0x0000e400ff0c7b82 */ /* 0x000ea20000000a00 */
[----:B0-----:R-:W-:-:S07]  /*0e60*/  LOP3.LUT R21, R19, R16, RZ, 0xc0, !PT ;  /* 0x0000001013157212 */ /* 0x001fce00078ec0ff */
[----:B------:R-:W0:Y:S01]  /*0e70*/  LDC.64 R10, c[0x0][0x398] ;  /* 0x0000e600ff0a7b82 */ /* 0x000e220000000a00 */
[----:B------:R-:W-:Y:S02]  /*0e80*/  SHF.R.S32.HI R19, RZ, 0x1f, R17 ;  /* 0x0000001fff137819 */ /* 0x000fe40000011411 */
[----:B------:R-:W-:Y:S02]  /*0e90*/  IADD3 R21, PT, PT, R20, R21, RZ ;  /* 0x0000001514157210 */ /* 0x000fe40007ffe0ff */
[-C--:B------:R-:W-:Y:S02]  /*0ea0*/  LOP3.LUT R20, R19, R16.reuse, RZ, 0xc0, !PT ;  /* 0x0000001013147212 */ /* 0x080fe400078ec0ff */
[----:B------:R-:W-:-:S03]  /*0eb0*/  ISETP.GE.AND P1, PT, R21, R16, PT ;  /* 0x000000101500720c */ /* 0x000fc60003f26270 */
[----:B------:R-:W-:Y:S01]  /*0ec0*/  IMAD.IADD R17, R17, 0x1, R20 ;  /* 0x0000000111117824 */ /* 0x000fe200078e0214 */
[----:B------:R-:W-:Y:S01]  /*0ed0*/  SEL R19, R16, RZ, P1 ;  /* 0x000000ff10137207 */ /* 0x000fe20000800000 */
[-C--:B------:R-:W-:Y:S02]  /*0ee0*/  IMAD R20, R9, R16.reuse, R21 ;  /* 0x0000001009147224 */ /* 0x080fe400078e0215 */
[----:B------:R-:W-:Y:S01]  /*0ef0*/  VIADD R21, R2, UR5 ;  /* 0x0000000502157c36 */ /* 0x000fe20008000000 */
[-C--:B------:R-:W-:Y:S01]  /*0f00*/  ISETP.GE.AND P1, PT, R17, R16.reuse, PT ;  /* 0x000000101100720c */ /* 0x080fe20003f26270 */
[----:B------:R-:W-:Y:S02]  /*0f10*/  IMAD R17, R9, R16, R17 ;  /* 0x0000001009117224 */ /* 0x000fe400078e0211 */
[----:B------:R-:W-:Y:S01]  /*0f20*/  IMAD.IADD R23, R20, 0x1, -R19 ;  /* 0x0000000114177824 */ /* 0x000fe200078e0a13 */
[----:B------:R-:W-:Y:S01]  /*0f30*/  SEL R16, R16, RZ, P1 ;  /* 0x000000ff10107207 */ /* 0x000fe20000800000 */
[----:B-1----:R-:W-:Y:S01]  /*0f40*/  IMAD.WIDE.U32 R14, R21, 0x4, R14 ;  /* 0x00000004150e7825 */ /* 0x002fe200078e000e */
[----:B------:R-:W-:-:S03]  /*0f50*/  IADD3 R19, P2, PT, R2, UR5, RZ ;  /* 0x0000000502137c10 */ /* 0x000fc6000ff5e0ff */
[----:B------:R-:W-:Y:S01]  /*0f60*/  IMAD.IADD R21, R17, 0x1, -R16 ;  /* 0x0000000111157824 */ /* 0x000fe200078e0a10 */
[----:B------:R-:W-:Y:S01]  /*0f70*/  IADD3.X R20, PT, PT, RZ, RZ, RZ, P2, !PT ;  /* 0x000000ffff147210 */ /* 0x000fe200017fe4ff */
[--C-:B--2---:R-:W-:Y:S01]  /*0f80*/  IMAD.WIDE R16, R23, 0x4, R12.reuse ;  /* 0x0000000417107825 */ /* 0x104fe200078e020c */
[----:B0-----:R-:W-:Y:S01]  /*0f90*/  LEA R10, P1, R19, R10, 0x2 ;  /* 0x0000000a130a7211 */ /* 0x001fe200078210ff */
[----:B------:R-:W2:Y:S02]  /*0fa0*/  LDG.E R14, desc[UR6][R14.64] ;  /* 0x000000060e0e7981 */ /* 0x000ea4000c1e1900 */
[----:B------:R-:W-:Y:S01]  /*0fb0*/  IMAD.WIDE R12, R21, 0x4, R12 ;  /* 0x00000004150c7825 */ /* 0x000fe200078e020c */
[----:B------:R-:W-:Y:S01]  /*0fc0*/  LEA.HI.X R11, R19, R11, R20, 0x2, P1 ;  /* 0x0000000b130b7211 */ /* 0x000fe200008f1414 */
[----:B------:R-:W2:Y:S04]  /*0fd0*/  LDG.E R17, desc[UR6][R16.64] ;  /* 0x0000000610117981 */ /* 0x000ea8000c1e1900 */
[----:B------:R-:W3:Y:S04]  /*0fe0*/  LDG.E R10, desc[UR6][R10.64+0x4] ;  /* 0x000004060a0a7981 */ /* 0x000ee8000c1e1900 */
[----:B------:R-:W3:Y:S01]  /*0ff0*/  LDG.E R12, desc[UR6][R12.64] ;  /* 0x000000060c0c7981 */ /* 0x000ee2000c1e1900 */
[----:B------:R-:W-:-:S02]  /*1000*/  VIADD R2, R2, 0x2 ;  /* 0x0000000202027836 */ /* 0x000fc40000000000 */
[----:B--2---:R-:W-:-:S04]  /*1010*/  FFMA R19, R17, R14, R18 ;  /* 0x0000000e11137223 */ /* 0x004fc80000000012 */
[----:B---3--:R-:W-:-:S07]  /*1020*/  FFMA R18, R10, R12, R19 ;  /* 0x0000000c0a127223 */ /* 0x008fce0000000013 */
.L_x_65:
[----:B------:R-:W-:Y:S05]  /*1030*/  BRA.U !UP1, `(.L_x_63) ;  /* 0x0000000109487547 */ /* 0x000fea000b800000 */
[----:B------:R-:W0:Y:S01]  /*1040*/  LDC R16, c[0x0][0x380] ;  /* 0x0000e000ff107b82 */ /* 0x000e220000000800 */
[----:B------:R-:W-:-:S05]  /*1050*/  LOP3.LUT R10, RZ, R2, RZ, 0x33, !PT ;  /* 0x00000002ff0a7212 */ /* 0x000fca00078e33ff */
[----:B------:R-:W-:Y:S02]  /*1060*/  IMAD.IADD R14, R7, 0x1, R10 ;  /* 0x00000001070e7824 */ /* 0x000fe400078e020a */
[----:B------:R-:W1:Y:S03]  /*1070*/  LDC.64 R12, c[0x0][0x398] ;  /* 0x0000e600ff0c7b82 */ /* 0x000e660000000a00 */
[----:B------:R-:W-:-:S05]  /*1080*/  SHF.R.S32.HI R15, RZ, 0x1f, R14 ;  /* 0x0000001fff0f7819 */ /* 0x000fca000001140e */
[----:B------:R-:W2:Y:S01]  /*1090*/  LDC.64 R10, c[0x0][0x390] ;  /* 0x0000e400ff0a7b82 */ /* 0x000ea20000000a00 */
[----:B0-----:R-:W-:-:S04]  /*10a0*/  LOP3.LUT R15, R15, R16, RZ, 0xc0, !PT ;  /* 0x000000100f0f7212 */ /* 0x001fc800078ec0ff */
[----:B------:R-:W-:Y:S01]  /*10b0*/  IADD3 R14, PT, PT, R14, R15, RZ ;  /* 0x0000000f0e0e7210 */ /* 0x000fe20007ffe0ff */
[----:B------:R-:W-:-:S03]  /*10c0*/  VIADD R15, R2, UR5 ;  /* 0x00000005020f7c36 */ /* 0x000fc60008000000 */
[-C--:B------:R-:W-:Y:S01]  /*10d0*/  ISETP.GE.AND P1, PT, R14, R16.reuse, PT ;  /* 0x000000100e00720c */ /* 0x080fe20003f26270 */
[----:B------:R-:W-:Y:S02]  /*10e0*/  IMAD R14, R9, R16, R14 ;  /* 0x00000010090e7224 */ /* 0x000fe400078e020e */
[----:B-1----:R-:W-:Y:S01]  /*10f0*/  IMAD.WIDE.U32 R12, R15, 0x4, R12 ;  /* 0x000000040f0c7825 */ /* 0x002fe200078e000c */
[----:B------:R-:W-:-:S05]  /*1100*/  SEL R9, R16, RZ, P1 ;  /* 0x000000ff10097207 */ /* 0x000fca0000800000 */
[----:B------:R-:W-:Y:S01]  /*1110*/  IMAD.IADD R9, R14, 0x1, -R9 ;  /* 0x000000010e097824 */ /* 0x000fe200078e0a09 */
[----:B------:R-:W3:Y:S03]  /*1120*/  LDG.E R12, desc[UR6][R12.64] ;  /* 0x000000060c0c7981 */ /* 0x000ee6000c1e1900 */
[----:B--2---:R-:W-:-:S06]  /*1130*/  IMAD.WIDE R10, R9, 0x4, R10 ;  /* 0x00000004090a7825 */ /* 0x004fcc00078e020a */
[----:B------:R-:W3:Y:S02]  /*1140*/  LDG.E R11, desc[UR6][R10.64] ;  /* 0x000000060a0b7981 */ /* 0x000ee4000c1e1900 */
[----:B---3--:R-:W-:-:S07]  /*1150*/  FFMA R18, R11, R12, R18 ;  /* 0x0000000c0b127223 */ /* 0x008fce0000000012 */
.L_x_63:
[----:B------:R-:W-:Y:S05]  /*1160*/  BRA.U UP0, `(.L_x_66) ;  /* 0xfffffff1001c7547 */ /* 0x000fea000b83ffff */
.L_x_60:
[----:B------:R-:W0:Y:S01]  /*1170*/  LDC.64 R4, c[0x0][0x3a0] ;  /* 0x0000e800ff047b82 */ /* 0x000e220000000a00 */
[----:B------:R-:W1:Y:S02]  /*1180*/  LDCU UR4, c[0x0][0x380] ;  /* 0x00007000ff0477ac */ /* 0x000e640008000800 */
[----:B-1----:R-:W-:-:S04]  /*1190*/  IMAD R3, R0, UR4, R3 ;  /* 0x0000000400037c24 */ /* 0x002fc8000f8e0203 */
[----:B0-----:R-:W-:-:S05]  /*11a0*/  IMAD.WIDE R2, R3, 0x4, R4 ;  /* 0x0000000403027825 */ /* 0x001fca00078e0204 */
[----:B------:R-:W-:Y:S01]  /*11b0*/  STG.E desc[UR6][R2.64], R18 ;  /* 0x0000001202007986 */ /* 0x000fe2000c101906 */
[----:B------:R-:W-:Y:S05]  /*11c0*/  EXIT ;  /* 0x000000000000794d */ /* 0x000fea0003800000 */
.L_x_67:
        /* <DEDUP_REMOVED lines=11> */
.L_x_252:


//--------------------- .text.matrixConvRepeatBorder --------------------------
	.section	.text.matrixConvRepeatBorder,"ax",@progbits
	.align	128
        .global         matrixConvRepeatBorder
        .type           matrixConvRepeatBorder,@function
        .size           matrixConvRepeatBorder,(.L_x_253 - matrixConvRepeatBorder)
        .other          matrixConvRepeatBorder,@"STO_CUDA_ENTRY STV_DEFAULT"
matrixConvRepeatBorder:
.text.matrixConvRepeatBorder:
        /* <DEDUP_REMOVED lines=16> */
[----:B0-----:R-:W-:-:S09]  /*0100*/  UISETP.GE.AND UP0, UPT, UR5, 0x1, UPT ;  /* 0x000000010500788c */ /* 0x001fd2000bf06270 */
[----:B-1----:R-:W-:Y:S05]  /*0110*/  BRA.U !UP0, `(.L_x_68) ;  /* 0x0000000d08f87547 */ /* 0x002fea000b800000 */
[----:B------:R-:W0:Y:S01]  /*0120*/  LDCU UR4, c[0x0][0x38c] ;  /* 0x00007180ff0477ac */ /* 0x000e220008000800 */
[----:B------:R-:W-:Y:S01]  /*0130*/  IMAD.MOV.U32 R10, RZ, RZ, RZ ;  /* 0x000000ffff0a7224 */ /* 0x000fe200078e00ff */
[----:B------:R-:W-:Y:S02]  /*0140*/  USHF.R.U32.HI UR6, URZ, 0x1, UR5 ;  /* 0x00000001ff067899 */ /* 0x000fe40008011605 */
[----:B------:R-:W-:Y:S02]  /*0150*/  ULOP3.LUT UR7, UR5, 0x7, URZ, 0xc0, !UPT ;  /* 0x0000000705077892 */ /* 0x000fe4000f8ec0ff */
[----:B------:R-:W-:Y:S02]  /*0160*/  ULOP3.LUT UR9, UR5, 0x3, URZ, 0xc0, !UPT ;  /* 0x0000000305097892 */ /* 0x000fe4000f8ec0ff */
[----:B------:R-:W-:Y:S01]  /*0170*/  UIADD3 UR8, UPT, UPT, UR7, -0x1, URZ ;  /* 0xffffffff07087890 */ /* 0x000fe2000fffe0ff */
[----:B------:R-:W-:Y:S01]  /*0180*/  IADD3 R19, PT, PT, R17, -UR6, RZ ;  /* 0x8000000611137c10 */ /* 0x000fe2000fffe0ff */
[----:B------:R-:W-:-:S02]  /*0190*/  ULOP3.LUT UR5, UR5, 0x7ffffff8, URZ, 0xc0, !UPT ;  /* 0x7ffffff805057892 */ /* 0x000fc4000f8ec0ff */
[----:B------:R-:W-:Y:S02]  /*01a0*/  UISETP.GE.U32.AND UP1, UPT, UR8, 0x3, UPT ;  /* 0x000000030800788c */ /* 0x000fe4000bf26070 */
[----:B0-----:R-:W-:-:S06]  /*01b0*/  USHF.R.S32.HI UR4, URZ, 0x1, UR4 ;  /* 0x00000001ff047899 */ /* 0x001fcc0008011404 */
[----:B------:R-:W-:Y:S01]  /*01c0*/  VIADD R26, R0, -UR4 ;  /* 0x80000004001a7c36 */ /* 0x000fe20008000000 */
[----:B------:R-:W-:-:S06]  /*01d0*/  UMOV UR4, URZ ;  /* 0x000000ff00047c82 */ /* 0x000fcc0008000000 */
.L_x_74:
[----:B------:R-:W0:Y:S01]  /*01e0*/  LDC R18, c[0x0][0x384] ;  /* 0x0000e100ff127b82 */ /* 0x000e220000000800 */
[----:B------:R-:W1:Y:S01]  /*01f0*/  LDCU UR8, c[0x0][0x388] ;  /* 0x00007100ff0877ac */ /* 0x000e620008000800 */
[----:B------:R-:W-:Y:S02]  /*0200*/  VIADD R2, R26, UR4 ;  /* 0x000000041a027c36 */ /* 0x000fe40008000000 */
[----:B------:R-:W-:-:S03]  /*0210*/  IMAD.MOV.U32 R12, RZ, RZ, RZ ;  /* 0x000000ffff0c7224 */ /* 0x000fc600078e00ff */
[----:B------:R-:W-:Y:S01]  /*0220*/  SHF.R.S32.HI R3, RZ, 0x1f, R2 ;  /* 0x0000001fff037819 */ /* 0x000fe20000011402 */
[----:B-1----:R-:W-:Y:S02]  /*0230*/  UISETP.GE.U32.AND UP2, UPT, UR8, 0x8, UPT ;  /* 0x000000080800788c */ /* 0x002fe4000bf46070 */
[----:B------:R-:W-:Y:S02]  /*0240*/  UIMAD UR6, UR4, UR8, URZ ;  /* 0x00000008040672a4 */ /* 0x000fe4000f8e02ff */
[----:B------:R-:W-:Y:S01]  /*0250*/  UIADD3 UR4, UPT, UPT, UR4, 0x1, URZ ;  /* 0x0000000104047890 */ /* 0x000fe2000fffe0ff */
[----:B0-----:R-:W-:-:S03]  /*0260*/  LOP3.LUT R3, R3, R18, RZ, 0xc0, !PT ;  /* 0x0000001203037212 */ /* 0x001fc600078ec0ff */
[----:B------:R-:W-:Y:S01]  /*0270*/  UISETP.NE.AND UP0, UPT, UR4, UR8, UPT ;  /* 0x000000080400728c */ /* 0x000fe2000bf05270 */
[----:B------:R-:W-:-:S04]  /*0280*/  IADD3 R3, PT, PT, R2, R3, RZ ;  /* 0x0000000302037210 */ /* 0x000fc80007ffe0ff */
[----:B------:R-:W-:-:S04]  /*0290*/  ISETP.GE.AND P0, PT, R3, R18, PT ;  /* 0x000000120300720c */ /* 0x000fc80003f06270 */
[----:B------:R-:W-:-:S05]  /*02a0*/  SEL R18, R18, RZ, P0 ;  /* 0x000000ff12127207 */ /* 0x000fca0000000000 */
[----:B------:R-:W-:Y:S01]  /*02b0*/  IMAD.IADD R18, R3, 0x1, -R18 ;  /* 0x0000000103127824 */ /* 0x000fe200078e0a12 */
[----:B------:R-:W-:Y:S06]  /*02c0*/  BRA.U !UP2, `(.L_x_69) ;  /* 0x000000050aa87547 */ /* 0x000fec000b800000 */
[----:B------:R-:W0:Y:S01]  /*02d0*/  LDC R21, c[0x0][0x380] ;  /* 0x0000e000ff157b82 */ /* 0x000e220000000800 */
[----:B------:R-:W-:-:S07]  /*02e0*/  HFMA2 R16, -RZ, RZ, 0, 0 ;  /* 0x00000000ff107431 */ /* 0x000fce00000001ff */
[----:B------:R-:W1:Y:S08]  /*02f0*/  LDC.64 R2, c[0x0][0x390] ;  /* 0x0000e400ff027b82 */ /* 0x000e700000000a00 */
[----:B------:R-:W2:Y:S02]  /*0300*/  LDC.64 R4, c[0x0][0x398] ;  /* 0x0000e600ff047b82 */ /* 0x000ea40000000a00 */
.L_x_70:
[----:B------:R-:W-:-:S04]  /*0310*/  IMAD.IADD R13, R19, 0x1, R16 ;  /* 0x00000001130d7824 */ /* 0x000fc800078e0210 */
[----:B------:R-:W-:Y:S01]  /*0320*/  VIADD R8, R13, 0x1 ;  /* 0x000000010d087836 */ /* 0x000fe20000000000 */
[----:B------:R-:W-:-:S04]  /*0330*/  SHF.R.S32.HI R6, RZ, 0x1f, R13 ;  /* 0x0000001fff067819 */ /* 0x000fc8000001140d */
[-C--:B0-----:R-:W-:Y:S02]  /*0340*/  LOP3.LUT R6, R6, R21.reuse, RZ, 0xc0, !PT ;  /* 0x0000001506067212 */ /* 0x081fe400078ec0ff */
[----:B------:R-:W-:Y:S02]  /*0350*/  SHF.R.S32.HI R12, RZ, 0x1f, R8 ;  /* 0x0000001fff0c7819 */ /* 0x000fe40000011408 */
[----:B------:R-:W-:Y:S02]  /*0360*/  IADD3 R6, PT, PT, R13, R6, RZ ;  /* 0x000000060d067210 */ /* 0x000fe40007ffe0ff */
[-C--:B------:R-:W-:Y:S02]  /*0370*/  LOP3.LUT R9, R12, R21.reuse, RZ, 0xc0, !PT ;  /* 0x000000150c097212 */ /* 0x080fe400078ec0ff */
[-C--:B------:R-:W-:Y:S01]  /*0380*/  ISETP.GE.AND P0, PT, R6, R21.reuse, PT ;  /* 0x000000150600720c */ /* 0x080fe20003f06270 */
[----:B------:R-:W-:Y:S02]  /*0390*/  IMAD R7, R18, R21, R6 ;  /* 0x0000001512077224 */ /* 0x000fe400078e0206 */
[----:B------:R-:W-:Y:S01]  /*03a0*/  IMAD.IADD R8, R8, 0x1, R9 ;  /* 0x0000000108087824 */ /* 0x000fe200078e0209 */
[----:B------:R-:W-:-:S02]  /*03b0*/  SEL R6, R21, RZ, P0 ;  /* 0x000000ff15067207 */ /* 0x000fc40000000000 */
[----:B------:R-:W-:Y:S02]  /*03c0*/  IADD3 R9, PT, PT, R16, UR6, RZ ;  /* 0x0000000610097c10 */ /* 0x000fe4000fffe0ff */
[----:B------:R-:W-:Y:S01]  /*03d0*/  ISETP.GE.AND P0, PT, R8, R21, PT ;  /* 0x000000150800720c */ /* 0x000fe20003f06270 */
[----:B------:R-:W-:-:S04]  /*03e0*/  IMAD.IADD R7, R7, 0x1, -R6 ;  /* 0x0000000107077824 */ /* 0x000fc800078e0a06 */
[----:B-1----:R-:W-:-:S04]  /*03f0*/  IMAD.WIDE R14, R7, 0x4, R2 ;  /* 0x00000004070e7825 */ /* 0x002fc800078e0202 */
[----:B--2---:R-:W-:Y:S02]  /*0400*/  IMAD.WIDE.U32 R6, R9, 0x4, R4 ;  /* 0x0000000409067825 */ /* 0x004fe400078e0004 */
[----:B------:R0:W2:Y:S02]  /*0410*/  LDG.E R15, desc[UR10][R14.64] ;  /* 0x0000000a0e0f7981 */ /* 0x0000a4000c1e1900 */
[----:B------:R-:W-:Y:S01]  /*0420*/  IMAD R9, R18, R21, R8 ;  /* 0x0000001512097224 */ /* 0x000fe200078e0208 */
[----:B------:R-:W-:Y:S01]  /*0430*/  SEL R8, R21, RZ, P0 ;  /* 0x000000ff15087207 */ /* 0x000fe20000000000 */
[----:B------:R-:W2:Y:S04]  /*0440*/  LDG.E R11, desc[UR10][R6.64] ;  /* 0x0000000a060b7981 */ /* 0x000ea8000c1e1900 */
[----:B------:R-:W-:Y:S01]  /*0450*/  IMAD.IADD R9, R9, 0x1, -R8 ;  /* 0x0000000109097824 */ /* 0x000fe200078e0a08 */
[----:B------:R-:W3:Y:S03]  /*0460*/  LDG.E R12, desc[UR10][R6.64+0x4] ;  /* 0x0000040a060c7981 */ /* 0x000ee6000c1e1900 */
[----:B------:R-:W-:-:S05]  /*0470*/  IMAD.WIDE R8, R9, 0x4, R2 ;  /* 0x0000000409087825 */ /* 0x000fca00078e0202 */
[----:B------:R1:W3:Y:S01]  /*0480*/  LDG.E R25, desc[UR10][R8.64] ;  /* 0x0000000a08197981 */ /* 0x0002e2000c1e1900 */
[C---:B------:R-:W-:Y:S01]  /*0490*/  VIADD R28, R13.reuse, 0x2 ;  /* 0x000000020d1c7836 */ /* 0x040fe20000000000 */
[----:B------:R-:W-:-:S04]  /*04a0*/  IADD3 R22, PT, PT, R13, 0x3, RZ ;  /* 0x000000030d167810 */ /* 0x000fc80007ffe0ff */
[----:B------:R-:W-:Y:S02]  /*04b0*/  SHF.R.S32.HI R20, RZ, 0x1f, R28 ;  /* 0x0000001fff147819 */ /* 0x000fe4000001141c */
[----:B------:R-:W-:Y:S02]  /*04c0*/  SHF.R.S32.HI R24, RZ, 0x1f, R22 ;  /* 0x0000001fff187819 */ /* 0x000fe40000011416 */
[----:B------:R-:W-:Y:S01]  /*04d0*/  LOP3.LUT R23, R20, R21, RZ, 0xc0, !PT ;  /* 0x0000001514177212 */ /* 0x000fe200078ec0ff */
[----:B------:R-:W-:-:S04]  /*04e0*/  VIADD R20, R13, 0x4 ;  /* 0x000000040d147836 */ /* 0x000fc80000000000 */
[----:B------:R-:W-:Y:S01]  /*04f0*/  IMAD.IADD R28, R28, 0x1, R23 ;  /* 0x000000011c1c7824 */ /* 0x000fe200078e0217 */
[-C--:B------:R-:W-:Y:S02]  /*0500*/  LOP3.LUT R23, R24, R21.reuse, RZ, 0xc0, !PT ;  /* 0x0000001518177212 */ /* 0x080fe400078ec0ff */
[----:B------:R-:W-:Y:S02]  /*0510*/  SHF.R.S32.HI R24, RZ, 0x1f, R20 ;  /* 0x0000001fff187819 */ /* 0x000fe40000011414 */
[C---:B0-----:R-:W-:Y:S02]  /*0520*/  IADD3 R14, PT, PT, R13.reuse, 0x5, RZ ;  /* 0x000000050d0e7810 */ /* 0x041fe40007ffe0ff */
[-C--:B-1----:R-:W-:Y:S02]  /*0530*/  LOP3.LUT R9, R24, R21.reuse, RZ, 0xc0, !PT ;  /* 0x0000001518097212 */ /* 0x082fe400078ec0ff */
[----:B------:R-:W-:Y:S02]  /*0540*/  SHF.R.S32.HI R8, RZ, 0x1f, R14 ;  /* 0x0000001fff087819 */ /* 0x000fe4000001140e */
[----:B------:R-:W-:Y:S01]  /*0550*/  IADD3 R24, PT, PT, R13, 0x6, RZ ;  /* 0x000000060d187810 */ /* 0x000fe20007ffe0ff */
[----:B------:R-:W-:Y:S01]  /*0560*/  IMAD.IADD R20, R20, 0x1, R9 ;  /* 0x0000000114147824 */ /* 0x000fe200078e0209 */
[----:B------:R-:W-:-:S02]  /*0570*/  LOP3.LUT R9, R8, R21, RZ, 0xc0, !PT ;  /* 0x0000001508097212 */ /* 0x000fc400078ec0ff */
[----:B------:R-:W-:-:S03]  /*0580*/  SHF.R.S32.HI R8, RZ, 0x1f, R24 ;  /* 0x0000001fff087819 */ /* 0x000fc60000011418 */
[----:B------:R-:W-:Y:S01]  /*0590*/  IMAD.IADD R14, R14, 0x1, R9 ;  /* 0x000000010e0e7824 */ /* 0x000fe200078e0209 */
[-C--:B------:R-:W-:Y:S01]  /*05a0*/  LOP3.LUT R9, R8, R21.reuse, RZ, 0xc0, !PT ;  /* 0x0000001508097212 */ /* 0x080fe200078ec0ff */
[----:B------:R-:W-:Y:S01]  /*05b0*/  VIADD R8, R13, 0x7 ;  /* 0x000000070d087836 */ /* 0x000fe20000000000 */
[----:B------:R-:W-:Y:S01]  /*05c0*/  ISETP.GE.AND P0, PT, R28, R21, PT ;  /* 0x000000151c00720c */ /* 0x000fe20003f06270 */
[----:B------:R-:W-:Y:S01]  /*05d0*/  IMAD.IADD R22, R22, 0x1, R23 ;  /* 0x0000000116167824 */ /* 0x000fe200078e0217 */
[----:B------:R-:W-:Y:S02]  /*05e0*/  IADD3 R24, PT, PT, R24, R9, RZ ;  /* 0x0000000918187210 */ /* 0x000fe40007ffe0ff */
[----:B------:R-:W-:Y:S02]  /*05f0*/  SHF.R.S32.HI R9, RZ, 0x1f, R8 ;  /* 0x0000001fff097819 */ /* 0x000fe40000011408 */
[----:B------:R-:W-:Y:S02]  /*0600*/  SEL R23, R21, RZ, P0 ;  /* 0x000000ff15177207 */ /* 0x000fe40000000000 */
[----:B------:R-:W-:-:S02]  /*0610*/  ISETP.GE.AND P0, PT, R22, R21, PT ;  /* 0x000000151600720c */ /* 0x000fc40003f06270 */
[-C--:B------:R-:W-:Y:S02]  /*0620*/  LOP3.LUT R9, R9, R21.reuse, RZ, 0xc0, !PT ;  /* 0x0000001509097212 */ /* 0x080fe400078ec0ff */
[C---:B------:R-:W-:Y:S01]  /*0630*/  SEL R13, R21.reuse, RZ, P0 ;  /* 0x000000ff150d7207 */ /* 0x040fe20000000000 */
[-C--:B------:R-:W-:Y:S01]  /*0640*/  IMAD R22, R18, R21.reuse, R22 ;  /* 0x0000001512167224 */ /* 0x080fe200078e0216 */
[-C--:B------:R-:W-:Y:S01]  /*0650*/  ISETP.GE.AND P0, PT, R20, R21.reuse, PT ;  /* 0x000000151400720c */ /* 0x080fe20003f06270 */
[----:B------:R-:W-:Y:S02]  /*0660*/  IMAD.IADD R8, R8, 0x1, R9 ;  /* 0x0000000108087824 */ /* 0x000fe400078e0209 */
[CC--:B------:R-:W-:Y:S01]  /*0670*/  IMAD R28, R18.reuse, R21.reuse, R28 ;  /* 0x00000015121c7224 */ /* 0x0c0fe200078e021c */
[----:B------:R-:W-:Y:S01]  /*0680*/  SEL R9, R21, RZ, P0 ;  /* 0x000000ff15097207 */ /* 0x000fe20000000000 */
[-C--:B------:R-:W-:Y:S01]  /*0690*/  IMAD R20, R18, R21.reuse, R20 ;  /* 0x0000001512147224 */ /* 0x080fe200078e0214 */
[----:B------:R-:W-:Y:S01]  /*06a0*/  ISETP.GE.AND P0, PT, R14, R21, PT ;  /* 0x000000150e00720c */ /* 0x000fe20003f06270 */
[----:B------:R-:W-:Y:S01]  /*06b0*/  IMAD.IADD R23, R28, 0x1, -R23 ;  /* 0x000000011c177824 */ /* 0x000fe200078e0a17 */
[----:B------:R-:W-:-:S02]  /*06c0*/  IADD3 R13, PT, PT, -R13, R22, RZ ;  /* 0x000000160d0d7210 */ /* 0x000fc40007ffe1ff */
[-C--:B------:R-:W-:Y:S01]  /*06d0*/  ISETP.GE.AND P1, PT, R24, R21.reuse, PT ;  /* 0x000000151800720c */ /* 0x080fe20003f26270 */
[----:B------:R-:W-:Y:S01]  /*06e0*/  IMAD.IADD R9, R20, 0x1, -R9 ;  /* 0x0000000114097824 */ /* 0x000fe200078e0a09 */
[----:B------:R-:W4:Y:S01]  /*06f0*/  LDG.E R28, desc[UR10][R6.64+0x10] ;  /* 0x0000100a061c7981 */ /* 0x000f22000c1e1900 */
[C---:B------:R-:W-:Y:S01]  /*0700*/  IMAD R27, R18.reuse, R21, R24 ;  /* 0x00000015121b7224 */ /* 0x040fe200078e0218 */
[----:B------:R-:W-:Y:S02]  /*0710*/  SEL R20, R21, RZ, P1 ;  /* 0x000000ff15147207 */ /* 0x000fe40000800000 */
[----:B------:R-:W5:Y:S01]  /*0720*/  LDG.E R24, desc[UR10][R6.64+0x8] ;  /* 0x0000080a06187981 */ /* 0x000f62000c1e1900 */
[----:B--2---:R-:W-:Y:S01]  /*0730*/  FFMA R22, R15, R11, R10 ;  /* 0x0000000b0f167223 */ /* 0x004fe2000000000a */
[-C--:B------:R-:W-:Y:S01]  /*0740*/  IMAD R15, R18, R21.reuse, R14 ;  /* 0x00000015120f7224 */ /* 0x080fe200078e020e */
[----:B------:R-:W-:Y:S01]  /*0750*/  SEL R14, R21, RZ, P0 ;  /* 0x000000ff150e7207 */ /* 0x000fe20000000000 */
[----:B------:R-:W-:Y:S01]  /*0760*/  IMAD.WIDE R10, R23, 0x4, R2 ;  /* 0x00000004170a7825 */ /* 0x000fe200078e0202 */
[----:B------:R-:W-:-:S03]  /*0770*/  ISETP.GE.AND P0, PT, R8, R21, PT ;  /* 0x000000150800720c */ /* 0x000fc60003f06270 */
[----:B------:R-:W-:Y:S01]  /*0780*/  IMAD.IADD R23, R15, 0x1, -R14 ;  /* 0x000000010f177824 */ /* 0x000fe200078e0a0e */
[----:B------:R-:W-:Y:S01]  /*0790*/  IADD3 R15, PT, PT, -R20, R27, RZ ;  /* 0x0000001b140f7210 */ /* 0x000fe20007ffe1ff */
[----:B------:R-:W-:Y:S01]  /*07a0*/  IMAD R14, R18, R21, R8 ;  /* 0x00000015120e7224 */ /* 0x000fe200078e0208 */
[----:B------:R0:W5:Y:S01]  /*07b0*/  LDG.E R20, desc[UR10][R10.64] ;  /* 0x0000000a0a147981 */ /* 0x000162000c1e1900 */
[----:B---3--:R-:W-:Y:S01]  /*07c0*/  FFMA R25, R25, R12, R22 ;  /* 0x0000000c19197223 */ /* 0x008fe20000000016 */
[--C-:B------:R-:W-:Y:S01]  /*07d0*/  IMAD.WIDE R12, R13, 0x4, R2.reuse ;  /* 0x000000040d0c7825 */ /* 0x100fe200078e0202 */
[----:B------:R-:W-:Y:S01]  /*07e0*/  SEL R29, R21, RZ, P0 ;  /* 0x000000ff151d7207 */ /* 0x000fe20000000000 */
[----:B------:R-:W2:Y:S02]  /*07f0*/  LDG.E R27, desc[UR10][R6.64+0xc] ;  /* 0x00000c0a061b7981 */ /* 0x000ea4000c1e1900 */
[--C-:B------:R-:W-:Y:S02]  /*0800*/  IMAD.WIDE R8, R9, 0x4, R2.reuse ;  /* 0x0000000409087825 */ /* 0x100fe400078e0202 */
[----:B------:R-:W2:Y:S02]  /*0810*/  LDG.E R12, desc[UR10][R12.64] ;  /* 0x0000000a0c0c7981 */ /* 0x000ea4000c1e1900 */
[----:B0-----:R-:W-:-:S02]  /*0820*/  IMAD.WIDE R10, R23, 0x4, R2 ;  /* 0x00000004170a7825 */ /* 0x001fc400078e0202 */
[----:B------:R-:W4:Y:S02]  /*0830*/  LDG.E R8, desc[UR10][R8.64] ;  /* 0x0000000a08087981 */ /* 0x000f24000c1e1900 */
[----:B------:R-:W-:Y:S02]  /*0840*/  IMAD.IADD R29, R14, 0x1, -R29 ;  /* 0x000000010e1d7824 */ /* 0x000fe400078e0a1d */
[--C-:B------:R-:W-:Y:S01]  /*0850*/  IMAD.WIDE R14, R15, 0x4, R2.reuse ;  /* 0x000000040f0e7825 */ /* 0x100fe200078e0202 */
[----:B------:R-:W3:Y:S03]  /*0860*/  LDG.E R10, desc[UR10][R10.64] ;  /* 0x0000000a0a0a7981 */ /* 0x000ee6000c1e1900 */
[----:B------:R-:W-:Y:S01]  /*0870*/  IMAD.WIDE R22, R29, 0x4, R2 ;  /* 0x000000041d167825 */ /* 0x000fe200078e0202 */
[----:B------:R-:W3:Y:S04]  /*0880*/  LDG.E R13, desc[UR10][R6.64+0x18] ;  /* 0x0000180a060d7981 */ /* 0x000ee8000c1e1900 */
[----:B------:R-:W3:Y:S04]  /*0890*/  LDG.E R9, desc[UR10][R6.64+0x14] ;  /* 0x0000140a06097981 */ /* 0x000ee8000c1e1900 */
[----:B------:R-:W3:Y:S04]  /*08a0*/  LDG.E R14, desc[UR10][R14.64] ;  /* 0x0000000a0e0e7981 */ /* 0x000ee8000c1e1900 */
[----:B------:R-:W3:Y:S04]  /*08b0*/  LDG.E R29, desc[UR10][R6.64+0x1c] ;  /* 0x00001c0a061d7981 */ /* 0x000ee8000c1e1900 */
[----:B------:R-:W3:Y:S01]  /*08c0*/  LDG.E R23, desc[UR10][R22.64] ;  /* 0x0000000a16177981 */ /* 0x000ee2000c1e1900 */
[----:B------:R-:W-:-:S05]  /*08d0*/  VIADD R16, R16, 0x8 ;  /* 0x0000000810107836 */ /* 0x000fca0000000000 */
[----:B------:R-:W-:Y:S01]  /*08e0*/  ISETP.NE.AND P0, PT, R16, UR5, PT ;  /* 0x0000000510007c0c */ /* 0x000fe2000bf05270 */
[----:B-----5:R-:W-:-:S04]  /*08f0*/  FFMA R25, R20, R24, R25 ;  /* 0x0000001814197223 */ /* 0x020fc80000000019 */
[----:B--2---:R-:W-:-:S04]  /*0900*/  FFMA R25, R12, R27, R25 ;  /* 0x0000001b0c197223 */ /* 0x004fc80000000019 */
[----:B----4-:R-:W-:-:S04]  /*0910*/  FFMA R25, R8, R28, R25 ;  /* 0x0000001c08197223 */ /* 0x010fc80000000019 */
[----:B---3--:R-:W-:-:S04]  /*0920*/  FFMA R9, R10, R9, R25 ;  /* 0x000000090a097223 */ /* 0x008fc80000000019 */
[----:B------:R-:W-:-:S04]  /*0930*/  FFMA R14, R14, R13, R9 ;  /* 0x0000000d0e0e7223 */ /* 0x000fc80000000009 */
[----:B------:R-:W-:Y:S01]  /*0940*/  FFMA R10, R23, R29, R14 ;  /* 0x0000001d170a7223 */ /* 0x000fe2000000000e */
[----:B------:R-:W-:Y:S06]  /*0950*/  @P0 BRA `(.L_x_70) ;  /* 0xfffffff8006c0947 */ /* 0x000fec000383ffff */
[----:B------:R-:W-:-:S07]  /*0960*/  MOV R12, UR5 ;  /* 0x00000005000c7c02 */ /* 0x000fce0008000f00 */
.L_x_69:
[----:B------:R-:W-:-:S09]  /*0970*/  UISETP.NE.AND UP2, UPT, UR7, URZ, UPT ;  /* 0x000000ff0700728c */ /* 0x000fd2000bf45270 */
[----:B------:R-:W-:Y:S05]  /*0980*/  BRA.U !UP2, `(.L_x_71) ;  /* 0x000000050ad87547 */ /* 0x000fea000b800000 */
[----:B------:R-:W-:Y:S01]  /*0990*/  UISETP.NE.AND UP2, UPT, UR9, URZ, UPT ;  /* 0x000000ff0900728c */ /* 0x000fe2000bf45270 */
[----:B------:R-:W-:Y:S10]  /*09a0*/  BRA.U !UP1, `(.L_x_72) ;  /* 0x0000000109ec7547 */ /* 0x000ff4000b800000 */
[----:B------:R-:W0:Y:S01]  /*09b0*/  LDC.64 R8, c[0x0][0x398] ;  /* 0x0000e600ff087b82 */ /* 0x000e220000000a00 */
[----:B------:R-:W-:Y:S02]  /*09c0*/  IMAD.IADD R13, R19, 0x1, R12 ;  /* 0x00000001130d7824 */ /* 0x000fe400078e020c */
[----:B------:R-:W-:-:S05]  /*09d0*/  VIADD R3, R12, UR6 ;  /* 0x000000060c037c36 */ /* 0x000fca0008000000 */
[----:B------:R-:W1:Y:S01]  /*09e0*/  LDC R7, c[0x0][0x380] ;  /* 0x0000e000ff077b82 */ /* 0x000e620000000800 */
[C---:B------:R-:W-:Y:S01]  /*09f0*/  IADD3 R15, PT, PT, R13.reuse, 0x1, RZ ;  /* 0x000000010d0f7810 */ /* 0x040fe20007ffe0ff */
[C---:B------:R-:W-:Y:S01]  /*0a00*/  VIADD R20, R13.reuse, 0x2 ;  /* 0x000000020d147836 */ /* 0x040fe20000000000 */
[----:B------:R-:W-:Y:S02]  /*0a10*/  SHF.R.S32.HI R14, RZ, 0x1f, R13 ;  /* 0x0000001fff0e7819 */ /* 0x000fe4000001140d */
[----:B------:R-:W-:Y:S01]  /*0a20*/  SHF.R.S32.HI R16, RZ, 0x1f, R15 ;  /* 0x0000001fff107819 */ /* 0x000fe2000001140f */
[----:B------:R-:W-:Y:S02]  /*0a30*/  VIADD R6, R13, 0x3 ;  /* 0x000000030d067836 */ /* 0x000fe40000000000 */
[----:B------:R-:W2:Y:S01]  /*0a40*/  LDC.64 R4, c[0x0][0x390] ;  /* 0x0000e400ff047b82 */ /* 0x000ea20000000a00 */
[----:B------:R-:W-:Y:S01]  /*0a50*/  SHF.R.S32.HI R22, RZ, 0x1f, R20 ;  /* 0x0000001fff167819 */ /* 0x000fe20000011414 */
[----:B0-----:R-:W-:-:S06]  /*0a60*/  IMAD.WIDE.U32 R8, R3, 0x4, R8 ;  /* 0x0000000403087825 */ /* 0x001fcc00078e0008 */
[----:B------:R-:W0:Y:S01]  /*0a70*/  LDC.64 R2, c[0x0][0x398] ;  /* 0x0000e600ff027b82 */ /* 0x000e220000000a00 */
[----:B------:R3:W4:Y:S01]  /*0a80*/  LDG.E R11, desc[UR10][R8.64] ;  /* 0x0000000a080b7981 */ /* 0x000722000c1e1900 */
[-C--:B-1----:R-:W-:Y:S02]  /*0a90*/  LOP3.LUT R14, R14, R7.reuse, RZ, 0xc0, !PT ;  /* 0x000000070e0e7212 */ /* 0x082fe400078ec0ff */
[-C--:B------:R-:W-:Y:S02]  /*0aa0*/  LOP3.LUT R16, R16, R7.reuse, RZ, 0xc0, !PT ;  /* 0x0000000710107212 */ /* 0x080fe400078ec0ff */
[----:B------:R-:W-:Y:S02]  /*0ab0*/  IADD3 R14, PT, PT, R13, R14, RZ ;  /* 0x0000000e0d0e7210 */ /* 0x000fe40007ffe0ff */
[----:B---3--:R-:W-:Y:S01]  /*0ac0*/  LOP3.LUT R9, R22, R7, RZ, 0xc0, !PT ;  /* 0x0000000716097212 */ /* 0x008fe200078ec0ff */
[----:B------:R-:W-:Y:S01]  /*0ad0*/  IMAD.IADD R16, R15, 0x1, R16 ;  /* 0x000000010f107824 */ /* 0x000fe200078e0210 */
[----:B------:R-:W-:-:S02]  /*0ae0*/  SHF.R.S32.HI R22, RZ, 0x1f, R6 ;  /* 0x0000001fff167819 */ /* 0x000fc40000011406 */
[-C--:B------:R-:W-:Y:S01]  /*0af0*/  ISETP.GE.AND P0, PT, R14, R7.reuse, PT ;  /* 0x000000070e00720c */ /* 0x080fe20003f06270 */
[----:B------:R-:W-:Y:S01]  /*0b00*/  IMAD.IADD R8, R20, 0x1, R9 ;  /* 0x0000000114087824 */ /* 0x000fe200078e0209 */
[-C--:B------:R-:W-:Y:S01]  /*0b10*/  LOP3.LUT R21, R22, R7.reuse, RZ, 0xc0, !PT ;  /* 0x0000000716157212 */ /* 0x080fe200078ec0ff */
[-C--:B------:R-:W-:Y:S01]  /*0b20*/  IMAD R14, R18, R7.reuse, R14 ;  /* 0x00000007120e7224 */ /* 0x080fe200078e020e */
[C---:B------:R-:W-:Y:S02]  /*0b30*/  SEL R9, R7.reuse, RZ, P0 ;  /* 0x000000ff07097207 */ /* 0x040fe40000000000 */
[-C--:B------:R-:W-:Y:S01]  /*0b40*/  ISETP.GE.AND P1, PT, R16, R7.reuse, PT ;  /* 0x000000071000720c */ /* 0x080fe20003f26270 */
[----:B------:R-:W-:Y:S01]  /*0b50*/  IMAD R16, R18, R7, R16 ;  /* 0x0000000712107224 */ /* 0x000fe200078e0210 */
[----:B------:R-:W-:Y:S01]  /*0b60*/  IADD3 R13, P0, PT, R12, UR6, RZ ;  /* 0x000000060c0d7c10 */ /* 0x000fe2000ff1e0ff */
[----:B------:R-:W-:Y:S01]  /*0b70*/  IMAD.IADD R9, R14, 0x1, -R9 ;  /* 0x000000010e097824 */ /* 0x000fe200078e0a09 */
[----:B------:R-:W-:Y:S01]  /*0b80*/  IADD3 R6, PT, PT, R6, R21, RZ ;  /* 0x0000001506067210 */ /* 0x000fe20007ffe0ff */
[----:B------:R-:W-:Y:S01]  /*0b90*/  IMAD R21, R18, R7, R8 ;  /* 0x0000000712157224 */ /* 0x000fe200078e0208 */
[----:B------:R-:W-:-:S02]  /*0ba0*/  SEL R15, R7, RZ, P1 ;  /* 0x000000ff070f7207 */ /* 0x000fc40000800000 */
[----:B------:R-:W-:Y:S01]  /*0bb0*/  IADD3.X R14, PT, PT, RZ, RZ, RZ, P0, !PT ;  /* 0x000000ffff0e7210 */ /* 0x000fe200007fe4ff */
[-C--:B------:R-:W-:Y:S01]  /*0bc0*/  IMAD R23, R18, R7.reuse, R6 ;  /* 0x0000000712177224 */ /* 0x080fe200078e0206 */
[-C--:B------:R-:W-:Y:S01]  /*0bd0*/  ISETP.GE.AND P0, PT, R8, R7.reuse, PT ;  /* 0x000000070800720c */ /* 0x080fe20003f06270 */
[----:B------:R-:W-:Y:S01]  /*0be0*/  IMAD.IADD R15, R16, 0x1, -R15 ;  /* 0x00000001100f7824 */ /* 0x000fe200078e0a0f */
[----:B------:R-:W-:Y:S02]  /*0bf0*/  ISETP.GE.AND P1, PT, R6, R7, PT ;  /* 0x000000070600720c */ /* 0x000fe40003f26270 */
[C---:B------:R-:W-:Y:S02]  /*0c00*/  SEL R16, R7.reuse, RZ, P0 ;  /* 0x000000ff07107207 */ /* 0x040fe40000000000 */
[----:B------:R-:W-:Y:S01]  /*0c10*/  SEL R20, R7, RZ, P1 ;  /* 0x000000ff07147207 */ /* 0x000fe20000800000 */
[----:B--2---:R-:W-:Y:S01]  /*0c20*/  IMAD.WIDE R6, R9, 0x4, R4 ;  /* 0x0000000409067825 */ /* 0x004fe200078e0204 */
[----:B0-----:R-:W-:-:S03]  /*0c30*/  LEA R2, P2, R13, R2, 0x2 ;  /* 0x000000020d027211 */ /* 0x001fc600078410ff */
[----:B------:R-:W-:Y:S01]  /*0c40*/  IMAD.WIDE R8, R15, 0x4, R4 ;  /* 0x000000040f087825 */ /* 0x000fe200078e0204 */
[----:B------:R-:W-:Y:S01]  /*0c50*/  LEA.HI.X R3, R13, R3, R14, 0x2, P2 ;  /* 0x000000030d037211 */ /* 0x000fe200010f140e */
[----:B------:R-:W4:Y:S02]  /*0c60*/  LDG.E R7, desc[UR10][R6.64] ;  /* 0x0000000a06077981 */ /* 0x000f24000c1e1900 */
[----:B------:R-:W-:Y:S02]  /*0c70*/  IMAD.IADD R15, R21, 0x1, -R16 ;  /* 0x00000001150f7824 */ /* 0x000fe400078e0a10 */
        /* <DEDUP_REMOVED lines=9> */
[----:B------:R-:W-:Y:S01]  /*0d10*/  IADD3 R12, PT, PT, R12, 0x4, RZ ;  /* 0x000000040c0c7810 */ /* 0x000fe20007ffe0ff */
[----:B----4-:R-:W-:-:S04]  /*0d20*/  FFMA R11, R7, R11, R10 ;  /* 0x0000000b070b7223 */ /* 0x010fc8000000000a */
[----:B--2---:R-:W-:-:S04]  /*0d30*/  FFMA R11, R8, R13, R11 ;  /* 0x0000000d080b7223 */ /* 0x004fc8000000000b */
[----:B---3--:R-:W-:-:S04]  /*0d40*/  FFMA R11, R14, R16, R11 ;  /* 0x000000100e0b7223 */ /* 0x008fc8000000000b */
[----:B-----5:R-:W-:-:S07]  /*0d50*/  FFMA R10, R4, R20, R11 ;  /* 0x00000014040a7223 */ /* 0x020fce000000000b */
.L_x_72:
[----:B------:R-:W-:Y:S05]  /*0d60*/  BRA.U !UP2, `(.L_x_71) ;  /* 0x000000010ae07547 */ /* 0x000fea000b800000 */
[----:B------:R-:W-:Y:S02]  /*0d70*/  UISETP.NE.AND UP2, UPT, UR9, 0x1, UPT ;  /* 0x000000010900788c */ /* 0x000fe4000bf45270 */
[----:B------:R-:W-:-:S07]  /*0d80*/  ULOP3.LUT UP3, URZ, UR8, 0x1, URZ, 0xc0, !UPT ;  /* 0x0000000108ff7892 */ /* 0x000fce000f86c0ff */
[----:B------:R-:W-:Y:S05]  /*0d90*/  BRA.U !UP2, `(.L_x_73) ;  /* 0x000000010a8c7547 */ /* 0x000fea000b800000 */
[----:B------:R-:W0:Y:S01]  /*0da0*/  LDC R11, c[0x0][0x380] ;  /* 0x0000e000ff0b7b82 */ /* 0x000e220000000800 */
[----:B------:R-:W-:Y:S01]  /*0db0*/  IMAD.IADD R8, R19, 0x1, R12 ;  /* 0x0000000113087824 */ /* 0x000fe200078e020c */
[----:B------:R-:W-:-:S03]  /*0dc0*/  IADD3 R15, P1, PT, R12, UR6, RZ ;  /* 0x000000060c0f7c10 */ /* 0x000fc6000ff3e0ff */
[----:B------:R-:W-:Y:S01]  /*0dd0*/  VIADD R13, R8, 0x1 ;  /* 0x00000001080d7836 */ /* 0x000fe20000000000 */
[----:B------:R-:W-:Y:S02]  /*0de0*/  SHF.R.S32.HI R9, RZ, 0x1f, R8 ;  /* 0x0000001fff097819 */ /* 0x000fe40000011408 */
[----:B------:R-:W1:Y:S01]  /*0df0*/  LDC.64 R6, c[0x0][0x398] ;  /* 0x0000e600ff067b82 */ /* 0x000e620000000a00 */
[----:B------:R-:W-:Y:S02]  /*0e00*/  IADD3.X R16, PT, PT, RZ, RZ, RZ, P1, !PT ;  /* 0x000000ffff107210 */ /* 0x000fe40000ffe4ff */
[----:B------:R-:W-:-:S05]  /*0e10*/  SHF.R.S32.HI R14, RZ, 0x1f, R13 ;  /* 0x0000001fff0e7819 */ /* 0x000fca000001140d */
[----:B------:R-:W2:Y:S08]  /*0e20*/  LDC.64 R4, c[0x0][0x390] ;  /* 0x0000e400ff047b82 */ /* 0x000eb00000000a00 */
[----:B------:R-:W3:Y:S01]  /*0e30*/  LDC.64 R2, c[0x0][0x398] ;  /* 0x0000e600ff027b82 */ /* 0x000ee20000000a00 */
[-C--:B0-----:R-:W-:Y:S02]  /*0e40*/  LOP3.LUT R9, R9, R11.reuse, RZ, 0xc0, !PT ;  /* 0x0000000b09097212 */ /* 0x081fe400078ec0ff */
[----:B------:R-:W-:-:S02]  /*0e50*/  LOP3.LUT R14, R14, R11, RZ, 0xc0, !PT ;  /* 0x0000000b0e0e7212 */ /* 0x000fc400078ec0ff */
[----:B------:R-:W-:-:S03]  /*0e60*/  IADD3 R8, PT, PT, R8, R9, RZ ;  /* 0x0000000908087210 */ /* 0x000fc60007ffe0ff */
[----:B------:R-:W-:Y:S01]  /*0e70*/  IMAD.IADD R14, R13, 0x1, R14 ;  /* 0x000000010d0e7824 */ /* 0x000fe200078e020e */
[-C--:B------:R-:W-:Y:S01]  /*0e80*/  ISETP.GE.AND P0, PT, R8, R11.reuse, PT ;  /* 0x0000000b0800720c */ /* 0x080fe20003f06270 */
[-C--:B------:R-:W-:Y:S01]  /*0e90*/  IMAD R9, R18, R11.reuse, R8 ;  /* 0x0000000b12097224 */ /* 0x080fe200078e0208 */
[----:B------:R-:W-:Y:S02]  /*0ea0*/  IADD3 R13, PT, PT, R12, UR6, RZ ;  /* 0x000000060c0d7c10 */ /* 0x000fe4000fffe0ff */
[----:B------:R-:W-:Y:S02]  /*0eb0*/  SEL R8, R11, RZ, P0 ;  /* 0x000000ff0b087207 */ /* 0x000fe40000000000 */
[-C--:B------:R-:W-:Y:S01]  /*0ec0*/  ISETP.GE.AND P0, PT, R14, R11.reuse, PT ;  /* 0x0000000b0e00720c */ /* 0x080fe20003f06270 */
[----:B------:R-:W-:Y:S02]  /*0ed0*/  IMAD R14, R18, R11, R14 ;  /* 0x0000000b120e7224 */ /* 0x000fe400078e020e */
[----:B------:R-:W-:Y:S01]  /*0ee0*/  IMAD.IADD R9, R9, 0x1, -R8 ;  /* 0x0000000109097824 */ /* 0x000fe200078e0a08 */
[----:B------:R-:W-:Y:S01]  /*0ef0*/  SEL R11, R11, RZ, P0 ;  /* 0x000000ff0b0b7207 */ /* 0x000fe20000000000 */
[----:B-1----:R-:W-:-:S04]  /*0f00*/  IMAD.WIDE.U32 R6, R13, 0x4, R6 ;  /* 0x000000040d067825 */ /* 0x002fc800078e0006 */
[----:B------:R-:W-:Y:S01]  /*0f10*/  IMAD.IADD R11, R14, 0x1, -R11 ;  /* 0x000000010e0b7824 */ /* 0x000fe200078e0a0b */
[----:B---3--:R-:W-:Y:S01]  /*0f20*/  LEA R2, P0, R15, R2, 0x2 ;  /* 0x000000020f027211 */ /* 0x008fe200078010ff */
[----:B--2---:R-:W-:Y:S01]  /*0f30*/  IMAD.WIDE R8, R9, 0x4, R4 ;  /* 0x0000000409087825 */ /* 0x004fe200078e0204 */
[----:B------:R-:W2:Y:S02]  /*0f40*/  LDG.E R6, desc[UR10][R6.64] ;  /* 0x0000000a06067981 */ /* 0x000ea4000c1e1900 */
[----:B------:R-:W-:Y:S01]  /*0f50*/  LEA.HI.X R3, R15, R3, R16, 0x2, P0 ;  /* 0x000000030f037211 */ /* 0x000fe200000f1410 */
[----:B------:R-:W-:Y:S02]  /*0f60*/  IMAD.WIDE R4, R11, 0x4, R4 ;  /* 0x000000040b047825 */ /* 0x000fe400078e0204 */
[----:B------:R-:W2:Y:S04]  /*0f70*/  LDG.E R9, desc[UR10][R8.64] ;  /* 0x0000000a08097981 */ /* 0x000ea8000c1e1900 */
[----:B------:R-:W3:Y:S04]  /*0f80*/  LDG.E R2, desc[UR10][R2.64+0x4] ;  /* 0x0000040a02027981 */ /* 0x000ee8000c1e1900 */
[----:B------:R-:W3:Y:S01]  /*0f90*/  LDG.E R5, desc[UR10][R4.64] ;  /* 0x0000000a04057981 */ /* 0x000ee2000c1e1900 */
[----:B------:R-:W-:Y:S01]  /*0fa0*/  IADD3 R12, PT, PT, R12, 0x2, RZ ;  /* 0x000000020c0c7810 */ /* 0x000fe20007ffe0ff */
[----:B--2---:R-:W-:-:S04]  /*0fb0*/  FFMA R10, R9, R6, R10 ;  /* 0x00000006090a7223 */ /* 0x004fc8000000000a */
[----:B---3--:R-:W-:-:S07]  /*0fc0*/  FFMA R10, R5, R2, R10 ;  /* 0x00000002050a7223 */ /* 0x008fce000000000a */
.L_x_73:
[----:B------:R-:W-:Y:S05]  /*0fd0*/  BRA.U !UP3, `(.L_x_71) ;  /* 0x000000010b447547 */ /* 0x000fea000b800000 */
[----:B------:R-:W0:Y:S01]  /*0fe0*/  LDC R8, c[0x0][0x380] ;  /* 0x0000e000ff087b82 */ /* 0x000e220000000800 */
[----:B------:R-:W-:Y:S02]  /*0ff0*/  IMAD.IADD R6, R19, 0x1, R12 ;  /* 0x0000000113067824 */ /* 0x000fe400078e020c */
[----:B------:R-:W-:-:S03]  /*1000*/  VIADD R9, R12, UR6 ;  /* 0x000000060c097c36 */ /* 0x000fc60008000000 */
[----:B------:R-:W-:Y:S02]  /*1010*/  SHF.R.S32.HI R7, RZ, 0x1f, R6 ;  /* 0x0000001fff077819 */ /* 0x000fe40000011406 */
[----:B------:R-:W1:Y:S08]  /*1020*/  LDC.64 R4, c[0x0][0x398] ;  /* 0x0000e600ff047b82 */ /* 0x000e700000000a00 */
[----:B------:R-:W2:Y:S01]  /*1030*/  LDC.64 R2, c[0x0][0x390] ;  /* 0x0000e400ff027b82 */ /* 0x000ea20000000a00 */
[----:B0-----:R-:W-:-:S04]  /*1040*/  LOP3.LUT R7, R7, R8, RZ, 0xc0, !PT ;  /* 0x0000000807077212 */ /* 0x001fc800078ec0ff */
[----:B------:R-:W-:-:S04]  /*1050*/  IADD3 R7, PT, PT, R6, R7, RZ ;  /* 0x0000000706077210 */ /* 0x000fc80007ffe0ff */
[-C--:B------:R-:W-:Y:S01]  /*1060*/  ISETP.GE.AND P0, PT, R7, R8.reuse, PT ;  /* 0x000000080700720c */ /* 0x080fe20003f06270 */
[----:B------:R-:W-:Y:S02]  /*1070*/  IMAD R7, R18, R8, R7 ;  /* 0x0000000812077224 */ /* 0x000fe400078e0207 */
[----:B-1----:R-:W-:Y:S01]  /*1080*/  IMAD.WIDE.U32 R4, R9, 0x4, R4 ;  /* 0x0000000409047825 */ /* 0x002fe200078e0004 */
[----:B------:R-:W-:-:S04]  /*1090*/  SEL R6, R8, RZ, P0 ;  /* 0x000000ff08067207 */ /* 0x000fc80000000000 */
[----:B------:R-:W-:Y:S01]  /*10a0*/  IADD3 R7, PT, PT, -R6, R7, RZ ;  /* 0x0000000706077210 */ /* 0x000fe20007ffe1ff */
[----:B------:R-:W3:Y:S04]  /*10b0*/  LDG.E R4, desc[UR10][R4.64] ;  /* 0x0000000a04047981 */ /* 0x000ee8000c1e1900 */
[----:B--2---:R-:W-:-:S06]  /*10c0*/  IMAD.WIDE R2, R7, 0x4, R2 ;  /* 0x0000000407027825 */ /* 0x004fcc00078e0202 */
[----:B------:R-:W3:Y:S02]  /*10d0*/  LDG.E R3, desc[UR10][R2.64] ;  /* 0x0000000a02037981 */ /* 0x000ee4000c1e1900 */
[----:B---3--:R-:W-:-:S07]  /*10e0*/  FFMA R10, R3, R4, R10 ;  /* 0x00000004030a7223 */ /* 0x008fce000000000a */
.L_x_71:
[----:B------:R-:W-:Y:S05]  /*10f0*/  BRA.U UP0, `(.L_x_74) ;  /* 0xfffffff100387547 */ /* 0x000fea000b83ffff */
.L_x_68:
[----:B------:R-:W0:Y:S01]  /*1100*/  LDC.64 R2, c[0x0][0x3a0] ;  /* 0x0000e800ff027b82 */ /* 0x000e220000000a00 */
[----:B------:R-:W1:Y:S02]  /*1110*/  LDCU UR4, c[0x0][0x380] ;  /* 0x00007000ff0477ac */ /* 0x000e640008000800 */
[----:B-1----:R-:W-:-:S04]  /*1120*/  IMAD R17, R0, UR4, R17 ;  /* 0x0000000400117c24 */ /* 0x002fc8000f8e0211 */
[----:B0-----:R-:W-:-:S05]  /*1130*/  IMAD.WIDE R2, R17, 0x4, R2 ;  /* 0x0000000411027825 */ /* 0x001fca00078e0202 */
[----:B------:R-:W-:Y:S01]  /*1140*/  STG.E desc[UR10][R2.64], R10 ;  /* 0x0000000a02007986 */ /* 0x000fe2000c10190a */
[----:B------:R-:W-:Y:S05]  /*1150*/  EXIT ;  /* 0x000000000000794d */ /* 0x000fea0003800000 */
.L_x_75:
        /* <DEDUP_REMOVED lines=10> */
.L_x_253:


//--------------------- .text.matrixConvExtendBorderBackpropagationWeightCorrection --------------------------
	.section	.text.matrixConvExtendBorderBackpropagationWeightCorrection,"ax",@progbits
	.align	128
        .global         matrixConvExtendBorderBackpropagationWeightCorrection
        .type           matrixConvExtendBorderBackpropagationWeightCorrection,@function
        .size           matrixConvExtendBorderBackpropagationWeightCorrection,(.L_x_254 - matrixConvExtendBorderBackpropagationWeightCorrection)
        .other          matrixConvExtendBorderBackpropagationWeightCorrection,@"STO_CUDA_ENTRY STV_DEFAULT"
matrixConvExtendBorderBackpropagationWeightCorrection:
.text.matrixConvExtendBorderBackpropagationWeightCorrection:
        /* <DEDUP_REMOVED lines=13> */
[----:B------:R-:W0:Y:S01]  /*00d0*/  LDC.64 R14, c[0x0][0x380] ;  /* 0x0000e000ff0e7b82 */ /* 0x000e220000000a00 */
[----:B------:R-:W-:Y:S01]  /*00e0*/  IADD3 R5, PT, PT, -R3, RZ, RZ ;  /* 0x000000ff03057210 */ /* 0x000fe20007ffe1ff */
[----:B------:R-:W1:Y:S01]  /*00f0*/  LDCU.64 UR6, c[0x0][0x358] ;  /* 0x00006b00ff0677ac */ /* 0x000e620008000a00 */
[----:B------:R-:W-:Y:S02]  /*0100*/  HFMA2 R10, -RZ, RZ, 0, 0 ;  /* 0x00000000ff0a7431 */ /* 0x000fe400000001ff */
[----:B------:R-:W-:Y:S02]  /*0110*/  LEA.HI.SX32 R2, R6, R5, 0x1f ;  /* 0x0000000506027211 */ /* 0x000fe400078ffaff */
[----:B0-----:R-:W-:-:S04]  /*0120*/  ISETP.GE.AND P0, PT, R14, 0x1, PT ;  /* 0x000000010e00780c */ /* 0x001fc80003f06270 */
[----:B------:R-:W-:-:S13]  /*0130*/  ISETP.LT.OR P0, PT, R15, 0x1, !P0 ;  /* 0x000000010f00780c */ /* 0x000fda0004701670 */
[----:B-1----:R-:W-:Y:S05]  /*0140*/  @P0 BRA `(.L_x_76) ;  /* 0x00000008006c0947 */ /* 0x002fea0003800000 */
[----:B------:R-:W-:Y:S01]  /*0150*/  IADD3 R8, PT, PT, -R0, RZ, RZ ;  /* 0x000000ff00087210 */ /* 0x000fe20007ffe1ff */
[----:B------:R-:W-:Y:S01]  /*0160*/  UMOV UR4, URZ ;  /* 0x000000ff00047c82 */ /* 0x000fe20008000000 */
[----:B------:R-:W-:Y:S02]  /*0170*/  IADD3 R5, PT, PT, R15, -0x1, RZ ;  /* 0xffffffff0f057810 */ /* 0x000fe40007ffe0ff */
[----:B------:R-:W-:Y:S02]  /*0180*/  LEA.HI R8, R7, R8, RZ, 0x1f ;  /* 0x0000000807087211 */ /* 0x000fe400078ff8ff */
[C---:B------:R-:W-:Y:S02]  /*0190*/  LOP3.LUT R6, R14.reuse, 0x7, RZ, 0xc0, !PT ;  /* 0x000000070e067812 */ /* 0x040fe400078ec0ff */
[C---:B------:R-:W-:Y:S02]  /*01a0*/  LOP3.LUT R7, R14.reuse, 0x3, RZ, 0xc0, !PT ;  /* 0x000000030e077812 */ /* 0x040fe400078ec0ff */
[----:B------:R-:W-:-:S02]  /*01b0*/  LOP3.LUT R9, R14, 0x7ffffff8, RZ, 0xc0, !PT ;  /* 0x7ffffff80e097812 */ /* 0x000fc400078ec0ff */
[----:B------:R-:W-:Y:S02]  /*01c0*/  IADD3 R11, PT, PT, R14, -0x1, RZ ;  /* 0xffffffff0e0b7810 */ /* 0x000fe40007ffe0ff */
[----:B------:R-:W-:-:S07]  /*01d0*/  MOV R10, RZ ;  /* 0x000000ff000a7202 */ /* 0x000fce0000000f00 */
.L_x_82:
[----:B------:R-:W0:Y:S01]  /*01e0*/  LDC.64 R14, c[0x0][0x380] ;  /* 0x0000e000ff0e7b82 */ /* 0x000e220000000a00 */
[----:B------:R-:W-:Y:S02]  /*01f0*/  VIADDMNMX.RELU R13, R8, UR4, R5, PT ;  /* 0x00000004080d7c46 */ /* 0x000fe4000b801105 */
[C---:B0-----:R-:W-:Y:S01]  /*0200*/  ISETP.GE.U32.AND P1, PT, R14.reuse, 0x8, PT ;  /* 0x000000080e00780c */ /* 0x041fe20003f26070 */
[----:B------:R-:W-:Y:S01]  /*0210*/  IMAD R4, R14, UR4, RZ ;  /* 0x000000040e047c24 */ /* 0x000fe2000f8e02ff */
[----:B------:R-:W-:-:S06]  /*0220*/  UIADD3 UR4, UPT, UPT, UR4, 0x1, URZ ;  /* 0x0000000104047890 */ /* 0x000fcc000fffe0ff */
[----:B------:R-:W-:Y:S02]  /*0230*/  ISETP.NE.AND P0, PT, R15, UR4, PT ;  /* 0x000000040f007c0c */ /* 0x000fe4000bf05270 */
[----:B------:R-:W-:-:S03]  /*0240*/  MOV R15, RZ ;  /* 0x000000ff000f7202 */ /* 0x000fc60000000f00 */
[----:B------:R-:W-:Y:S08]  /*0250*/  @!P1 BRA `(.L_x_77) ;  /* 0x0000000000e89947 */ /* 0x000ff00003800000 */
[----:B------:R-:W-:-:S05]  /*0260*/  UMOV UR5, URZ ;  /* 0x000000ff00057c82 */ /* 0x000fca0008000000 */
.L_x_78:
[----:B------:R-:W0:Y:S01]  /*0270*/  LDC.64 R16, c[0x0][0x398] ;  /* 0x0000e600ff107b82 */ /* 0x000e220000000a00 */
[----:B------:R-:W-:Y:S02]  /*0280*/  IADD3 R22, PT, PT, R2, UR5, RZ ;  /* 0x0000000502167c10 */ /* 0x000fe4000fffe0ff */
[----:B------:R-:W-:Y:S02]  /*0290*/  IADD3 R15, PT, PT, R4, UR5, RZ ;  /* 0x00000005040f7c10 */ /* 0x000fe4000fffe0ff */
[----:B------:R-:W-:Y:S02]  /*02a0*/  VIMNMX.RELU R12, PT, PT, R11, R22, PT ;  /* 0x000000160b0c7248 */ /* 0x000fe40003fe1100 */
[C-C-:B------:R-:W-:Y:S01]  /*02b0*/  VIADDMNMX.RELU R20, R22.reuse, 0x1, R11.reuse, PT ;  /* 0x0000000116147846 */ /* 0x140fe2000380110b */
[----:B------:R-:W1:Y:S02]  /*02c0*/  LDC.64 R18, c[0x0][0x3a0] ;  /* 0x0000e800ff127b82 */ /* 0x000e640000000a00 */
[CC--:B------:R-:W-:Y:S01]  /*02d0*/  IMAD R27, R13.reuse, R14.reuse, R12 ;  /* 0x0000000e0d1b7224 */ /* 0x0c0fe200078e020c */
[----:B------:R-:W-:Y:S01]  /*02e0*/  VIADDMNMX.RELU R12, R22, 0x2, R11, PT ;  /* 0x00000002160c7846 */ /* 0x000fe2000380110b */
[----:B------:R-:W-:-:S04]  /*02f0*/  IMAD R25, R13, R14, R20 ;  /* 0x0000000e0d197224 */ /* 0x000fc800078e0214 */
[----:B------:R-:W-:Y:S02]  /*0300*/  IMAD R21, R13, R14, R12 ;  /* 0x0000000e0d157224 */ /* 0x000fe400078e020c */
[----:B0-----:R-:W-:-:S04]  /*0310*/  IMAD.WIDE.U32 R26, R27, 0x4, R16 ;  /* 0x000000041b1a7825 */ /* 0x001fc800078e0010 */
[----:B------:R-:W-:Y:S02]  /*0320*/  IMAD.WIDE.U32 R24, R25, 0x4, R16 ;  /* 0x0000000419187825 */ /* 0x000fe400078e0010 */
[----:B------:R-:W2:Y:S02]  /*0330*/  LDG.E R26, desc[UR6][R26.64] ;  /* 0x000000061a1a7981 */ /* 0x000ea4000c1e1900 */
[----:B-1----:R-:W-:Y:S02]  /*0340*/  IMAD.WIDE.U32 R18, R15, 0x4, R18 ;  /* 0x000000040f127825 */ /* 0x002fe400078e0012 */
[----:B------:R-:W3:Y:S04]  /*0350*/  LDG.E R24, desc[UR6][R24.64] ;  /* 0x0000000618187981 */ /* 0x000ee8000c1e1900 */
[----:B------:R-:W2:Y:S01]  /*0360*/  LDG.E R29, desc[UR6][R18.64] ;  /* 0x00000006121d7981 */ /* 0x000ea2000c1e1900 */
[----:B------:R-:W-:-:S03]  /*0370*/  IMAD.WIDE.U32 R20, R21, 0x4, R16 ;  /* 0x0000000415147825 */ /* 0x000fc600078e0010 */
[----:B------:R-:W3:Y:S04]  /*0380*/  LDG.E R23, desc[UR6][R18.64+0x4] ;  /* 0x0000040612177981 */ /* 0x000ee8000c1e1900 */
[----:B------:R-:W4:Y:S04]  /*0390*/  LDG.E R20, desc[UR6][R20.64] ;  /* 0x0000000614147981 */ /* 0x000f28000c1e1900 */
[----:B------:R-:W4:Y:S01]  /*03a0*/  LDG.E R15, desc[UR6][R18.64+0x8] ;  /* 0x00000806120f7981 */ /* 0x000f22000c1e1900 */
[----:B------:R-:W-:-:S03]  /*03b0*/  VIADDMNMX.RELU R12, R22, 0x3, R11, PT ;  /* 0x00000003160c7846 */ /* 0x000fc6000380110b */
[----:B------:R-:W5:Y:S02]  /*03c0*/  LDG.E R25, desc[UR6][R18.64+0x14] ;  /* 0x0000140612197981 */ /* 0x000f64000c1e1900 */
[----:B------:R-:W-:Y:S02]  /*03d0*/  IMAD R12, R13, R14, R12 ;  /* 0x0000000e0d0c7224 */ /* 0x000fe400078e020c */
[----:B------:R-:W5:Y:S01]  /*03e0*/  LDG.E R27, desc[UR6][R18.64+0x1c] ;  /* 0x00001c06121b7981 */ /* 0x000f62000c1e1900 */
[----:B--2---:R-:W-:Y:S01]  /*03f0*/  FFMA R10, R29, R26, R10 ;  /* 0x0000001a1d0a7223 */ /* 0x004fe2000000000a */
[----:B------:R-:W-:Y:S01]  /*0400*/  IMAD.WIDE.U32 R28, R12, 0x4, R16 ;  /* 0x000000040c1c7825 */ /* 0x000fe200078e0010 */
[----:B------:R-:W-:-:S03]  /*0410*/  VIADDMNMX.RELU R26, R22, 0x4, R11, PT ;  /* 0x00000004161a7846 */ /* 0x000fc6000380110b */
[----:B---3--:R-:W-:Y:S02]  /*0420*/  FFMA R12, R23, R24, R10 ;  /* 0x00000018170c7223 */ /* 0x008fe4000000000a */
[----:B------:R0:W2:Y:S01]  /*0430*/  LDG.E R10, desc[UR6][R28.64] ;  /* 0x000000061c0a7981 */ /* 0x0000a2000c1e1900 */
[----:B------:R-:W-:-:S03]  /*0440*/  IMAD R23, R13, R14, R26 ;  /* 0x0000000e0d177224 */ /* 0x000fc600078e021a */
[----:B------:R-:W3:Y:S01]  /*0450*/  LDG.E R24, desc[UR6][R18.64+0x10] ;  /* 0x0000100612187981 */ /* 0x000ee2000c1e1900 */
[----:B----4-:R-:W-:Y:S01]  /*0460*/  FFMA R15, R15, R20, R12 ;  /* 0x000000140f0f7223 */ /* 0x010fe2000000000c */
[----:B------:R-:W-:Y:S02]  /*0470*/  IMAD.WIDE.U32 R20, R23, 0x4, R16 ;  /* 0x0000000417147825 */ /* 0x000fe400078e0010 */
[----:B------:R-:W2:Y:S01]  /*0480*/  LDG.E R12, desc[UR6][R18.64+0xc] ;  /* 0x00000c06120c7981 */ /* 0x000ea2000c1e1900 */
[----:B0-----:R-:W-:-:S03]  /*0490*/  VIADDMNMX.RELU R28, R22, 0x5, R11, PT ;  /* 0x00000005161c7846 */ /* 0x001fc6000380110b */
[----:B------:R-:W4:Y:S02]  /*04a0*/  LDG.E R26, desc[UR6][R18.64+0x18] ;  /* 0x00001806121a7981 */ /* 0x000f24000c1e1900 */
[CC--:B------:R-:W-:Y:S01]  /*04b0*/  IMAD R23, R13.reuse, R14.reuse, R28 ;  /* 0x0000000e0d177224 */ /* 0x0c0fe200078e021c */
[C-C-:B------:R-:W-:Y:S01]  /*04c0*/  VIADDMNMX.RELU R28, R22.reuse, 0x6, R11.reuse, PT ;  /* 0x00000006161c7846 */ /* 0x140fe2000380110b */
[----:B------:R0:W3:Y:S04]  /*04d0*/  LDG.E R21, desc[UR6][R20.64] ;  /* 0x0000000614157981 */ /* 0x0000e8000c1e1900 */
[----:B------:R-:W-:Y:S01]  /*04e0*/  IMAD R29, R13, R14, R28 ;  /* 0x0000000e0d1d7224 */ /* 0x000fe200078e021c */
[----:B0-----:R-:W-:Y:S01]  /*04f0*/  VIADDMNMX.RELU R20, R22, 0x7, R11, PT ;  /* 0x0000000716147846 */ /* 0x001fe2000380110b */
[----:B------:R-:W-:-:S04]  /*0500*/  IMAD.WIDE.U32 R22, R23, 0x4, R16 ;  /* 0x0000000417167825 */ /* 0x000fc800078e0010 */
[----:B------:R-:W-:Y:S02]  /*0510*/  IMAD R28, R13, R14, R20 ;  /* 0x0000000e0d1c7224 */ /* 0x000fe400078e0214 */
[--C-:B------:R-:W-:Y:S01]  /*0520*/  IMAD.WIDE.U32 R18, R29, 0x4, R16.reuse ;  /* 0x000000041d127825 */ /* 0x100fe200078e0010 */
[----:B------:R-:W5:Y:S03]  /*0530*/  LDG.E R22, desc[UR6][R22.64] ;  /* 0x0000000616167981 */ /* 0x000f66000c1e1900 */
[----:B------:R-:W-:Y:S02]  /*0540*/  IMAD.WIDE.U32 R16, R28, 0x4, R16 ;  /* 0x000000041c107825 */ /* 0x000fe400078e0010 */
        /* <DEDUP_REMOVED lines=10> */
[----:B------:R-:W-:-:S07]  /*05f0*/  IMAD.MOV.U32 R15, RZ, RZ, R9 ;  /* 0x000000ffff0f7224 */ /* 0x000fce00078e0009 */
.L_x_77:
[----:B------:R-:W-:-:S13]  /*0600*/  ISETP.NE.AND P1, PT, R6, RZ, PT ;  /* 0x000000ff0600720c */ /* 0x000fda0003f25270 */
[----:B------:R-:W-:Y:S05]  /*0610*/  @!P1 BRA `(.L_x_79) ;  /* 0x0000000400349947 */ /* 0x000fea0003800000 */
[----:B------:R-:W-:Y:S02]  /*0620*/  IADD3 R12, PT, PT, R6, -0x1, RZ ;  /* 0xffffffff060c7810 */ /* 0x000fe40007ffe0ff */
[----:B------:R-:W-:Y:S02]  /*0630*/  ISETP.NE.AND P1, PT, R7, RZ, PT ;  /* 0x000000ff0700720c */ /* 0x000fe40003f25270 */
[----:B------:R-:W-:-:S13]  /*0640*/  ISETP.GE.U32.AND P2, PT, R12, 0x3, PT ;  /* 0x000000030c00780c */ /* 0x000fda0003f46070 */
[----:B------:R-:W-:Y:S05]  /*0650*/  @!P2 BRA `(.L_x_80) ;  /* 0x00000000008ca947 */ /* 0x000fea0003800000 */
[----:B------:R-:W0:Y:S01]  /*0660*/  LDC.64 R20, c[0x0][0x3a0] ;  /* 0x0000e800ff147b82 */ /* 0x000e220000000a00 */
[-C--:B------:R-:W-:Y:S02]  /*0670*/  IADD3 R25, PT, PT, R4, R15.reuse, RZ ;  /* 0x0000000f04197210 */ /* 0x080fe40007ffe0ff */
[----:B------:R-:W-:-:S05]  /*0680*/  IADD3 R12, PT, PT, R2, R15, RZ ;  /* 0x0000000f020c7210 */ /* 0x000fca0007ffe0ff */
[----:B------:R-:W1:Y:S08]  /*0690*/  LDC.64 R16, c[0x0][0x3a0] ;  /* 0x0000e800ff107b82 */ /* 0x000e700000000a00 */
[----:B------:R-:W2:Y:S01]  /*06a0*/  LDC.64 R18, c[0x0][0x398] ;  /* 0x0000e600ff127b82 */ /* 0x000ea20000000a00 */
[----:B------:R-:W-:Y:S01]  /*06b0*/  VIADDMNMX.RELU R22, R12, 0x1, R11, PT ;  /* 0x000000010c167846 */ /* 0x000fe2000380110b */
[----:B0-----:R-:W-:Y:S01]  /*06c0*/  IMAD.WIDE.U32 R24, R25, 0x4, R20 ;  /* 0x0000000419187825 */ /* 0x001fe200078e0014 */
[----:B------:R-:W-:-:S02]  /*06d0*/  IADD3 R20, P2, PT, R4, R15, RZ ;  /* 0x0000000f04147210 */ /* 0x000fc40007f5e0ff */
[----:B------:R-:W-:Y:S02]  /*06e0*/  VIMNMX.RELU R21, PT, PT, R11, R12, PT ;  /* 0x0000000c0b157248 */ /* 0x000fe40003fe1100 */
[----:B------:R-:W-:Y:S01]  /*06f0*/  IADD3.X R23, PT, PT, RZ, RZ, RZ, P2, !PT ;  /* 0x000000ffff177210 */ /* 0x000fe200017fe4ff */
[CC--:B------:R-:W-:Y:S01]  /*0700*/  IMAD R29, R13.reuse, R14.reuse, R22 ;  /* 0x0000000e0d1d7224 */ /* 0x0c0fe200078e0216 */
[----:B------:R-:W-:Y:S01]  /*0710*/  VIADDMNMX.RELU R26, R12, 0x2, R11, PT ;  /* 0x000000020c1a7846 */ /* 0x000fe2000380110b */
[----:B------:R-:W-:Y:S01]  /*0720*/  IMAD R21, R13, R14, R21 ;  /* 0x0000000e0d157224 */ /* 0x000fe200078e0215 */
[----:B-1----:R-:W-:Y:S01]  /*0730*/  LEA R16, P2, R20, R16, 0x2 ;  /* 0x0000001014107211 */ /* 0x002fe200078410ff */
[----:B------:R0:W3:Y:S01]  /*0740*/  LDG.E R27, desc[UR6][R24.64] ;  /* 0x00000006181b7981 */ /* 0x0000e2000c1e1900 */
[----:B------:R-:W-:Y:S02]  /*0750*/  VIADDMNMX.RELU R12, R12, 0x3, R11, PT ;  /* 0x000000030c0c7846 */ /* 0x000fe4000380110b */
[----:B------:R-:W-:Y:S01]  /*0760*/  LEA.HI.X R17, R20, R17, R23, 0x2, P2 ;  /* 0x0000001114117211 */ /* 0x000fe200010f1417 */
[----:B--2---:R-:W-:-:S04]  /*0770*/  IMAD.WIDE.U32 R22, R21, 0x4, R18 ;  /* 0x0000000415167825 */ /* 0x004fc800078e0012 */
[----:B------:R-:W-:Y:S02]  /*0780*/  IMAD.WIDE.U32 R20, R29, 0x4, R18 ;  /* 0x000000041d147825 */ /* 0x000fe400078e0012 */
[----:B------:R-:W3:Y:S02]  /*0790*/  LDG.E R22, desc[UR6][R22.64] ;  /* 0x0000000616167981 */ /* 0x000ee4000c1e1900 */
[CC--:B0-----:R-:W-:Y:S02]  /*07a0*/  IMAD R25, R13.reuse, R14.reuse, R26 ;  /* 0x0000000e0d197224 */ /* 0x0c1fe400078e021a */
[----:B------:R-:W-:Y:S01]  /*07b0*/  IMAD R12, R13, R14, R12 ;  /* 0x0000000e0d0c7224 */ /* 0x000fe200078e020c */
[----:B------:R-:W2:Y:S01]  /*07c0*/  LDG.E R20, desc[UR6][R20.64] ;  /* 0x0000000614147981 */ /* 0x000ea2000c1e1900 */
[----:B------:R-:W-:-:S03]  /*07d0*/  IMAD.WIDE.U32 R24, R25, 0x4, R18 ;  /* 0x0000000419187825 */ /* 0x000fc600078e0012 */
[----:B------:R-:W2:Y:S01]  /*07e0*/  LDG.E R29, desc[UR6][R16.64+0x4] ;  /* 0x00000406101d7981 */ /* 0x000ea2000c1e1900 */
[----:B------:R-:W-:-:S03]  /*07f0*/  IMAD.WIDE.U32 R18, R12, 0x4, R18 ;  /* 0x000000040c127825 */ /* 0x000fc600078e0012 */
[----:B------:R-:W4:Y:S04]  /*0800*/  LDG.E R25, desc[UR6][R24.64] ;  /* 0x0000000618197981 */ /* 0x000f28000c1e1900 */
[----:B------:R-:W4:Y:S04]  /*0810*/  LDG.E R12, desc[UR6][R16.64+0x8] ;  /* 0x00000806100c7981 */ /* 0x000f28000c1e1900 */
[----:B------:R-:W5:Y:S04]  /*0820*/  LDG.E R19, desc[UR6][R18.64] ;  /* 0x0000000612137981 */ /* 0x000f68000c1e1900 */
[----:B------:R-:W5:Y:S01]  /*0830*/  LDG.E R26, desc[UR6][R16.64+0xc] ;  /* 0x00000c06101a7981 */ /* 0x000f62000c1e1900 */
[----:B------:R-:W-:-:S02]  /*0840*/  VIADD R15, R15, 0x4 ;  /* 0x000000040f0f7836 */ /* 0x000fc40000000000 */
[----:B---3--:R-:W-:-:S04]  /*0850*/  FFMA R10, R27, R22, R10 ;  /* 0x000000161b0a7223 */ /* 0x008fc8000000000a */
[----:B--2---:R-:W-:-:S04]  /*0860*/  FFMA R10, R29, R20, R10 ;  /* 0x000000141d0a7223 */ /* 0x004fc8000000000a */
[----:B----4-:R-:W-:-:S04]  /*0870*/  FFMA R10, R12, R25, R10 ;  /* 0x000000190c0a7223 */ /* 0x010fc8000000000a */
[----:B-----5:R-:W-:-:S07]  /*0880*/  FFMA R10, R26, R19, R10 ;  /* 0x000000131a0a7223 */ /* 0x020fce000000000a */
.L_x_80:
[----:B------:R-:W-:Y:S05]  /*0890*/  @!P1 BRA `(.L_x_79) ;  /* 0x0000000000949947 */ /* 0x000fea0003800000 */
[----:B------:R-:W-:Y:S02]  /*08a0*/  ISETP.NE.AND P2, PT, R7, 0x1, PT ;  /* 0x000000010700780c */ /* 0x000fe40003f45270 */
[----:B------:R-:W-:-:S11]  /*08b0*/  LOP3.LUT P1, RZ, R14, 0x1, RZ, 0xc0, !PT ;  /* 0x000000010eff7812 */ /* 0x000fd6000782c0ff */
[----:B------:R-:W-:Y:S05]  /*08c0*/  @!P2 BRA `(.L_x_81) ;  /* 0x00000000005ca947 */ /* 0x000fea0003800000 */
[----:B------:R-:W0:Y:S01]  /*08d0*/  LDC.64 R22, c[0x0][0x3a0] ;  /* 0x0000e800ff167b82 */ /* 0x000e220000000a00 */
[-C--:B------:R-:W-:Y:S02]  /*08e0*/  IADD3 R18, PT, PT, R2, R15.reuse, RZ ;  /* 0x0000000f02127210 */ /* 0x080fe40007ffe0ff */
[-C--:B------:R-:W-:Y:S02]  /*08f0*/  IADD3 R25, PT, PT, R4, R15.reuse, RZ ;  /* 0x0000000f04197210 */ /* 0x080fe40007ffe0ff */
[----:B------:R-:W-:Y:S02]  /*0900*/  VIMNMX.RELU R19, PT, PT, R11, R18, PT ;  /* 0x000000120b137248 */ /* 0x000fe40003fe1100 */
[----:B------:R-:W-:Y:S01]  /*0910*/  VIADDMNMX.RELU R18, R18, 0x1, R11, PT ;  /* 0x0000000112127846 */ /* 0x000fe2000380110b */
[----:B------:R-:W1:Y:S01]  /*0920*/  LDC.64 R16, c[0x0][0x3a0] ;  /* 0x0000e800ff107b82 */ /* 0x000e620000000a00 */
[----:B------:R-:W-:Y:S01]  /*0930*/  IADD3 R12, P2, PT, R4, R15, RZ ;  /* 0x0000000f040c7210 */ /* 0x000fe20007f5e0ff */
[----:B------:R-:W-:-:S03]  /*0940*/  IMAD R19, R13, R14, R19 ;  /* 0x0000000e0d137224 */ /* 0x000fc600078e0213 */
[----:B------:R-:W-:-:S03]  /*0950*/  IADD3.X R24, PT, PT, RZ, RZ, RZ, P2, !PT ;  /* 0x000000ffff187210 */ /* 0x000fc600017fe4ff */
[----:B------:R-:W2:Y:S01]  /*0960*/  LDC.64 R20, c[0x0][0x398] ;  /* 0x0000e600ff147b82 */ /* 0x000ea20000000a00 */
[----:B0-----:R-:W-:-:S04]  /*0970*/  IMAD.WIDE.U32 R22, R25, 0x4, R22 ;  /* 0x0000000419167825 */ /* 0x001fc800078e0016 */
[----:B------:R-:W-:Y:S02]  /*0980*/  IMAD R25, R13, R14, R18 ;  /* 0x0000000e0d197224 */ /* 0x000fe400078e0212 */
[----:B------:R-:W3:Y:S01]  /*0990*/  LDG.E R23, desc[UR6][R22.64] ;  /* 0x0000000616177981 */ /* 0x000ee2000c1e1900 */
[----:B-1----:R-:W-:-:S04]  /*09a0*/  LEA R16, P2, R12, R16, 0x2 ;  /* 0x000000100c107211 */ /* 0x002fc800078410ff */
[----:B------:R-:W-:Y:S01]  /*09b0*/  LEA.HI.X R17, R12, R17, R24, 0x2, P2 ;  /* 0x000000110c117211 */ /* 0x000fe200010f1418 */
[----:B--2---:R-:W-:-:S05]  /*09c0*/  IMAD.WIDE.U32 R18, R19, 0x4, R20 ;  /* 0x0000000413127825 */ /* 0x004fca00078e0014 */
[----:B------:R-:W2:Y:S01]  /*09d0*/  LDG.E R17, desc[UR6][R16.64+0x4] ;  /* 0x0000040610117981 */ /* 0x000ea2000c1e1900 */
[----:B------:R-:W-:-:S03]  /*09e0*/  IMAD.WIDE.U32 R20, R25, 0x4, R20 ;  /* 0x0000000419147825 */ /* 0x000fc600078e0014 */
[----:B------:R-:W3:Y:S04]  /*09f0*/  LDG.E R18, desc[UR6][R18.64] ;  /* 0x0000000612127981 */ /* 0x000ee8000c1e1900 */
[----:B------:R-:W2:Y:S01]  /*0a00*/  LDG.E R20, desc[UR6][R20.64] ;  /* 0x0000000614147981 */ /* 0x000ea2000c1e1900 */
[----:B------:R-:W-:Y:S01]  /*0a10*/  IADD3 R15, PT, PT, R15, 0x2, RZ ;  /* 0x000000020f0f7810 */ /* 0x000fe20007ffe0ff */
[----:B---3--:R-:W-:-:S04]  /*0a20*/  FFMA R10, R23, R18, R10 ;  /* 0x00000012170a7223 */ /* 0x008fc8000000000a */
[----:B--2---:R-:W-:-:S07]  /*0a30*/  FFMA R10, R17, R20, R10 ;  /* 0x00000014110a7223 */ /* 0x004fce000000000a */
.L_x_81:
[----:B------:R-:W-:Y:S05]  /*0a40*/  @!P1 BRA `(.L_x_79) ;  /* 0x0000000000289947 */ /* 0x000fea0003800000 */
[----:B------:R-:W0:Y:S01]  /*0a50*/  LDC.64 R18, c[0x0][0x3a0] ;  /* 0x0000e800ff127b82 */ /* 0x000e220000000a00 */
[-C--:B------:R-:W-:Y:S02]  /*0a60*/  VIADDMNMX.RELU R12, R2, R15.reuse, R11, PT ;  /* 0x0000000f020c7246 */ /* 0x080fe4000380110b */
[----:B------:R-:W-:-:S03]  /*0a70*/  IADD3 R15, PT, PT, R4, R15, RZ ;  /* 0x0000000f040f7210 */ /* 0x000fc60007ffe0ff */
[----:B------:R-:W-:Y:S02]  /*0a80*/  IMAD R13, R13, R14, R12 ;  /* 0x0000000e0d0d7224 */ /* 0x000fe400078e020c */
[----:B------:R-:W1:Y:S01]  /*0a90*/  LDC.64 R16, c[0x0][0x398] ;  /* 0x0000e600ff107b82 */ /* 0x000e620000000a00 */
[----:B0-----:R-:W-:-:S06]  /*0aa0*/  IMAD.WIDE.U32 R18, R15, 0x4, R18 ;  /* 0x000000040f127825 */ /* 0x001fcc00078e0012 */
[----:B------:R-:W2:Y:S01]  /*0ab0*/  LDG.E R19, desc[UR6][R18.64] ;  /* 0x0000000612137981 */ /* 0x000ea2000c1e1900 */
[----:B-1----:R-:W-:-:S06]  /*0ac0*/  IMAD.WIDE.U32 R16, R13, 0x4, R16 ;  /* 0x000000040d107825 */ /* 0x002fcc00078e0010 */
[----:B------:R-:W2:Y:S02]  /*0ad0*/  LDG.E R16, desc[UR6][R16.64] ;  /* 0x0000000610107981 */ /* 0x000ea4000c1e1900 */
[----:B--2---:R-:W-:-:S07]  /*0ae0*/  FFMA R10, R19, R16, R10 ;  /* 0x00000010130a7223 */ /* 0x004fce000000000a */
.L_x_79:
[----:B------:R-:W-:Y:S05]  /*0af0*/  @P0 BRA `(.L_x_82) ;  /* 0xfffffff400b80947 */ /* 0x000fea000383ffff */
.L_x_76:
[----:B------:R-:W0:Y:S01]  /*0b00*/  LDC.64 R4, c[0x0][0x3a8] ;  /* 0x0000ea00ff047b82 */ /* 0x000e220000000a00 */
[----:B------:R-:W1:Y:S01]  /*0b10*/  LDCU UR4, c[0x0][0x390] ;  /* 0x00007200ff0477ac */ /* 0x000e620008000800 */
[----:B------:R-:W-:-:S04]  /*0b20*/  IMAD R3, R0, R14, R3 ;  /* 0x0000000e00037224 */ /* 0x000fc800078e0203 */
[----:B0-----:R-:W-:-:S04]  /*0b30*/  IMAD.WIDE R2, R3, 0x4, R4 ;  /* 0x0000000403027825 */ /* 0x001fc800078e0204 */
[----:B-1----:R-:W-:-:S05]  /*0b40*/  FMUL R5, R10, UR4 ;  /* 0x000000040a057c20 */ /* 0x002fca0008400000 */
[----:B------:R-:W-:Y:S01]  /*0b50*/  STG.E desc[UR6][R2.64], R5 ;  /* 0x0000000502007986 */ /* 0x000fe2000c101906 */
[----:B------:R-:W-:Y:S05]  /*0b60*/  EXIT ;  /* 0x000000000000794d */ /* 0x000fea0003800000 */
.L_x_83:
        /* <DEDUP_REMOVED lines=9> */
.L_x_254:


//--------------------- .text.matrixConvExtendBorderBackpropagationErrorTraversal --------------------------
	.section	.text.matrixConvExtendBorderBackpropagationErrorTraversal,"ax",@progbits
	.align	128
        .global         matrixConvExtendBorderBackpropagationErrorTraversal
        .type           matrixConvExtendBorderBackpropagationErrorTraversal,@function
        .size           matrixConvExtendBorderBackpropagationErrorTraversal,(.L_x_255 - matrixConvExtendBorderBackpropagationErrorTraversal)
        .other          matrixConvExtendBorderBackpropagationErrorTraversal,@"STO_CUDA_ENTRY STV_DEFAULT"
matrixConvExtendBorderBackpropagationErrorTraversal:
.text.matrixConvExtendBorderBackpropagationErrorTraversal:
        /* <DEDUP_REMOVED lines=14> */
[----:B------:R-:W1:Y:S01]  /*00e0*/  LDCU.64 UR6, c[0x0][0x358] ;  /* 0x00006b00ff0677ac */ /* 0x000e620008000a00 */
[----:B------:R-:W-:Y:S01]  /*00f0*/  HFMA2 R20, -RZ, RZ, 0, 0 ;  /* 0x00000000ff147431 */ /* 0x000fe200000001ff */
[----:B0-----:R-:W-:-:S13]  /*0100*/  ISETP.GE.AND P0, PT, R2, 0x1, PT ;  /* 0x000000010200780c */ /* 0x001fda0003f06270 */
[----:B-1----:R-:W-:Y:S05]  /*0110*/  @!P0 BRA `(.L_x_84) ;  /* 0x00000008009c8947 */ /* 0x002fea0003800000 */
[----:B------:R-:W0:Y:S01]  /*0120*/  LDC R6, c[0x0][0x38c] ;  /* 0x0000e300ff067b82 */ /* 0x000e220000000800 */
[----:B------:R-:W-:Y:S01]  /*0130*/  LOP3.LUT R4, R2, 0x7, RZ, 0xc0, !PT ;  /* 0x0000000702047812 */ /* 0x000fe200078ec0ff */
[----:B------:R-:W-:Y:S01]  /*0140*/  UMOV UR4, URZ ;  /* 0x000000ff00047c82 */ /* 0x000fe20008000000 */
[----:B------:R-:W-:Y:S02]  /*0150*/  SHF.R.U32.HI R10, RZ, 0x1, R2 ;  /* 0x00000001ff0a7819 */ /* 0x000fe40000011602 */
[----:B------:R-:W-:Y:S02]  /*0160*/  IADD3 R7, PT, PT, R4, -0x1, RZ ;  /* 0xffffffff04077810 */ /* 0x000fe40007ffe0ff */
[----:B------:R-:W-:Y:S02]  /*0170*/  IADD3 R10, PT, PT, -R10, R2, R3 ;  /* 0x000000020a0a7210 */ /* 0x000fe40007ffe103 */
[----:B------:R-:W-:Y:S01]  /*0180*/  ISETP.GE.U32.AND P0, PT, R7, 0x3, PT ;  /* 0x000000030700780c */ /* 0x000fe20003f06070 */
[----:B------:R-:W-:Y:S01]  /*0190*/  VIADD R7, R8, 0xffffffff ;  /* 0xffffffff08077836 */ /* 0x000fe20000000000 */
[----:B------:R-:W-:-:S02]  /*01a0*/  LOP3.LUT R8, R2, 0x3, RZ, 0xc0, !PT ;  /* 0x0000000302087812 */ /* 0x000fc400078ec0ff */
[----:B------:R-:W-:Y:S02]  /*01b0*/  MOV R20, RZ ;  /* 0x000000ff00147202 */ /* 0x000fe40000000f00 */
[----:B0-----:R-:W-:-:S04]  /*01c0*/  SHF.R.S32.HI R5, RZ, 0x1, R6 ;  /* 0x00000001ff057819 */ /* 0x001fc80000011406 */
[----:B------:R-:W-:Y:S02]  /*01d0*/  IADD3 R5, PT, PT, -R5, R6, R0 ;  /* 0x0000000605057210 */ /* 0x000fe40007ffe100 */
[----:B------:R-:W-:Y:S02]  /*01e0*/  IADD3 R6, PT, PT, R9, -0x1, RZ ;  /* 0xffffffff09067810 */ /* 0x000fe40007ffe0ff */
[----:B------:R-:W-:-:S07]  /*01f0*/  LOP3.LUT R9, R2, 0x7ffffff8, RZ, 0xc0, !PT ;  /* 0x7ffffff802097812 */ /* 0x000fce00078ec0ff */
.L_x_90:
[----:B------:R-:W0:Y:S01]  /*0200*/  LDCU UR9, c[0x0][0x388] ;  /* 0x00007100ff0977ac */ /* 0x000e220008000800 */
[----:B------:R-:W-:Y:S01]  /*0210*/  MOV R11, RZ ;  /* 0x000000ff000b7202 */ /* 0x000fe20000000f00 */
[----:B------:R-:W-:-:S06]  /*0220*/  ULOP3.LUT UR5, URZ, UR4, URZ, 0x33, !UPT ;  /* 0x00000004ff057292 */ /* 0x000fcc000f8e33ff */
[----:B------:R-:W-:Y:S01]  /*0230*/  VIADDMNMX.RELU R2, R5, UR5, R6, PT ;  /* 0x0000000505027c46 */ /* 0x000fe2000b801106 */
[----:B0-----:R-:W-:Y:S02]  /*0240*/  UISETP.GE.U32.AND UP1, UPT, UR9, 0x8, UPT ;  /* 0x000000080900788c */ /* 0x001fe4000bf26070 */
[----:B------:R-:W-:Y:S02]  /*0250*/  UIMAD UR8, UR4, UR9, URZ ;  /* 0x00000009040872a4 */ /* 0x000fe4000f8e02ff */
[----:B------:R-:W-:-:S04]  /*0260*/  UIADD3 UR4, UPT, UPT, UR4, 0x1, URZ ;  /* 0x0000000104047890 */ /* 0x000fc8000fffe0ff */
[----:B------:R-:W-:Y:S01]  /*0270*/  UISETP.NE.AND UP0, UPT, UR4, UR9, UPT ;  /* 0x000000090400728c */ /* 0x000fe2000bf05270 */
[----:B------:R-:W-:Y:S10]  /*0280*/  BRA.U !UP1, `(.L_x_85) ;  /* 0x0000000109f07547 */ /* 0x000ff4000b800000 */
[----:B------:R-:W-:Y:S01]  /*0290*/  HFMA2 R11, -RZ, RZ, 0, 0 ;  /* 0x00000000ff0b7431 */ /* 0x000fe200000001ff */
[----:B------:R-:W0:Y:S06]  /*02a0*/  LDCU UR5, c[0x0][0x380] ;  /* 0x00007000ff0577ac */ /* 0x000e2c0008000800 */
.L_x_86:
[----:B------:R-:W1:Y:S01]  /*02b0*/  LDC.64 R12, c[0x0][0x390] ;  /* 0x0000e400ff0c7b82 */ /* 0x000e620000000a00 */
[----:B------:R-:W-:Y:S01]  /*02c0*/  LOP3.LUT R14, RZ, R11, RZ, 0x33, !PT ;  /* 0x0000000bff0e7212 */ /* 0x000fe200078e33ff */
[C---:B------:R-:W-:Y:S01]  /*02d0*/  IMAD.IADD R26, R10.reuse, 0x1, -R11 ;  /* 0x000000010a1a7824 */ /* 0x040fe200078e0a0b */
[----:B------:R-:W-:Y:S02]  /*02e0*/  IADD3 R17, PT, PT, R11, UR8, RZ ;  /* 0x000000080b117c10 */ /* 0x000fe4000fffe0ff */
[--C-:B------:R-:W-:Y:S02]  /*02f0*/  VIADDMNMX.RELU R15, R10, R14, R7.reuse, PT ;  /* 0x0000000e0a0f7246 */ /* 0x100fe40003801107 */
[C-C-:B------:R-:W-:Y:S01]  /*0300*/  VIADDMNMX.RELU R21, R26.reuse, 0xfffffffe, R7.reuse, PT ;  /* 0xfffffffe1a157846 */ /* 0x140fe20003801107 */
[----:B------:R-:W2:Y:S01]  /*0310*/  LDC.64 R18, c[0x0][0x398] ;  /* 0x0000e600ff127b82 */ /* 0x000ea20000000a00 */
[----:B------:R-:W-:Y:S01]  /*0320*/  VIADDMNMX.RELU R25, R26, 0xfffffffd, R7, PT ;  /* 0xfffffffd1a197846 */ /* 0x000fe20003801107 */
[----:B0-----:R-:W-:-:S02]  /*0330*/  IMAD R15, R2, UR5, R15 ;  /* 0x00000005020f7c24 */ /* 0x001fc4000f8e020f */
[----:B------:R-:W-:Y:S02]  /*0340*/  IMAD R21, R2, UR5, R21 ;  /* 0x0000000502157c24 */ /* 0x000fe4000f8e0215 */
[----:B-1----:R-:W-:-:S04]  /*0350*/  IMAD.WIDE R22, R15, 0x4, R12 ;  /* 0x000000040f167825 */ /* 0x002fc800078e020c */
[----:B------:R-:W-:Y:S02]  /*0360*/  IMAD.WIDE R14, R21, 0x4, R12 ;  /* 0x00000004150e7825 */ /* 0x000fe400078e020c */
[----:B------:R-:W3:Y:S02]  /*0370*/  LDG.E R23, desc[UR6][R22.64] ;  /* 0x0000000616177981 */ /* 0x000ee4000c1e1900 */
[----:B--2---:R-:W-:Y:S02]  /*0380*/  IMAD.WIDE.U32 R18, R17, 0x4, R18 ;  /* 0x0000000411127825 */ /* 0x004fe400078e0012 */
[----:B------:R-:W2:Y:S02]  /*0390*/  LDG.E R14, desc[UR6][R14.64] ;  /* 0x000000060e0e7981 */ /* 0x000ea4000c1e1900 */
[----:B------:R-:W-:Y:S02]  /*03a0*/  IMAD R17, R2, UR5, R25 ;  /* 0x0000000502117c24 */ /* 0x000fe4000f8e0219 */
[----:B------:R-:W3:Y:S02]  /*03b0*/  LDG.E R24, desc[UR6][R18.64] ;  /* 0x0000000612187981 */ /* 0x000ee4000c1e1900 */
[----:B------:R-:W-:-:S02]  /*03c0*/  IMAD.WIDE R16, R17, 0x4, R12 ;  /* 0x0000000411107825 */ /* 0x000fc400078e020c */
[----:B------:R-:W2:Y:S04]  /*03d0*/  LDG.E R21, desc[UR6][R18.64+0x4] ;  /* 0x0000040612157981 */ /* 0x000ea8000c1e1900 */
[----:B------:R0:W4:Y:S04]  /*03e0*/  LDG.E R16, desc[UR6][R16.64] ;  /* 0x0000000610107981 */ /* 0x000128000c1e1900 */
[----:B------:R-:W4:Y:S01]  /*03f0*/  LDG.E R27, desc[UR6][R18.64+0x8] ;  /* 0x00000806121b7981 */ /* 0x000f22000c1e1900 */
[----:B------:R-:W-:-:S03]  /*0400*/  VIADDMNMX.RELU R25, R26, 0xfffffffc, R7, PT ;  /* 0xfffffffc1a197846 */ /* 0x000fc60003801107 */
[----:B------:R-:W5:Y:S02]  /*0410*/  LDG.E R22, desc[UR6][R18.64+0xc] ;  /* 0x00000c0612167981 */ /* 0x000f64000c1e1900 */
[----:B------:R-:W-:Y:S01]  /*0420*/  IMAD R25, R2, UR5, R25 ;  /* 0x0000000502197c24 */ /* 0x000fe2000f8e0219 */
[----:B0-----:R-:W-:Y:S01]  /*0430*/  VIADDMNMX.RELU R17, R26, 0xfffffff9, R7, PT ;  /* 0xfffffff91a117846 */ /* 0x001fe20003801107 */
[----:B------:R-:W5:Y:S04]  /*0440*/  LDG.E R28, desc[UR6][R18.64+0x1c] ;  /* 0x00001c06121c7981 */ /* 0x000f68000c1e1900 */
[----:B------:R-:W-:Y:S02]  /*0450*/  IMAD R17, R2, UR5, R17 ;  /* 0x0000000502117c24 */ /* 0x000fe4000f8e0211 */
[----:B---3--:R-:W-:Y:S01]  /*0460*/  FFMA R29, R23, R24, R20 ;  /* 0x00000018171d7223 */ /* 0x008fe20000000014 */
[----:B------:R-:W-:Y:S01]  /*0470*/  VIADDMNMX.RELU R23, R26, 0xfffffffb, R7, PT ;  /* 0xfffffffb1a177846 */ /* 0x000fe20003801107 */
[----:B------:R-:W-:-:S04]  /*0480*/  IMAD.WIDE R24, R25, 0x4, R12 ;  /* 0x0000000419187825 */ /* 0x000fc800078e020c */
[----:B--2---:R-:W-:Y:S01]  /*0490*/  FFMA R21, R14, R21, R29 ;  /* 0x000000150e157223 */ /* 0x004fe2000000001d */
[----:B------:R-:W-:Y:S01]  /*04a0*/  VIADDMNMX.RELU R29, R26, 0xfffffffa, R7, PT ;  /* 0xfffffffa1a1d7846 */ /* 0x000fe20003801107 */
[C---:B------:R-:W-:Y:S01]  /*04b0*/  IMAD R15, R2.reuse, UR5, R23 ;  /* 0x00000005020f7c24 */ /* 0x040fe2000f8e0217 */
[----:B------:R-:W5:Y:S03]  /*04c0*/  LDG.E R24, desc[UR6][R24.64] ;  /* 0x0000000618187981 */ /* 0x000f66000c1e1900 */
[----:B------:R-:W-:Y:S02]  /*04d0*/  IMAD R29, R2, UR5, R29 ;  /* 0x00000005021d7c24 */ /* 0x000fe4000f8e021d */
[----:B----4-:R-:W-:Y:S01]  /*04e0*/  FFMA R23, R16, R27, R21 ;  /* 0x0000001b10177223 */ /* 0x010fe20000000015 */
[----:B------:R-:W-:Y:S01]  /*04f0*/  IMAD.WIDE R20, R15, 0x4, R12 ;  /* 0x000000040f147825 */ /* 0x000fe200078e020c */
[----:B------:R-:W-:-:S02]  /*0500*/  VIADDMNMX.RELU R27, R26, 0xfffffff8, R7, PT ;  /* 0xfffffff81a1b7846 */ /* 0x000fc40003801107 */
[----:B------:R-:W2:Y:S01]  /*0510*/  LDG.E R26, desc[UR6][R18.64+0x18] ;  /* 0x00001806121a7981 */ /* 0x000ea2000c1e1900 */
[----:B------:R-:W-:-:S03]  /*0520*/  IMAD.WIDE R14, R29, 0x4, R12 ;  /* 0x000000041d0e7825 */ /* 0x000fc600078e020c */
[----:B------:R-:W3:Y:S01]  /*0530*/  LDG.E R20, desc[UR6][R20.64] ;  /* 0x0000000614147981 */ /* 0x000ee2000c1e1900 */
[----:B------:R-:W-:-:S03]  /*0540*/  IMAD R29, R2, UR5, R27 ;  /* 0x00000005021d7c24 */ /* 0x000fc6000f8e021b */
[----:B------:R-:W3:Y:S01]  /*0550*/  LDG.E R25, desc[UR6][R18.64+0x10] ;  /* 0x0000100612197981 */ /* 0x000ee2000c1e1900 */
[----:B------:R-:W-:-:S03]  /*0560*/  IMAD.WIDE R16, R17, 0x4, R12 ;  /* 0x0000000411107825 */ /* 0x000fc600078e020c */
[----:B------:R-:W4:Y:S01]  /*0570*/  LDG.E R14, desc[UR6][R14.64] ;  /* 0x000000060e0e7981 */ /* 0x000f22000c1e1900 */
[----:B------:R-:W-:-:S03]  /*0580*/  IMAD.WIDE R12, R29, 0x4, R12 ;  /* 0x000000041d0c7825 */ /* 0x000fc600078e020c */
[----:B------:R-:W4:Y:S04]  /*0590*/  LDG.E R27, desc[UR6][R18.64+0x14] ;  /* 0x00001406121b7981 */ /* 0x000f28000c1e1900 */
[----:B------:R-:W2:Y:S04]  /*05a0*/  LDG.E R16, desc[UR6][R16.64] ;  /* 0x0000000610107981 */ /* 0x000ea8000c1e1900 */
[----:B------:R-:W2:Y:S01]  /*05b0*/  LDG.E R12, desc[UR6][R12.64] ;  /* 0x000000060c0c7981 */ /* 0x000ea2000c1e1900 */
[----:B------:R-:W-:-:S04]  /*05c0*/  IADD3 R11, PT, PT, R11, 0x8, RZ ;  /* 0x000000080b0b7810 */ /* 0x000fc80007ffe0ff */
[----:B------:R-:W-:Y:S01]  /*05d0*/  ISETP.NE.AND P1, PT, R11, R9, PT ;  /* 0x000000090b00720c */ /* 0x000fe20003f25270 */
[----:B-----5:R-:W-:-:S04]  /*05e0*/  FFMA R23, R24, R22, R23 ;  /* 0x0000001618177223 */ /* 0x020fc80000000017 */
[----:B---3--:R-:W-:-:S04]  /*05f0*/  FFMA R23, R20, R25, R23 ;  /* 0x0000001914177223 */ /* 0x008fc80000000017 */
[----:B----4-:R-:W-:-:S04]  /*0600*/  FFMA R23, R14, R27, R23 ;  /* 0x0000001b0e177223 */ /* 0x010fc80000000017 */
[----:B--2---:R-:W-:-:S04]  /*0610*/  FFMA R23, R16, R26, R23 ;  /* 0x0000001a10177223 */ /* 0x004fc80000000017 */
[----:B------:R-:W-:Y:S01]  /*0620*/  FFMA R20, R12, R28, R23 ;  /* 0x0000001c0c147223 */ /* 0x000fe20000000017 */
[----:B------:R-:W-:Y:S06]  /*0630*/  @P1 BRA `(.L_x_86) ;  /* 0xfffffffc001c1947 */ /* 0x000fec000383ffff */
[----:B------:R-:W-:-:S07]  /*0640*/  MOV R11, R9 ;  /* 0x00000009000b7202 */ /* 0x000fce0000000f00 */
.L_x_85:
[----:B------:R-:W-:-:S13]  /*0650*/  ISETP.NE.AND P1, PT, R4, RZ, PT ;  /* 0x000000ff0400720c */ /* 0x000fda0003f25270 */
[----:B------:R-:W-:Y:S05]  /*0660*/  @!P1 BRA `(.L_x_87) ;  /* 0x0000000400449947 */ /* 0x000fea0003800000 */
[----:B------:R-:W-:Y:S01]  /*0670*/  ISETP.NE.AND P1, PT, R8, RZ, PT ;  /* 0x000000ff0800720c */ /* 0x000fe20003f25270 */
[----:B------:R-:W-:-:S12]  /*0680*/  @!P0 BRA `(.L_x_88) ;  /* 0x0000000000948947 */ /* 0x000fd80003800000 */
[----:B------:R-:W0:Y:S01]  /*0690*/  LDC.64 R14, c[0x0][0x398] ;  /* 0x0000e600ff0e7b82 */ /* 0x000e220000000a00 */
[----:B------:R-:W1:Y:S01]  /*06a0*/  LDCU UR5, c[0x0][0x380] ;  /* 0x00007000ff0577ac */ /* 0x000e620008000800 */
[----:B------:R-:W-:Y:S01]  /*06b0*/  LOP3.LUT R19, RZ, R11, RZ, 0x33, !PT ;  /* 0x0000000bff137212 */ /* 0x000fe200078e33ff */
[C---:B------:R-:W-:Y:S01]  /*06c0*/  IMAD.IADD R24, R10.reuse, 0x1, -R11 ;  /* 0x000000010a187824 */ /* 0x040fe200078e0a0b */
[C---:B------:R-:W-:Y:S02]  /*06d0*/  IADD3 R18, P2, PT, R11.reuse, UR8, RZ ;  /* 0x000000080b127c10 */ /* 0x040fe4000ff5e0ff */
[--C-:B------:R-:W-:Y:S02]  /*06e0*/  VIADDMNMX.RELU R21, R10, R19, R7.reuse, PT ;  /* 0x000000130a157246 */ /* 0x100fe40003801107 */
[----:B------:R-:W2:Y:S01]  /*06f0*/  LDC.64 R16, c[0x0][0x398] ;  /* 0x0000e600ff107b82 */ /* 0x000ea20000000a00 */
[----:B------:R-:W-:Y:S02]  /*0700*/  IADD3 R23, PT, PT, R11, UR8, RZ ;  /* 0x000000080b177c10 */ /* 0x000fe4000fffe0ff */
[----:B------:R-:W-:-:S02]  /*0710*/  VIADDMNMX.RELU R25, R24, 0xfffffffe, R7, PT ;  /* 0xfffffffe18197846 */ /* 0x000fc40003801107 */
[----:B------:R-:W-:Y:S02]  /*0720*/  IADD3.X R19, PT, PT, RZ, RZ, RZ, P2, !PT ;  /* 0x000000ffff137210 */ /* 0x000fe400017fe4ff */
[----:B------:R-:W-:Y:S01]  /*0730*/  VIADDMNMX.RELU R27, R24, 0xfffffffd, R7, PT ;  /* 0xfffffffd181b7846 */ /* 0x000fe20003801107 */
[----:B------:R-:W3:Y:S01]  /*0740*/  LDC.64 R12, c[0x0][0x390] ;  /* 0x0000e400ff0c7b82 */ /* 0x000ee20000000a00 */
[C---:B-1----:R-:W-:Y:S02]  /*0750*/  IMAD R21, R2.reuse, UR5, R21 ;  /* 0x0000000502157c24 */ /* 0x042fe4000f8e0215 */
[----:B------:R-:W-:Y:S01]  /*0760*/  IMAD R25, R2, UR5, R25 ;  /* 0x0000000502197c24 */ /* 0x000fe2000f8e0219 */
[----:B0-----:R-:W-:-:S04]  /*0770*/  LEA R14, P2, R18, R14, 0x2 ;  /* 0x0000000e120e7211 */ /* 0x001fc800078410ff */
[----:B------:R-:W-:Y:S01]  /*0780*/  LEA.HI.X R15, R18, R15, R19, 0x2, P2 ;  /* 0x0000000f120f7211 */ /* 0x000fe200010f1413 */
[----:B--2---:R-:W-:-:S04]  /*0790*/  IMAD.WIDE.U32 R16, R23, 0x4, R16 ;  /* 0x0000000417107825 */ /* 0x004fc800078e0010 */
[----:B------:R-:W2:Y:S04]  /*07a0*/  LDG.E R26, desc[UR6][R14.64+0x8] ;  /* 0x000008060e1a7981 */ /* 0x000ea8000c1e1900 */
[----:B------:R-:W4:Y:S01]  /*07b0*/  LDG.E R17, desc[UR6][R16.64] ;  /* 0x0000000610117981 */ /* 0x000f22000c1e1900 */
[----:B---3--:R-:W-:Y:S01]  /*07c0*/  IMAD.WIDE R22, R21, 0x4, R12 ;  /* 0x0000000415167825 */ /* 0x008fe200078e020c */
[----:B------:R-:W-:-:S03]  /*07d0*/  VIADDMNMX.RELU R21, R24, 0xfffffffc, R7, PT ;  /* 0xfffffffc18157846 */ /* 0x000fc60003801107 */
[----:B------:R-:W-:Y:S02]  /*07e0*/  IMAD.WIDE R18, R25, 0x4, R12 ;  /* 0x0000000419127825 */ /* 0x000fe400078e020c */
[----:B------:R-:W4:Y:S02]  /*07f0*/  LDG.E R23, desc[UR6][R22.64] ;  /* 0x0000000616177981 */ /* 0x000f24000c1e1900 */
[C---:B------:R-:W-:Y:S02]  /*0800*/  IMAD R25, R2.reuse, UR5, R27 ;  /* 0x0000000502197c24 */ /* 0x040fe4000f8e021b */
[----:B------:R-:W-:Y:S01]  /*0810*/  IMAD R27, R2, UR5, R21 ;  /* 0x00000005021b7c24 */ /* 0x000fe2000f8e0215 */
[----:B------:R-:W3:Y:S01]  /*0820*/  LDG.E R18, desc[UR6][R18.64] ;  /* 0x0000000612127981 */ /* 0x000ee2000c1e1900 */
[----:B------:R-:W-:-:S03]  /*0830*/  IMAD.WIDE R24, R25, 0x4, R12 ;  /* 0x0000000419187825 */ /* 0x000fc600078e020c */
[----:B------:R-:W3:Y:S01]  /*0840*/  LDG.E R21, desc[UR6][R14.64+0x4] ;  /* 0x000004060e157981 */ /* 0x000ee2000c1e1900 */
[----:B------:R-:W-:-:S03]  /*0850*/  IMAD.WIDE R12, R27, 0x4, R12 ;  /* 0x000000041b0c7825 */ /* 0x000fc600078e020c */
[----:B------:R-:W2:Y:S04]  /*0860*/  LDG.E R24, desc[UR6][R24.64] ;  /* 0x0000000618187981 */ /* 0x000ea8000c1e1900 */
[----:B------:R-:W5:Y:S04]  /*0870*/  LDG.E R12, desc[UR6][R12.64] ;  /* 0x000000060c0c7981 */ /* 0x000f68000c1e1900 */
[----:B------:R-:W5:Y:S01]  /*0880*/  LDG.E R16, desc[UR6][R14.64+0xc] ;  /* 0x00000c060e107981 */ /* 0x000f62000c1e1900 */
[----:B------:R-:W-:Y:S01]  /*0890*/  IADD3 R11, PT, PT, R11, 0x4, RZ ;  /* 0x000000040b0b7810 */ /* 0x000fe20007ffe0ff */
[----:B----4-:R-:W-:-:S04]  /*08a0*/  FFMA R17, R23, R17, R20 ;  /* 0x0000001117117223 */ /* 0x010fc80000000014 */
[----:B---3--:R-:W-:-:S04]  /*08b0*/  FFMA R17, R18, R21, R17 ;  /* 0x0000001512117223 */ /* 0x008fc80000000011 */
[----:B--2---:R-:W-:-:S04]  /*08c0*/  FFMA R17, R24, R26, R17 ;  /* 0x0000001a18117223 */ /* 0x004fc80000000011 */
[----:B-----5:R-:W-:-:S07]  /*08d0*/  FFMA R20, R12, R16, R17 ;  /* 0x000000100c147223 */ /* 0x020fce0000000011 */
.L_x_88:
[----:B------:R-:W-:Y:S05]  /*08e0*/  @!P1 BRA `(.L_x_87) ;  /* 0x0000000000a49947 */ /* 0x000fea0003800000 */
[----:B------:R-:W-:Y:S01]  /*08f0*/  ISETP.NE.AND P1, PT, R8, 0x1, PT ;  /* 0x000000010800780c */ /* 0x000fe20003f25270 */
[----:B------:R-:W-:-:S12]  /*0900*/  ULOP3.LUT UP1, URZ, UR9, 0x1, URZ, 0xc0, !UPT ;  /* 0x0000000109ff7892 */ /* 0x000fd8000f82c0ff */
[----:B------:R-:W-:Y:S05]  /*0910*/  @!P1 BRA `(.L_x_89) ;  /* 0x0000000000649947 */ /* 0x000fea0003800000 */
[----:B------:R-:W0:Y:S01]  /*0920*/  LDC.64 R16, c[0x0][0x398] ;  /* 0x0000e600ff107b82 */ /* 0x000e220000000a00 */
[----:B------:R-:W1:Y:S01]  /*0930*/  LDCU UR5, c[0x0][0x380] ;  /* 0x00007000ff0577ac */ /* 0x000e620008000800 */
[----:B------:R-:W-:Y:S01]  /*0940*/  LOP3.LUT R15, RZ, R11, RZ, 0x33, !PT ;  /* 0x0000000bff0f7212 */ /* 0x000fe200078e33ff */
[----:B------:R-:W-:Y:S01]  /*0950*/  VIADD R25, R11, UR8 ;  /* 0x000000080b197c36 */ /* 0x000fe20008000000 */
[C---:B------:R-:W-:Y:S02]  /*0960*/  IADD3 R14, PT, PT, R10.reuse, -0x2, -R11 ;  /* 0xfffffffe0a0e7810 */ /* 0x040fe40007ffe80b */
[----:B------:R-:W-:Y:S02]  /*0970*/  VIADDMNMX.RELU R23, R10, R15, R7, PT ;  /* 0x0000000f0a177246 */ /* 0x000fe40003801107 */
[----:B------:R-:W2:Y:S01]  /*0980*/  LDC.64 R18, c[0x0][0x390] ;  /* 0x0000e400ff127b82 */ /* 0x000ea20000000a00 */
[----:B------:R-:W-:Y:S02]  /*0990*/  VIMNMX.RELU R15, PT, PT, R7, R14, PT ;  /* 0x0000000e070f7248 */ /* 0x000fe40003fe1100 */
[----:B------:R-:W-:-:S04]  /*09a0*/  IADD3 R21, P1, PT, R11, UR8, RZ ;  /* 0x000000080b157c10 */ /* 0x000fc8000ff3e0ff */
[----:B------:R-:W-:Y:S01]  /*09b0*/  IADD3.X R22, PT, PT, RZ, RZ, RZ, P1, !PT ;  /* 0x000000ffff167210 */ /* 0x000fe20000ffe4ff */
[----:B------:R-:W3:Y:S01]  /*09c0*/  LDC.64 R12, c[0x0][0x398] ;  /* 0x0000e600ff0c7b82 */ /* 0x000ee20000000a00 */
[----:B0-----:R-:W-:-:S04]  /*09d0*/  IMAD.WIDE.U32 R16, R25, 0x4, R16 ;  /* 0x0000000419107825 */ /* 0x001fc800078e0010 */
[C---:B-1----:R-:W-:Y:S02]  /*09e0*/  IMAD R25, R2.reuse, UR5, R23 ;  /* 0x0000000502197c24 */ /* 0x042fe4000f8e0217 */
[----:B------:R-:W-:Y:S01]  /*09f0*/  IMAD R23, R2, UR5, R15 ;  /* 0x0000000502177c24 */ /* 0x000fe2000f8e020f */
[----:B------:R-:W4:Y:S01]  /*0a00*/  LDG.E R16, desc[UR6][R16.64] ;  /* 0x0000000610107981 */ /* 0x000f22000c1e1900 */
[----:B--2---:R-:W-:-:S04]  /*0a10*/  IMAD.WIDE R14, R25, 0x4, R18 ;  /* 0x00000004190e7825 */ /* 0x004fc800078e0212 */
[----:B------:R-:W-:Y:S02]  /*0a20*/  IMAD.WIDE R18, R23, 0x4, R18 ;  /* 0x0000000417127825 */ /* 0x000fe400078e0212 */
[----:B------:R-:W4:Y:S01]  /*0a30*/  LDG.E R15, desc[UR6][R14.64] ;  /* 0x000000060e0f7981 */ /* 0x000f22000c1e1900 */
[----:B---3--:R-:W-:-:S03]  /*0a40*/  LEA R12, P1, R21, R12, 0x2 ;  /* 0x0000000c150c7211 */ /* 0x008fc600078210ff */
[----:B------:R-:W2:Y:S01]  /*0a50*/  LDG.E R18, desc[UR6][R18.64] ;  /* 0x0000000612127981 */ /* 0x000ea2000c1e1900 */
[----:B------:R-:W-:-:S05]  /*0a60*/  LEA.HI.X R13, R21, R13, R22, 0x2, P1 ;  /* 0x0000000d150d7211 */ /* 0x000fca00008f1416 */
[----:B------:R-:W2:Y:S01]  /*0a70*/  LDG.E R12, desc[UR6][R12.64+0x4] ;  /* 0x000004060c0c7981 */ /* 0x000ea2000c1e1900 */
[----:B------:R-:W-:Y:S01]  /*0a80*/  IADD3 R11, PT, PT, R11, 0x2, RZ ;  /* 0x000000020b0b7810 */ /* 0x000fe20007ffe0ff */
[----:B----4-:R-:W-:-:S04]  /*0a90*/  FFMA R21, R15, R16, R20 ;  /* 0x000000100f157223 */ /* 0x010fc80000000014 */
[----:B--2---:R-:W-:-:S07]  /*0aa0*/  FFMA R20, R12, R18, R21 ;  /* 0x000000120c147223 */ /* 0x004fce0000000015 */
.L_x_89:
[----:B------:R-:W-:Y:S05]  /*0ab0*/  BRA.U !UP1, `(.L_x_87) ;  /* 0x0000000109307547 */ /* 0x000fea000b800000 */
[----:B------:R-:W0:Y:S01]  /*0ac0*/  LDC.64 R14, c[0x0][0x398] ;  /* 0x0000e600ff0e7b82 */ /* 0x000e220000000a00 */
[----:B------:R-:W1:Y:S01]  /*0ad0*/  LDCU UR5, c[0x0][0x380] ;  /* 0x00007000ff0577ac */ /* 0x000e620008000800 */
[----:B------:R-:W-:Y:S02]  /*0ae0*/  LOP3.LUT R16, RZ, R11, RZ, 0x33, !PT ;  /* 0x0000000bff107212 */ /* 0x000fe400078e33ff */
[----:B------:R-:W-:Y:S02]  /*0af0*/  IADD3 R11, PT, PT, R11, UR8, RZ ;  /* 0x000000080b0b7c10 */ /* 0x000fe4000fffe0ff */
[----:B------:R-:W-:Y:S02]  /*0b00*/  VIADDMNMX.RELU R17, R10, R16, R7, PT ;  /* 0x000000100a117246 */ /* 0x000fe40003801107 */
[----:B------:R-:W2:Y:S03]  /*0b10*/  LDC.64 R12, c[0x0][0x390] ;  /* 0x0000e400ff0c7b82 */ /* 0x000ea60000000a00 */
[----:B-1----:R-:W-:-:S02]  /*0b20*/  IMAD R17, R2, UR5, R17 ;  /* 0x0000000502117c24 */ /* 0x002fc4000f8e0211 */
[----:B0-----:R-:W-:-:S06]  /*0b30*/  IMAD.WIDE.U32 R14, R11, 0x4, R14 ;  /* 0x000000040b0e7825 */ /* 0x001fcc00078e000e */
[----:B------:R-:W3:Y:S01]  /*0b40*/  LDG.E R14, desc[UR6][R14.64] ;  /* 0x000000060e0e7981 */ /* 0x000ee2000c1e1900 */
[----:B--2---:R-:W-:-:S06]  /*0b50*/  IMAD.WIDE R12, R17, 0x4, R12 ;  /* 0x00000004110c7825 */ /* 0x004fcc00078e020c */
[----:B------:R-:W3:Y:S02]  /*0b60*/  LDG.E R13, desc[UR6][R12.64] ;  /* 0x000000060c0d7981 */ /* 0x000ee4000c1e1900 */
[----:B---3--:R-:W-:-:S07]  /*0b70*/  FFMA R20, R13, R14, R20 ;  /* 0x0000000e0d147223 */ /* 0x008fce0000000014 */
.L_x_87:
[----:B------:R-:W-:Y:S05]  /*0b80*/  BRA.U UP0, `(.L_x_90) ;  /* 0xfffffff5009c7547 */ /* 0x000fea000b83ffff */
.L_x_84:
[----:B------:R-:W0:Y:S01]  /*0b90*/  LDC.64 R4, c[0x0][0x3a0] ;  /* 0x0000e800ff047b82 */ /* 0x000e220000000a00 */
[----:B------:R-:W1:Y:S02]  /*0ba0*/  LDCU UR4, c[0x0][0x380] ;  /* 0x00007000ff0477ac */ /* 0x000e640008000800 */
[----:B-1----:R-:W-:-:S04]  /*0bb0*/  IMAD R3, R0, UR4, R3 ;  /* 0x0000000400037c24 */ /* 0x002fc8000f8e0203 */
[----:B0-----:R-:W-:-:S05]  /*0bc0*/  IMAD.WIDE R2, R3, 0x4, R4 ;  /* 0x0000000403027825 */ /* 0x001fca00078e0204 */
[----:B------:R-:W-:Y:S01]  /*0bd0*/  STG.E desc[UR6][R2.64], R20 ;  /* 0x0000001402007986 */ /* 0x000fe2000c101906 */
[----:B------:R-:W-:Y:S05]  /*0be0*/  EXIT ;  /* 0x000000000000794d */ /* 0x000fea0003800000 */
.L_x_91:
        /* <DEDUP_REMOVED lines=9> */
.L_x_255:


//--------------------- .text.matrixConvExtendBorder --------------------------
	.section	.text.matrixConvExtendBorder,"ax",@progbits
	.align	128
        .global         matrixConvExtendBorder
        .type           matrixConvExtendBorder,@function
        .size           matrixConvExtendBorder,(.L_x_256 - matrixConvExtendBorder)
        .other          matrixConvExtendBorder,@"STO_CUDA_ENTRY STV_DEFAULT"
matrixConvExtendBorder:
.text.matrixConvExtendBorder:
        /* <DEDUP_REMOVED lines=13> */
[----:B------:R-:W0:Y:S01]  /*00d0*/  LDCU UR5, c[0x0][0x388] ;  /* 0x00007100ff0577ac */ /* 0x000e220008000800 */
[----:B------:R-:W-:Y:S01]  /*00e0*/  HFMA2 R12, -RZ, RZ, 0, 0 ;  /* 0x00000000ff0c7431 */ /* 0x000fe200000001ff */
[----:B------:R-:W1:Y:S01]  /*00f0*/  LDCU.64 UR10, c[0x0][0x358] ;  /* 0x00006b00ff0a77ac */ /* 0x000e620008000a00 */
[----:B0-----:R-:W-:-:S09]  /*0100*/  UISETP.GE.AND UP0, UPT, UR5, 0x1, UPT ;  /* 0x000000010500788c */ /* 0x001fd2000bf06270 */
[----:B-1----:R-:W-:Y:S05]  /*0110*/  BRA.U !UP0, `(.L_x_92) ;  /* 0x0000000908887547 */ /* 0x002fea000b800000 */
[----:B------:R-:W0:Y:S01]  /*0120*/  LDCU UR4, c[0x0][0x38c] ;  /* 0x00007180ff0477ac */ /* 0x000e220008000800 */
[----:B------:R-:W-:Y:S02]  /*0130*/  IADD3 R5, PT, PT, R6, -0x1, RZ ;  /* 0xffffffff06057810 */ /* 0x000fe40007ffe0ff */
[----:B------:R-:W-:Y:S01]  /*0140*/  MOV R12, RZ ;  /* 0x000000ff000c7202 */ /* 0x000fe20000000f00 */
[----:B------:R-:W-:Y:S01]  /*0150*/  USHF.R.U32.HI UR6, URZ, 0x1, UR5 ;  /* 0x00000001ff067899 */ /* 0x000fe20008011605 */
[----:B------:R-:W-:Y:S01]  /*0160*/  IADD3 R4, PT, PT, R7, -0x1, RZ ;  /* 0xffffffff07047810 */ /* 0x000fe20007ffe0ff */
[----:B------:R-:W-:Y:S02]  /*0170*/  ULOP3.LUT UR7, UR5, 0x7, URZ, 0xc0, !UPT ;  /* 0x0000000705077892 */ /* 0x000fe4000f8ec0ff */
[----:B------:R-:W-:Y:S02]  /*0180*/  ULOP3.LUT UR9, UR5, 0x3, URZ, 0xc0, !UPT ;  /* 0x0000000305097892 */ /* 0x000fe4000f8ec0ff */
[----:B------:R-:W-:Y:S01]  /*0190*/  UIADD3 UR8, UPT, UPT, UR7, -0x1, URZ ;  /* 0xffffffff07087890 */ /* 0x000fe2000fffe0ff */
[----:B------:R-:W-:Y:S01]  /*01a0*/  IADD3 R6, PT, PT, R3, -UR6, RZ ;  /* 0x8000000603067c10 */ /* 0x000fe2000fffe0ff */
[----:B------:R-:W-:-:S02]  /*01b0*/  ULOP3.LUT UR5, UR5, 0x7ffffff8, URZ, 0xc0, !UPT ;  /* 0x7ffffff805057892 */ /* 0x000fc4000f8ec0ff */
[----:B------:R-:W-:Y:S02]  /*01c0*/  UISETP.GE.U32.AND UP1, UPT, UR8, 0x3, UPT ;  /* 0x000000030800788c */ /* 0x000fe4000bf26070 */
[----:B0-----:R-:W-:-:S06]  /*01d0*/  USHF.R.S32.HI UR4, URZ, 0x1, UR4 ;  /* 0x00000001ff047899 */ /* 0x001fcc0008011404 */
[----:B------:R-:W-:Y:S01]  /*01e0*/  IADD3 R7, PT, PT, R0, -UR4, RZ ;  /* 0x8000000400077c10 */ /* 0x000fe2000fffe0ff */
[----:B------:R-:W-:-:S06]  /*01f0*/  UMOV UR4, URZ ;  /* 0x000000ff00047c82 */ /* 0x000fcc0008000000 */
.L_x_98:
[----:B------:R-:W0:Y:S01]  /*0200*/  LDCU UR8, c[0x0][0x388] ;  /* 0x00007100ff0877ac */ /* 0x000e220008000800 */
[----:B------:R-:W-:Y:S02]  /*0210*/  VIADDMNMX.RELU R8, R7, UR4, R4, PT ;  /* 0x0000000407087c46 */ /* 0x000fe4000b801104 */
[----:B------:R-:W-:Y:S01]  /*0220*/  MOV R9, RZ ;  /* 0x000000ff00097202 */ /* 0x000fe20000000f00 */
[----:B0-----:R-:W-:Y:S02]  /*0230*/  UISETP.GE.U32.AND UP2, UPT, UR8, 0x8, UPT ;  /* 0x000000080800788c */ /* 0x001fe4000bf46070 */
[----:B------:R-:W-:Y:S02]  /*0240*/  UIMAD UR6, UR4, UR8, URZ ;  /* 0x00000008040672a4 */ /* 0x000fe4000f8e02ff */
[----:B------:R-:W-:-:S04]  /*0250*/  UIADD3 UR4, UPT, UPT, UR4, 0x1, URZ ;  /* 0x0000000104047890 */ /* 0x000fc8000fffe0ff */
[----:B------:R-:W-:Y:S01]  /*0260*/  UISETP.NE.AND UP0, UPT, UR4, UR8, UPT ;  /* 0x000000080400728c */ /* 0x000fe2000bf05270 */
[----:B------:R-:W-:Y:S10]  /*0270*/  BRA.U !UP2, `(.L_x_93) ;  /* 0x000000010aec7547 */ /* 0x000ff4000b800000 */
[----:B------:R-:W-:Y:S01]  /*0280*/  HFMA2 R2, -RZ, RZ, 0, 0 ;  /* 0x00000000ff027431 */ /* 0x000fe200000001ff */
[----:B------:R-:W0:Y:S06]  /*0290*/  LDCU UR12, c[0x0][0x380] ;  /* 0x00007000ff0c77ac */ /* 0x000e2c0008000800 */
.L_x_94:
[----:B------:R-:W1:Y:S01]  /*02a0*/  LDC.64 R16, c[0x0][0x398] ;  /* 0x0000e600ff107b82 */ /* 0x000e620000000a00 */
[----:B------:R-:W-:Y:S02]  /*02b0*/  IADD3 R20, PT, PT, R6, R2, RZ ;  /* 0x0000000206147210 */ /* 0x000fe40007ffe0ff */
[----:B------:R-:W-:Y:S02]  /*02c0*/  IADD3 R11, PT, PT, R2, UR6, RZ ;  /* 0x00000006020b7c10 */ /* 0x000fe4000fffe0ff */
[----:B------:R-:W-:-:S03]  /*02d0*/  VIMNMX.RELU R9, PT, PT, R5, R20, PT ;  /* 0x0000001405097248 */ /* 0x000fc60003fe1100 */
[----:B------:R-:W2:Y:S02]  /*02e0*/  LDC.64 R14, c[0x0][0x390] ;  /* 0x0000e400ff0e7b82 */ /* 0x000ea40000000a00 */
[----:B0-----:R-:W-:Y:S02]  /*02f0*/  IMAD R9, R8, UR12, R9 ;  /* 0x0000000c08097c24 */ /* 0x001fe4000f8e0209 */
[----:B-1----:R-:W-:-:S05]  /*0300*/  IMAD.WIDE.U32 R16, R11, 0x4, R16 ;  /* 0x000000040b107825 */ /* 0x002fca00078e0010 */
[----:B------:R-:W3:Y:S01]  /*0310*/  LDG.E R13, desc[UR10][R16.64] ;  /* 0x0000000a100d7981 */ /* 0x000ee2000c1e1900 */
[----:B--2---:R-:W-:Y:S01]  /*0320*/  IMAD.WIDE R10, R9, 0x4, R14 ;  /* 0x00000004090a7825 */ /* 0x004fe200078e020e */
[C-C-:B------:R-:W-:Y:S02]  /*0330*/  VIADDMNMX.RELU R19, R20.reuse, 0x2, R5.reuse, PT ;  /* 0x0000000214137846 */ /* 0x140fe40003801105 */
[----:B------:R-:W2:Y:S04]  /*0340*/  LDG.E R22, desc[UR10][R16.64+0xc] ;  /* 0x00000c0a10167981 */ /* 0x000ea8000c1e1900 */
[----:B------:R-:W3:Y:S01]  /*0350*/  LDG.E R21, desc[UR10][R10.64] ;  /* 0x0000000a0a157981 */ /* 0x000ee2000c1e1900 */
[C-C-:B------:R-:W-:Y:S02]  /*0360*/  VIADDMNMX.RELU R23, R20.reuse, 0x3, R5.reuse, PT ;  /* 0x0000000314177846 */ /* 0x140fe40003801105 */
[----:B------:R-:W-:Y:S01]  /*0370*/  VIADDMNMX.RELU R9, R20, 0x1, R5, PT ;  /* 0x0000000114097846 */ /* 0x000fe20003801105 */
[C---:B------:R-:W-:Y:S01]  /*0380*/  IMAD R19, R8.reuse, UR12, R19 ;  /* 0x0000000c08137c24 */ /* 0x040fe2000f8e0213 */
[----:B------:R-:W4:Y:S01]  /*0390*/  LDG.E R24, desc[UR10][R16.64+0x10] ;  /* 0x0000100a10187981 */ /* 0x000f22000c1e1900 */
[----:B------:R-:W-:-:S02]  /*03a0*/  IMAD R23, R8, UR12, R23 ;  /* 0x0000000c08177c24 */ /* 0x000fc4000f8e0217 */
[----:B------:R-:W-:Y:S01]  /*03b0*/  IMAD R9, R8, UR12, R9 ;  /* 0x0000000c08097c24 */ /* 0x000fe2000f8e0209 */
[----:B------:R-:W5:Y:S01]  /*03c0*/  LDG.E R25, desc[UR10][R16.64+0x14] ;  /* 0x0000140a10197981 */ /* 0x000f62000c1e1900 */
[----:B------:R-:W-:-:S04]  /*03d0*/  IMAD.WIDE R28, R19, 0x4, R14 ;  /* 0x00000004131c7825 */ /* 0x000fc800078e020e */
[----:B------:R-:W-:Y:S01]  /*03e0*/  IMAD.WIDE R18, R23, 0x4, R14 ;  /* 0x0000000417127825 */ /* 0x000fe200078e020e */
[C---:B------:R-:W-:Y:S01]  /*03f0*/  VIADDMNMX.RELU R23, R20.reuse, 0x4, R5, PT ;  /* 0x0000000414177846 */ /* 0x040fe20003801105 */
[----:B------:R0:W2:Y:S02]  /*0400*/  LDG.E R10, desc[UR10][R28.64] ;  /* 0x0000000a1c0a7981 */ /* 0x0000a4000c1e1900 */
[----:B------:R-:W-:Y:S02]  /*0410*/  IMAD.WIDE R26, R9, 0x4, R14 ;  /* 0x00000004091a7825 */ /* 0x000fe400078e020e */
[----:B------:R1:W4:Y:S04]  /*0420*/  LDG.E R11, desc[UR10][R18.64] ;  /* 0x0000000a120b7981 */ /* 0x000328000c1e1900 */
[----:B------:R-:W5:Y:S01]  /*0430*/  LDG.E R9, desc[UR10][R26.64] ;  /* 0x0000000a1a097981 */ /* 0x000f62000c1e1900 */
[----:B0-----:R-:W-:-:S02]  /*0440*/  VIADDMNMX.RELU R29, R20, 0x5, R5, PT ;  /* 0x00000005141d7846 */ /* 0x001fc40003801105 */
[----:B------:R-:W-:-:S05]  /*0450*/  VIADDMNMX.RELU R28, R20, 0x7, R5, PT ;  /* 0x00000007141c7846 */ /* 0x000fca0003801105 */
[C---:B------:R-:W-:Y:S01]  /*0460*/  IMAD R28, R8.reuse, UR12, R28 ;  /* 0x0000000c081c7c24 */ /* 0x040fe2000f8e021c */
[----:B------:R-:W4:Y:S04]  /*0470*/  LDG.E R26, desc[UR10][R16.64+0x18] ;  /* 0x0000180a101a7981 */ /* 0x000f28000c1e1900 */
[----:B------:R-:W4:Y:S01]  /*0480*/  LDG.E R27, desc[UR10][R16.64+0x1c] ;  /* 0x00001c0a101b7981 */ /* 0x000f22000c1e1900 */
[----:B---3--:R-:W-:Y:S01]  /*0490*/  FFMA R12, R21, R13, R12 ;  /* 0x0000000d150c7223 */ /* 0x008fe2000000000c */
[----:B------:R-:W-:Y:S02]  /*04a0*/  IMAD R21, R8, UR12, R23 ;  /* 0x0000000c08157c24 */ /* 0x000fe4000f8e0217 */
[----:B------:R-:W5:Y:S02]  /*04b0*/  LDG.E R13, desc[UR10][R16.64+0x4] ;  /* 0x0000040a100d7981 */ /* 0x000f64000c1e1900 */
[----:B-1----:R-:W-:-:S02]  /*04c0*/  IMAD.WIDE R18, R21, 0x4, R14 ;  /* 0x0000000415127825 */ /* 0x002fc400078e020e */
[----:B------:R0:W2:Y:S02]  /*04d0*/  LDG.E R23, desc[UR10][R16.64+0x8] ;  /* 0x0000080a10177981 */ /* 0x0000a4000c1e1900 */
[----:B------:R-:W-:Y:S01]  /*04e0*/  IMAD R21, R8, UR12, R29 ;  /* 0x0000000c08157c24 */ /* 0x000fe2000f8e021d */
[----:B------:R-:W-:Y:S01]  /*04f0*/  VIADDMNMX.RELU R29, R20, 0x6, R5, PT ;  /* 0x00000006141d7846 */ /* 0x000fe20003801105 */
[----:B------:R-:W3:Y:S02]  /*0500*/  LDG.E R19, desc[UR10][R18.64] ;  /* 0x0000000a12137981 */ /* 0x000ee4000c1e1900 */
[----:B------:R-:W-:-:S04]  /*0510*/  IMAD.WIDE R20, R21, 0x4, R14 ;  /* 0x0000000415147825 */ /* 0x000fc800078e020e */
[----:B------:R-:W-:Y:S02]  /*0520*/  IMAD R29, R8, UR12, R29 ;  /* 0x0000000c081d7c24 */ /* 0x000fe4000f8e021d */
[----:B------:R-:W3:Y:S02]  /*0530*/  LDG.E R20, desc[UR10][R20.64] ;  /* 0x0000000a14147981 */ /* 0x000ee4000c1e1900 */
[----:B0-----:R-:W-:-:S04]  /*0540*/  IMAD.WIDE R16, R29, 0x4, R14 ;  /* 0x000000041d107825 */ /* 0x001fc800078e020e */
[----:B------:R-:W-:Y:S02]  /*0550*/  IMAD.WIDE R14, R28, 0x4, R14 ;  /* 0x000000041c0e7825 */ /* 0x000fe400078e020e */
[----:B------:R-:W3:Y:S04]  /*0560*/  LDG.E R17, desc[UR10][R16.64] ;  /* 0x0000000a10117981 */ /* 0x000ee8000c1e1900 */
[----:B------:R-:W3:Y:S01]  /*0570*/  LDG.E R15, desc[UR10][R14.64] ;  /* 0x0000000a0e0f7981 */ /* 0x000ee2000c1e1900 */
[----:B------:R-:W-:-:S04]  /*0580*/  IADD3 R2, PT, PT, R2, 0x8, RZ ;  /* 0x0000000802027810 */ /* 0x000fc80007ffe0ff */
[----:B------:R-:W-:Y:S01]  /*0590*/  ISETP.NE.AND P0, PT, R2, UR5, PT ;  /* 0x0000000502007c0c */ /* 0x000fe2000bf05270 */
[----:B-----5:R-:W-:-:S04]  /*05a0*/  FFMA R9, R9, R13, R12 ;  /* 0x0000000d09097223 */ /* 0x020fc8000000000c */
[----:B--2---:R-:W-:-:S04]  /*05b0*/  FFMA R10, R10, R23, R9 ;  /* 0x000000170a0a7223 */ /* 0x004fc80000000009 */
[----:B----4-:R-:W-:-:S04]  /*05c0*/  FFMA R10, R11, R22, R10 ;  /* 0x000000160b0a7223 */ /* 0x010fc8000000000a */
[----:B---3--:R-:W-:-:S04]  /*05d0*/  FFMA R19, R19, R24, R10 ;  /* 0x0000001813137223 */ /* 0x008fc8000000000a */
[----:B------:R-:W-:-:S04]  /*05e0*/  FFMA R20, R20, R25, R19 ;  /* 0x0000001914147223 */ /* 0x000fc80000000013 */
[----:B------:R-:W-:-:S04]  /*05f0*/  FFMA R20, R17, R26, R20 ;  /* 0x0000001a11147223 */ /* 0x000fc80000000014 */
[----:B------:R-:W-:Y:S01]  /*0600*/  FFMA R12, R15, R27, R20 ;  /* 0x0000001b0f0c7223 */ /* 0x000fe20000000014 */
[----:B------:R-:W-:Y:S06]  /*0610*/  @P0 BRA `(.L_x_94) ;  /* 0xfffffffc00200947 */ /* 0x000fec000383ffff */
[----:B------:R-:W-:-:S07]  /*0620*/  MOV R9, UR5 ;  /* 0x0000000500097c02 */ /* 0x000fce0008000f00 */
.L_x_93:
[----:B------:R-:W-:-:S09]  /*0630*/  UISETP.NE.AND UP2, UPT, UR7, URZ, UPT ;  /* 0x000000ff0700728c */ /* 0x000fd2000bf45270 */
[----:B------:R-:W-:Y:S05]  /*0640*/  BRA.U !UP2, `(.L_x_95) ;  /* 0x000000050a387547 */ /* 0x000fea000b800000 */
[----:B------:R-:W-:Y:S01]  /*0650*/  UISETP.NE.AND UP2, UPT, UR9, URZ, UPT ;  /* 0x000000ff0900728c */ /* 0x000fe2000bf45270 */
[----:B------:R-:W-:Y:S10]  /*0660*/  BRA.U !UP1, `(.L_x_96) ;  /* 0x0000000109907547 */ /* 0x000ff4000b800000 */
[----:B------:R-:W0:Y:S01]  /*0670*/  LDC.64 R14, c[0x0][0x390] ;  /* 0x0000e400ff0e7b82 */ /* 0x000e220000000a00 */
[----:B------:R-:W1:Y:S01]  /*0680*/  LDCU UR12, c[0x0][0x380] ;  /* 0x00007000ff0c77ac */ /* 0x000e620008000800 */
[----:B------:R-:W-:Y:S02]  /*0690*/  IADD3 R2, PT, PT, R6, R9, RZ ;  /* 0x0000000906027210 */ /* 0x000fe40007ffe0ff */
[----:B------:R-:W-:Y:S02]  /*06a0*/  IADD3 R13, PT, PT, R9, UR6, RZ ;  /* 0x00000006090d7c10 */ /* 0x000fe4000fffe0ff */
[----:B------:R-:W-:Y:S02]  /*06b0*/  VIMNMX.RELU R17, PT, PT, R5, R2, PT ;  /* 0x0000000205117248 */ /* 0x000fe40003fe1100 */
[----:B------:R-:W2:Y:S01]  /*06c0*/  LDC.64 R20, c[0x0][0x398] ;  /* 0x0000e600ff147b82 */ /* 0x000ea20000000a00 */
[----:B------:R-:W-:Y:S02]  /*06d0*/  VIADDMNMX.RELU R19, R2, 0x1, R5, PT ;  /* 0x0000000102137846 */ /* 0x000fe40003801105 */
[----:B------:R-:W-:-:S05]  /*06e0*/  IADD3 R22, P0, PT, R9, UR6, RZ ;  /* 0x0000000609167c10 */ /* 0x000fca000ff1e0ff */
[----:B------:R-:W3:Y:S01]  /*06f0*/  LDC.64 R10, c[0x0][0x398] ;  /* 0x0000e600ff0a7b82 */ /* 0x000ee20000000a00 */
[----:B-1----:R-:W-:Y:S01]  /*0700*/  IMAD R17, R8, UR12, R17 ;  /* 0x0000000c08117c24 */ /* 0x002fe2000f8e0211 */
[----:B------:R-:W-:Y:S01]  /*0710*/  VIADDMNMX.RELU R23, R2, 0x2, R5, PT ;  /* 0x0000000202177846 */ /* 0x000fe20003801105 */
[----:B------:R-:W-:Y:S01]  /*0720*/  IMAD R19, R8, UR12, R19 ;  /* 0x0000000c08137c24 */ /* 0x000fe2000f8e0213 */
[----:B------:R-:W-:Y:S01]  /*0730*/  IADD3.X R24, PT, PT, RZ, RZ, RZ, P0, !PT ;  /* 0x000000ffff187210 */ /* 0x000fe200007fe4ff */
[----:B0-----:R-:W-:Y:S01]  /*0740*/  IMAD.WIDE R16, R17, 0x4, R14 ;  /* 0x0000000411107825 */ /* 0x001fe200078e020e */
[----:B------:R-:W-:-:S03]  /*0750*/  VIADDMNMX.RELU R25, R2, 0x3, R5, PT ;  /* 0x0000000302197846 */ /* 0x000fc60003801105 */
[----:B------:R-:W-:Y:S02]  /*0760*/  IMAD.WIDE R18, R19, 0x4, R14 ;  /* 0x0000000413127825 */ /* 0x000fe400078e020e */
[----:B------:R-:W4:Y:S02]  /*0770*/  LDG.E R17, desc[UR10][R16.64] ;  /* 0x0000000a10117981 */ /* 0x000f24000c1e1900 */
[----:B--2---:R-:W-:Y:S02]  /*0780*/  IMAD.WIDE.U32 R20, R13, 0x4, R20 ;  /* 0x000000040d147825 */ /* 0x004fe400078e0014 */
[----:B------:R-:W2:Y:S02]  /*0790*/  LDG.E R18, desc[UR10][R18.64] ;  /* 0x0000000a12127981 */ /* 0x000ea4000c1e1900 */
[----:B------:R-:W-:Y:S02]  /*07a0*/  IMAD R23, R8, UR12, R23 ;  /* 0x0000000c08177c24 */ /* 0x000fe4000f8e0217 */
[----:B------:R0:W4:Y:S01]  /*07b0*/  LDG.E R13, desc[UR10][R20.64] ;  /* 0x0000000a140d7981 */ /* 0x000122000c1e1900 */
[----:B---3--:R-:W-:Y:S01]  /*07c0*/  LEA R10, P0, R22, R10, 0x2 ;  /* 0x0000000a160a7211 */ /* 0x008fe200078010ff */
[----:B------:R-:W-:-:S03]  /*07d0*/  IMAD R25, R8, UR12, R25 ;  /* 0x0000000c08197c24 */ /* 0x000fc6000f8e0219 */
[----:B------:R-:W-:Y:S01]  /*07e0*/  LEA.HI.X R11, R22, R11, R24, 0x2, P0 ;  /* 0x0000000b160b7211 */ /* 0x000fe200000f1418 */
[----:B0-----:R-:W-:-:S04]  /*07f0*/  IMAD.WIDE R20, R23, 0x4, R14 ;  /* 0x0000000417147825 */ /* 0x001fc800078e020e */
        /* <DEDUP_REMOVED lines=11> */
.L_x_96:
[----:B------:R-:W-:Y:S05]  /*08b0*/  BRA.U !UP2, `(.L_x_95) ;  /* 0x000000010a9c7547 */ /* 0x000fea000b800000 */
[----:B------:R-:W-:Y:S02]  /*08c0*/  UISETP.NE.AND UP2, UPT, UR9, 0x1, UPT ;  /* 0x000000010900788c */ /* 0x000fe4000bf45270 */
[----:B------:R-:W-:-:S07]  /*08d0*/  ULOP3.LUT UP3, URZ, UR8, 0x1, URZ, 0xc0, !UPT ;  /* 0x0000000108ff7892 */ /* 0x000fce000f86c0ff */
[----:B------:R-:W-:Y:S05]  /*08e0*/  BRA.U !UP2, `(.L_x_97) ;  /* 0x000000010a607547 */ /* 0x000fea000b800000 */
[----:B------:R-:W0:Y:S01]  /*08f0*/  LDC.64 R18, c[0x0][0x398] ;  /* 0x0000e600ff127b82 */ /* 0x000e220000000a00 */
[----:B------:R-:W1:Y:S01]  /*0900*/  LDCU UR8, c[0x0][0x380] ;  /* 0x00007000ff0877ac */ /* 0x000e620008000800 */
[----:B------:R-:W-:Y:S02]  /*0910*/  IADD3 R2, PT, PT, R6, R9, RZ ;  /* 0x0000000906027210 */ /* 0x000fe40007ffe0ff */
[----:B------:R-:W-:Y:S02]  /*0920*/  IADD3 R17, PT, PT, R9, UR6, RZ ;  /* 0x0000000609117c10 */ /* 0x000fe4000fffe0ff */
[----:B------:R-:W-:Y:S02]  /*0930*/  VIMNMX.RELU R13, PT, PT, R5, R2, PT ;  /* 0x00000002050d7248 */ /* 0x000fe40003fe1100 */
[----:B------:R-:W2:Y:S01]  /*0940*/  LDC.64 R14, c[0x0][0x390] ;  /* 0x0000e400ff0e7b82 */ /* 0x000ea20000000a00 */
[----:B------:R-:W-:Y:S02]  /*0950*/  VIADDMNMX.RELU R21, R2, 0x1, R5, PT ;  /* 0x0000000102157846 */ /* 0x000fe40003801105 */
[----:B------:R-:W-:-:S04]  /*0960*/  IADD3 R20, P0, PT, R9, UR6, RZ ;  /* 0x0000000609147c10 */ /* 0x000fc8000ff1e0ff */
[----:B------:R-:W-:Y:S01]  /*0970*/  IADD3.X R2, PT, PT, RZ, RZ, RZ, P0, !PT ;  /* 0x000000ffff027210 */ /* 0x000fe200007fe4ff */
[----:B------:R-:W3:Y:S01]  /*0980*/  LDC.64 R10, c[0x0][0x398] ;  /* 0x0000e600ff0a7b82 */ /* 0x000ee20000000a00 */
[C---:B-1----:R-:W-:Y:S02]  /*0990*/  IMAD R13, R8.reuse, UR8, R13 ;  /* 0x00000008080d7c24 */ /* 0x042fe4000f8e020d */
[----:B------:R-:W-:Y:S02]  /*09a0*/  IMAD R21, R8, UR8, R21 ;  /* 0x0000000808157c24 */ /* 0x000fe4000f8e0215 */
[----:B0-----:R-:W-:-:S06]  /*09b0*/  IMAD.WIDE.U32 R18, R17, 0x4, R18 ;  /* 0x0000000411127825 */ /* 0x001fcc00078e0012 */
        /* <DEDUP_REMOVED lines=11> */
.L_x_97:
[----:B------:R-:W-:Y:S05]  /*0a70*/  BRA.U !UP3, `(.L_x_95) ;  /* 0x000000010b2c7547 */ /* 0x000fea000b800000 */
[----:B------:R-:W0:Y:S01]  /*0a80*/  LDC.64 R14, c[0x0][0x398] ;  /* 0x0000e600ff0e7b82 */ /* 0x000e220000000a00 */
[----:B------:R-:W1:Y:S01]  /*0a90*/  LDCU UR8, c[0x0][0x380] ;  /* 0x00007000ff0877ac */ /* 0x000e620008000800 */
[----:B------:R-:W-:Y:S02]  /*0aa0*/  VIADDMNMX.RELU R13, R6, R9, R5, PT ;  /* 0x00000009060d7246 */ /* 0x000fe40003801105 */
[----:B------:R-:W-:-:S04]  /*0ab0*/  IADD3 R9, PT, PT, R9, UR6, RZ ;  /* 0x0000000609097c10 */ /* 0x000fc8000fffe0ff */
[----:B------:R-:W2:Y:S01]  /*0ac0*/  LDC.64 R10, c[0x0][0x390] ;  /* 0x0000e400ff0a7b82 */ /* 0x000ea20000000a00 */
[----:B-1----:R-:W-:Y:S02]  /*0ad0*/  IMAD R13, R8, UR8, R13 ;  /* 0x00000008080d7c24 */ /* 0x002fe4000f8e020d */
[----:B0-----:R-:W-:-:S06]  /*0ae0*/  IMAD.WIDE.U32 R8, R9, 0x4, R14 ;  /* 0x0000000409087825 */ /* 0x001fcc00078e000e */
[----:B------:R-:W3:Y:S01]  /*0af0*/  LDG.E R8, desc[UR10][R8.64] ;  /* 0x0000000a08087981 */ /* 0x000ee2000c1e1900 */
[----:B--2---:R-:W-:-:S06]  /*0b00*/  IMAD.WIDE R10, R13, 0x4, R10 ;  /* 0x000000040d0a7825 */ /* 0x004fcc00078e020a */
[----:B------:R-:W3:Y:S02]  /*0b10*/  LDG.E R11, desc[UR10][R10.64] ;  /* 0x0000000a0a0b7981 */ /* 0x000ee4000c1e1900 */
[----:B---3--:R-:W-:-:S07]  /*0b20*/  FFMA R12, R11, R8, R12 ;  /* 0x000000080b0c7223 */ /* 0x008fce000000000c */
.L_x_95:
[----:B------:R-:W-:Y:S05]  /*0b30*/  BRA.U UP0, `(.L_x_98) ;  /* 0xfffffff500b07547 */ /* 0x000fea000b83ffff */
.L_x_92:
[----:B------:R-:W0:Y:S01]  /*0b40*/  LDC.64 R4, c[0x0][0x3a0] ;  /* 0x0000e800ff047b82 */ /* 0x000e220000000a00 */
[----:B------:R-:W1:Y:S02]  /*0b50*/  LDCU UR4, c[0x0][0x380] ;  /* 0x00007000ff0477ac */ /* 0x000e640008000800 */
[----:B-1----:R-:W-:-:S04]  /*0b60*/  IMAD R3, R0, UR4, R3 ;  /* 0x0000000400037c24 */ /* 0x002fc8000f8e0203 */
[----:B0-----:R-:W-:-:S05]  /*0b70*/  IMAD.WIDE R2, R3, 0x4, R4 ;  /* 0x0000000403027825 */ /* 0x001fca00078e0204 */
[----:B------:R-:W-:Y:S01]  /*0b80*/  STG.E desc[UR10][R2.64], R12 ;  /* 0x0000000c02007986 */ /* 0x000fe2000c10190a */
[----:B------:R-:W-:Y:S05]  /*0b90*/  EXIT ;  /* 0x000000000000794d */ /* 0x000fea0003800000 */
.L_x_99:
        /* <DEDUP_REMOVED lines=14> */
.L_x_256:


//--------------------- .text.matrixConvEmptyBorderBackpropagationWeightCorrection --------------------------
	.section	.text.matrixConvEmptyBorderBackpropagationWeightCorrection,"ax",@progbits
	.align	128
        .global         matrixConvEmptyBorderBackpropagationWeightCorrection
        .type           matrixConvEmptyBorderBackpropagationWeightCorrection,@function
        .size           matrixConvEmptyBorderBackpropagationWeightCorrection,(.L_x_257 - matrixConvEmptyBorderBackpropagationWeightCorrection)
        .other          matrixConvEmptyBorderBackpropagationWeightCorrection,@"STO_CUDA_ENTRY STV_DEFAULT"
matrixConvEmptyBorderBackpropagationWeightCorrection:
.text.matrixConvEmptyBorderBackpropagationWeightCorrection:
        /* <DEDUP_REMOVED lines=14> */
[----:B------:R-:W-:Y:S01]  /*00e0*/  IADD3 R3, PT, PT, -R7, RZ, RZ ;  /* 0x000000ff07037210 */ /* 0x000fe20007ffe1ff */
[----:B------:R-:W1:Y:S03]  /*00f0*/  LDCU.64 UR10, c[0x0][0x358] ;  /* 0x00006b00ff0a77ac */ /* 0x000e660008000a00 */
[----:B------:R-:W-:Y:S01]  /*0100*/  LEA.HI.SX32 R6, R8, R3, 0x1f ;  /* 0x0000000308067211 */ /* 0x000fe200078ffaff */
[----:B------:R-:W-:Y:S01]  /*0110*/  HFMA2 R8, -RZ, RZ, 0, 0 ;  /* 0x00000000ff087431 */ /* 0x000fe200000001ff */
[----:B0-----:R-:W-:-:S09]  /*0120*/  UISETP.GE.AND UP0, UPT, UR4, 0x1, UPT ;  /* 0x000000010400788c */ /* 0x001fd2000bf06270 */
[----:B-1----:R-:W-:Y:S05]  /*0130*/  BRA.U !UP0, `(.L_x_100) ;  /* 0x00000009087c7547 */ /* 0x002fea000b800000 */
[----:B------:R-:W0:Y:S01]  /*0140*/  LDCU UR6, c[0x0][0x380] ;  /* 0x00007000ff0677ac */ /* 0x000e220008000800 */
[----:B------:R-:W-:Y:S01]  /*0150*/  IMAD.MOV R2, RZ, RZ, -R0 ;  /* 0x000000ffff027224 */ /* 0x000fe200078e0a00 */
[----:B------:R-:W-:-:S04]  /*0160*/  MOV R8, RZ ;  /* 0x000000ff00087202 */ /* 0x000fc80000000f00 */
[----:B------:R-:W-:Y:S01]  /*0170*/  LEA.HI R9, R9, R2, RZ, 0x1f ;  /* 0x0000000209097211 */ /* 0x000fe200078ff8ff */
[----:B0-----:R-:W-:Y:S02]  /*0180*/  ULOP3.LUT UR7, UR6, 0x7, URZ, 0xc0, !UPT ;  /* 0x0000000706077892 */ /* 0x001fe4000f8ec0ff */
[----:B------:R-:W-:Y:S02]  /*0190*/  ULOP3.LUT UR8, UR6, 0x3, URZ, 0xc0, !UPT ;  /* 0x0000000306087892 */ /* 0x000fe4000f8ec0ff */
[----:B------:R-:W-:Y:S02]  /*01a0*/  UIADD3 UR4, UPT, UPT, UR7, -0x1, URZ ;  /* 0xffffffff07047890 */ /* 0x000fe4000fffe0ff */
[----:B------:R-:W-:Y:S02]  /*01b0*/  ULOP3.LUT UR6, UR6, 0x7ffffff8, URZ, 0xc0, !UPT ;  /* 0x7ffffff806067892 */ /* 0x000fe4000f8ec0ff */
[----:B------:R-:W-:-:S03]  /*01c0*/  UISETP.GE.U32.AND UP0, UPT, UR4, 0x3, UPT ;  /* 0x000000030400788c */ /* 0x000fc6000bf06070 */
[----:B------:R-:W-:-:S08]  /*01d0*/  UMOV UR4, URZ ;  /* 0x000000ff00047c82 */ /* 0x000fd00008000000 */
.L_x_107:
[----:B------:R-:W0:Y:S01]  /*01e0*/  LDCU.64 UR12, c[0x0][0x380] ;  /* 0x00007000ff0c77ac */ /* 0x000e220008000a00 */
[----:B------:R-:W-:Y:S01]  /*01f0*/  IADD3 R11, PT, PT, R9, UR4, RZ ;  /* 0x00000004090b7c10 */ /* 0x000fe2000fffe0ff */
[----:B------:R-:W-:Y:S01]  /*0200*/  BSSY.RECONVERGENT B0, `(.L_x_101) ;  /* 0x000008e000007945 */ /* 0x000fe20003800200 */
[----:B0-----:R-:W-:-:S05]  /*0210*/  IMAD.U32 R10, RZ, RZ, UR12 ;  /* 0x0000000cff0a7e24 */ /* 0x001fca000f8e00ff */
[----:B------:R-:W-:-:S04]  /*0220*/  ISETP.GE.AND P0, PT, R10, 0x1, PT ;  /* 0x000000010a00780c */ /* 0x000fc80003f06270 */
[----:B------:R-:W-:-:S13]  /*0230*/  ISETP.GE.U32.OR P0, PT, R11, UR13, !P0 ;  /* 0x0000000d0b007c0c */ /* 0x000fda000c706470 */
[----:B------:R-:W-:Y:S05]  /*0240*/  @P0 BRA `(.L_x_102) ;  /* 0x0000000800240947 */ /* 0x000fea0003800000 */
[C---:B------:R-:W-:Y:S01]  /*0250*/  ISETP.GE.U32.AND P0, PT, R10.reuse, 0x8, PT ;  /* 0x000000080a00780c */ /* 0x040fe20003f06070 */
[----:B------:R-:W-:Y:S02]  /*0260*/  IMAD R12, R10, UR4, RZ ;  /* 0x000000040a0c7c24 */ /* 0x000fe4000f8e02ff */
[----:B------:R-:W-:-:S10]  /*0270*/  IMAD.MOV.U32 R5, RZ, RZ, RZ ;  /* 0x000000ffff057224 */ /* 0x000fd400078e00ff */
[----:B------:R-:W-:Y:S05]  /*0280*/  @!P0 BRA `(.L_x_103) ;  /* 0x0000000000e88947 */ /* 0x000fea0003800000 */
[----:B------:R-:W0:Y:S01]  /*0290*/  LDCU UR9, c[0x0][0x380] ;  /* 0x00007000ff0977ac */ /* 0x000e220008000800 */
[----:B------:R-:W-:-:S05]  /*02a0*/  UMOV UR5, URZ ;  /* 0x000000ff00057c82 */ /* 0x000fca0008000000 */
.L_x_104:
[----:B0-----:R-:W-:Y:S01]  /*02b0*/  IMAD.U32 R10, RZ, RZ, UR9 ;  /* 0x00000009ff0a7e24 */ /* 0x001fe2000f8e00ff */
[----:B------:R-:W-:Y:S01]  /*02c0*/  IADD3 R13, PT, PT, R6, UR5, RZ ;  /* 0x00000005060d7c10 */ /* 0x000fe2000fffe0ff */
[----:B------:R-:W0:Y:S03]  /*02d0*/  LDC.64 R4, c[0x0][0x398] ;  /* 0x0000e600ff047b82 */ /* 0x000e260000000a00 */
[-C--:B------:R-:W-:Y:S01]  /*02e0*/  ISETP.GE.U32.AND P6, PT, R13, R10.reuse, PT ;  /* 0x0000000a0d00720c */ /* 0x080fe20003fc6070 */
[----:B------:R-:W-:-:S12]  /*02f0*/  IMAD R3, R11, R10, R13 ;  /* 0x0000000a0b037224 */ /* 0x000fd800078e020d */
[----:B------:R-:W1:Y:S01]  /*0300*/  @!P6 LDC.64 R16, c[0x0][0x3a0] ;  /* 0x0000e800ff10eb82 */ /* 0x000e620000000a00 */
[----:B------:R-:W-:Y:S01]  /*0310*/  @!P6 IADD3 R15, PT, PT, R12, UR5, RZ ;  /* 0x000000050c0fec10 */ /* 0x000fe2000fffe0ff */
[----:B0-----:R-:W-:-:S06]  /*0320*/  IMAD.WIDE R4, R3, 0x4, R4 ;  /* 0x0000000403047825 */ /* 0x001fcc00078e0204 */
[----:B------:R-:W0:Y:S01]  /*0330*/  LDC.64 R2, c[0x0][0x3a0] ;  /* 0x0000e800ff027b82 */ /* 0x000e220000000a00 */
[----:B-1----:R-:W-:Y:S02]  /*0340*/  @!P6 IMAD.WIDE.U32 R16, R15, 0x4, R16 ;  /* 0x000000040f10e825 */ /* 0x002fe400078e0010 */
[----:B------:R-:W2:Y:S04]  /*0350*/  @!P6 LDG.E R15, desc[UR10][R4.64] ;  /* 0x0000000a040fe981 */ /* 0x000ea8000c1e1900 */
[----:B------:R-:W2:Y:S01]  /*0360*/  @!P6 LDG.E R21, desc[UR10][R16.64] ;  /* 0x0000000a1015e981 */ /* 0x000ea2000c1e1900 */
[C---:B------:R-:W-:Y:S01]  /*0370*/  VIADD R19, R13.reuse, 0x1 ;  /* 0x000000010d137836 */ /* 0x040fe20000000000 */
[----:B------:R-:W-:Y:S02]  /*0380*/  IADD3 R14, P0, PT, R12, UR5, RZ ;  /* 0x000000050c0e7c10 */ /* 0x000fe4000ff1e0ff */
[----:B------:R-:W-:-:S02]  /*0390*/  IADD3 R23, PT, PT, R13, 0x2, RZ ;  /* 0x000000020d177810 */ /* 0x000fc40007ffe0ff */
[-C--:B------:R-:W-:Y:S01]  /*03a0*/  ISETP.GE.U32.AND P5, PT, R19, R10.reuse, PT ;  /* 0x0000000a1300720c */ /* 0x080fe20003fa6070 */
[----:B------:R-:W-:Y:S01]  /*03b0*/  IMAD.X R18, RZ, RZ, RZ, P0 ;  /* 0x000000ffff127224 */ /* 0x000fe200000e06ff */
[----:B------:R-:W-:Y:S01]  /*03c0*/  ISETP.GE.U32.AND P4, PT, R23, R10, PT ;  /* 0x0000000a1700720c */ /* 0x000fe20003f86070 */
[C---:B------:R-:W-:Y:S01]  /*03d0*/  VIADD R23, R13.reuse, 0x4 ;  /* 0x000000040d177836 */ /* 0x040fe20000000000 */
[----:B------:R-:W-:Y:S02]  /*03e0*/  IADD3 R19, PT, PT, R13, 0x3, RZ ;  /* 0x000000030d137810 */ /* 0x000fe40007ffe0ff */
[C---:B0-----:R-:W-:Y:S02]  /*03f0*/  LEA R2, P0, R14.reuse, R2, 0x2 ;  /* 0x000000020e027211 */ /* 0x041fe400078010ff */
[----:B------:R-:W-:Y:S02]  /*0400*/  ISETP.GE.U32.AND P3, PT, R19, R10, PT ;  /* 0x0000000a1300720c */ /* 0x000fe40003f66070 */
[----:B------:R-:W-:-:S02]  /*0410*/  LEA.HI.X R3, R14, R3, R18, 0x2, P0 ;  /* 0x000000030e037211 */ /* 0x000fc400000f1412 */
[-C--:B------:R-:W-:Y:S01]  /*0420*/  ISETP.GE.U32.AND P2, PT, R23, R10.reuse, PT ;  /* 0x0000000a1700720c */ /* 0x080fe20003f46070 */
[----:B------:R-:W3:Y:S01]  /*0430*/  @!P5 LDG.E R17, desc[UR10][R4.64+0x4] ;  /* 0x0000040a0411d981 */ /* 0x000ee2000c1e1900 */
[C---:B------:R-:W-:Y:S01]  /*0440*/  IADD3 R23, PT, PT, R13.reuse, 0x5, RZ ;  /* 0x000000050d177810 */ /* 0x040fe20007ffe0ff */
[----:B------:R-:W-:Y:S02]  /*0450*/  VIADD R25, R13, 0x6 ;  /* 0x000000060d197836 */ /* 0x000fe40000000000 */
[----:B------:R-:W3:Y:S01]  /*0460*/  @!P5 LDG.E R19, desc[UR10][R2.64+0x4] ;  /* 0x0000040a0213d981 */ /* 0x000ee2000c1e1900 */
[----:B------:R-:W-:-:S03]  /*0470*/  ISETP.GE.U32.AND P1, PT, R23, R10, PT ;  /* 0x0000000a1700720c */ /* 0x000fc60003f26070 */
[----:B------:R-:W4:Y:S01]  /*0480*/  @!P4 LDG.E R14, desc[UR10][R4.64+0x8] ;  /* 0x0000080a040ec981 */ /* 0x000f22000c1e1900 */
[----:B------:R-:W-:-:S03]  /*0490*/  ISETP.GE.U32.AND P0, PT, R25, R10, PT ;  /* 0x0000000a1900720c */ /* 0x000fc60003f06070 */
[----:B------:R-:W4:Y:S01]  /*04a0*/  @!P4 LDG.E R23, desc[UR10][R2.64+0x8] ;  /* 0x0000080a0217c981 */ /* 0x000f22000c1e1900 */
[----:B------:R-:W-:-:S03]  /*04b0*/  IADD3 R25, PT, PT, R13, 0x7, RZ ;  /* 0x000000070d197810 */ /* 0x000fc60007ffe0ff */
[----:B------:R-:W5:Y:S04]  /*04c0*/  @!P3 LDG.E R16, desc[UR10][R4.64+0xc] ;  /* 0x00000c0a0410b981 */ /* 0x000f68000c1e1900 */
[----:B------:R-:W5:Y:S04]  /*04d0*/  @!P3 LDG.E R13, desc[UR10][R2.64+0xc] ;  /* 0x00000c0a020db981 */ /* 0x000f68000c1e1900 */
[----:B------:R-:W5:Y:S04]  /*04e0*/  @!P2 LDG.E R18, desc[UR10][R4.64+0x10] ;  /* 0x0000100a0412a981 */ /* 0x000f68000c1e1900 */
[----:B------:R-:W5:Y:S04]  /*04f0*/  @!P1 LDG.E R20, desc[UR10][R4.64+0x14] ;  /* 0x0000140a04149981 */ /* 0x000f68000c1e1900 */
[----:B------:R-:W5:Y:S01]  /*0500*/  @!P0 LDG.E R22, desc[UR10][R4.64+0x18] ;  /* 0x0000180a04168981 */ /* 0x000f62000c1e1900 */
[----:B--2---:R-:W-:Y:S01]  /*0510*/  @!P6 FFMA R8, R21, R15, R8 ;  /* 0x0000000f1508e223 */ /* 0x004fe20000000008 */
[----:B------:R-:W-:-:S02]  /*0520*/  ISETP.GE.U32.AND P6, PT, R25, R10, PT ;  /* 0x0000000a1900720c */ /* 0x000fc40003fc6070 */
[----:B------:R-:W2:Y:S04]  /*0530*/  @!P2 LDG.E R15, desc[UR10][R2.64+0x10] ;  /* 0x0000100a020fa981 */ /* 0x000ea8000c1e1900 */
[----:B------:R-:W2:Y:S04]  /*0540*/  @!P1 LDG.E R21, desc[UR10][R2.64+0x14] ;  /* 0x0000140a02159981 */ /* 0x000ea8000c1e1900 */
[----:B------:R-:W2:Y:S04]  /*0550*/  @!P0 LDG.E R25, desc[UR10][R2.64+0x18] ;  /* 0x0000180a02198981 */ /* 0x000ea8000c1e1900 */
[----:B------:R-:W2:Y:S04]  /*0560*/  @!P6 LDG.E R24, desc[UR10][R4.64+0x1c] ;  /* 0x00001c0a0418e981 */ /* 0x000ea8000c1e1900 */
[----:B------:R-:W2:Y:S01]  /*0570*/  @!P6 LDG.E R27, desc[UR10][R2.64+0x1c] ;  /* 0x00001c0a021be981 */ /* 0x000ea2000c1e1900 */
[----:B---3--:R-:W-:Y:S01]  /*0580*/  @!P5 FFMA R8, R19, R17, R8 ;  /* 0x000000111308d223 */ /* 0x008fe20000000008 */
[----:B------:R-:W-:-:S03]  /*0590*/  UIADD3 UR5, UPT, UPT, UR5, 0x8, URZ ;  /* 0x0000000805057890 */ /* 0x000fc6000fffe0ff */
[----:B----4-:R-:W-:Y:S01]  /*05a0*/  @!P4 FFMA R8, R23, R14, R8 ;  /* 0x0000000e1708c223 */ /* 0x010fe20000000008 */
[----:B------:R-:W-:-:S03]  /*05b0*/  UISETP.NE.AND UP1, UPT, UR5, UR6, UPT ;  /* 0x000000060500728c */ /* 0x000fc6000bf25270 */
[----:B-----5:R-:W-:-:S04]  /*05c0*/  @!P3 FFMA R8, R13, R16, R8 ;  /* 0x000000100d08b223 */ /* 0x020fc80000000008 */
[----:B--2---:R-:W-:-:S04]  /*05d0*/  @!P2 FFMA R8, R15, R18, R8 ;  /* 0x000000120f08a223 */ /* 0x004fc80000000008 */
[----:B------:R-:W-:-:S04]  /*05e0*/  @!P1 FFMA R8, R21, R20, R8 ;  /* 0x0000001415089223 */ /* 0x000fc80000000008 */
[----:B------:R-:W-:-:S04]  /*05f0*/  @!P0 FFMA R8, R25, R22, R8 ;  /* 0x0000001619088223 */ /* 0x000fc80000000008 */
[----:B------:R-:W-:Y:S01]  /*0600*/  @!P6 FFMA R8, R27, R24, R8 ;  /* 0x000000181b08e223 */ /* 0x000fe20000000008 */
[----:B------:R-:W-:Y:S06]  /*0610*/  BRA.U UP1, `(.L_x_104) ;  /* 0xfffffffd01247547 */ /* 0x000fec000b83ffff */
[----:B------:R-:W-:-:S07]  /*0620*/  IMAD.U32 R5, RZ, RZ, UR6 ;  /* 0x00000006ff057e24 */ /* 0x000fce000f8e00ff */
.L_x_103:
[----:B------:R-:W-:-:S09]  /*0630*/  UISETP.NE.AND UP1, UPT, UR7, URZ, UPT ;  /* 0x000000ff0700728c */ /* 0x000fd2000bf25270 */
[----:B------:R-:W-:Y:S05]  /*0640*/  BRA.U !UP1, `(.L_x_102) ;  /* 0x0000000509247547 */ /* 0x000fea000b800000 */
[----:B------:R-:W-:Y:S01]  /*0650*/  UISETP.NE.AND UP1, UPT, UR8, URZ, UPT ;  /* 0x000000ff0800728c */ /* 0x000fe2000bf25270 */
[----:B------:R-:W-:Y:S10]  /*0660*/  BRA.U !UP0, `(.L_x_105) ;  /* 0x0000000108807547 */ /* 0x000ff4000b800000 */
[-C--:B------:R-:W-:Y:S01]  /*0670*/  IADD3 R23, PT, PT, R6, R5.reuse, RZ ;  /* 0x0000000506177210 */ /* 0x080fe20007ffe0ff */
[----:B------:R-:W0:Y:S01]  /*0680*/  LDC.64 R2, c[0x0][0x3a0] ;  /* 0x0000e800ff027b82 */ /* 0x000e220000000a00 */
[----:B------:R-:W-:Y:S02]  /*0690*/  IADD3 R4, P3, PT, R12, R5, RZ ;  /* 0x000000050c047210 */ /* 0x000fe40007f7e0ff */
[CC--:B------:R-:W-:Y:S01]  /*06a0*/  ISETP.GE.U32.AND P0, PT, R23.reuse, R10.reuse, PT ;  /* 0x0000000a1700720c */ /* 0x0c0fe20003f06070 */
[C---:B------:R-:W-:Y:S01]  /*06b0*/  VIADD R19, R23.reuse, 0x1 ;  /* 0x0000000117137836 */ /* 0x040fe20000000000 */
[----:B------:R-:W-:Y:S01]  /*06c0*/  IADD3 R21, PT, PT, R23, 0x2, RZ ;  /* 0x0000000217157810 */ /* 0x000fe20007ffe0ff */
[----:B------:R-:W-:Y:S02]  /*06d0*/  IMAD.X R18, RZ, RZ, RZ, P3 ;  /* 0x000000ffff127224 */ /* 0x000fe400018e06ff */
[----:B------:R-:W1:Y:S01]  /*06e0*/  LDC.64 R14, c[0x0][0x398] ;  /* 0x0000e600ff0e7b82 */ /* 0x000e620000000a00 */
[----:B------:R-:W-:-:S02]  /*06f0*/  ISETP.GE.U32.AND P1, PT, R19, R10, PT ;  /* 0x0000000a1300720c */ /* 0x000fc40003f26070 */
[----:B------:R-:W-:Y:S02]  /*0700*/  ISETP.GE.U32.AND P2, PT, R21, R10, PT ;  /* 0x0000000a1500720c */ /* 0x000fe40003f46070 */
[----:B------:R-:W-:-:S03]  /*0710*/  IADD3 R19, PT, PT, R23, 0x3, RZ ;  /* 0x0000000317137810 */ /* 0x000fc60007ffe0ff */
[----:B------:R-:W2:Y:S01]  /*0720*/  @!P0 LDC.64 R16, c[0x0][0x3a0] ;  /* 0x0000e800ff108b82 */ /* 0x000ea20000000a00 */
[----:B------:R-:W-:Y:S01]  /*0730*/  @!P0 IMAD.IADD R13, R12, 0x1, R5 ;  /* 0x000000010c0d8824 */ /* 0x000fe200078e0205 */
[----:B------:R-:W-:Y:S02]  /*0740*/  ISETP.GE.U32.AND P3, PT, R19, R10, PT ;  /* 0x0000000a1300720c */ /* 0x000fe40003f66070 */
[----:B0-----:R-:W-:-:S04]  /*0750*/  LEA R2, P4, R4, R2, 0x2 ;  /* 0x0000000204027211 */ /* 0x001fc800078810ff */
[----:B------:R-:W-:-:S05]  /*0760*/  LEA.HI.X R3, R4, R3, R18, 0x2, P4 ;  /* 0x0000000304037211 */ /* 0x000fca00020f1412 */
[----:B------:R-:W3:Y:S04]  /*0770*/  @!P2 LDG.E R19, desc[UR10][R2.64+0x8] ;  /* 0x0000080a0213a981 */ /* 0x000ee8000c1e1900 */
[----:B------:R-:W4:Y:S01]  /*0780*/  @!P3 LDG.E R21, desc[UR10][R2.64+0xc] ;  /* 0x00000c0a0215b981 */ /* 0x000f22000c1e1900 */
[----:B--2---:R-:W-:-:S04]  /*0790*/  @!P0 IMAD.WIDE.U32 R16, R13, 0x4, R16 ;  /* 0x000000040d108825 */ /* 0x004fc800078e0010 */
[----:B------:R-:W-:Y:S02]  /*07a0*/  IMAD R13, R11, R10, R23 ;  /* 0x0000000a0b0d7224 */ /* 0x000fe400078e0217 */
[----:B------:R-:W2:Y:S02]  /*07b0*/  @!P0 LDG.E R17, desc[UR10][R16.64] ;  /* 0x0000000a10118981 */ /* 0x000ea4000c1e1900 */
[----:B-1----:R-:W-:Y:S02]  /*07c0*/  IMAD.WIDE R14, R13, 0x4, R14 ;  /* 0x000000040d0e7825 */ /* 0x002fe400078e020e */
[----:B------:R-:W5:Y:S04]  /*07d0*/  @!P1 LDG.E R13, desc[UR10][R2.64+0x4] ;  /* 0x0000040a020d9981 */ /* 0x000f68000c1e1900 */
[----:B------:R-:W2:Y:S04]  /*07e0*/  @!P0 LDG.E R4, desc[UR10][R14.64] ;  /* 0x0000000a0e048981 */ /* 0x000ea8000c1e1900 */
[----:B------:R-:W5:Y:S04]  /*07f0*/  @!P1 LDG.E R18, desc[UR10][R14.64+0x4] ;  /* 0x0000040a0e129981 */ /* 0x000f68000c1e1900 */
[----:B------:R-:W3:Y:S04]  /*0800*/  @!P2 LDG.E R20, desc[UR10][R14.64+0x8] ;  /* 0x0000080a0e14a981 */ /* 0x000ee8000c1e1900 */
[----:B------:R-:W4:Y:S01]  /*0810*/  @!P3 LDG.E R22, desc[UR10][R14.64+0xc] ;  /* 0x00000c0a0e16b981 */ /* 0x000f22000c1e1900 */
[----:B------:R-:W-:Y:S01]  /*0820*/  IADD3 R5, PT, PT, R5, 0x4, RZ ;  /* 0x0000000405057810 */ /* 0x000fe20007ffe0ff */
[----:B--2---:R-:W-:-:S04]  /*0830*/  @!P0 FFMA R8, R17, R4, R8 ;  /* 0x0000000411088223 */ /* 0x004fc80000000008 */
[----:B-----5:R-:W-:-:S04]  /*0840*/  @!P1 FFMA R8, R13, R18, R8 ;  /* 0x000000120d089223 */ /* 0x020fc80000000008 */
[----:B---3--:R-:W-:-:S04]  /*0850*/  @!P2 FFMA R8, R19, R20, R8 ;  /* 0x000000141308a223 */ /* 0x008fc80000000008 */
[----:B----4-:R-:W-:-:S07]  /*0860*/  @!P3 FFMA R8, R21, R22, R8 ;  /* 0x000000161508b223 */ /* 0x010fce0000000008 */
.L_x_105:
[----:B------:R-:W-:Y:S05]  /*0870*/  BRA.U !UP1, `(.L_x_102) ;  /* 0x0000000109987547 */ /* 0x000fea000b800000 */
[----:B------:R-:W-:Y:S01]  /*0880*/  UISETP.NE.AND UP1, UPT, UR8, 0x1, UPT ;  /* 0x000000010800788c */ /* 0x000fe2000bf25270 */
[----:B------:R-:W-:-:S08]  /*0890*/  LOP3.LUT P2, RZ, R10, 0x1, RZ, 0xc0, !PT ;  /* 0x000000010aff7812 */ /* 0x000fd0000784c0ff */
[----:B------:R-:W-:Y:S05]  /*08a0*/  BRA.U !UP1, `(.L_x_106) ;  /* 0x0000000109587547 */ /* 0x000fea000b800000 */
[----:B------:R-:W-:Y:S01]  /*08b0*/  IMAD.IADD R13, R6, 0x1, R5 ;  /* 0x00000001060d7824 */ /* 0x000fe200078e0205 */
[----:B------:R-:W0:Y:S04]  /*08c0*/  LDC.64 R16, c[0x0][0x398] ;  /* 0x0000e600ff107b82 */ /* 0x000e280000000a00 */
[C---:B------:R-:W-:Y:S02]  /*08d0*/  IADD3 R3, PT, PT, R13.reuse, 0x1, RZ ;  /* 0x000000010d037810 */ /* 0x040fe40007ffe0ff */
[-C--:B------:R-:W-:Y:S01]  /*08e0*/  ISETP.GE.U32.AND P0, PT, R13, R10.reuse, PT ;  /* 0x0000000a0d00720c */ /* 0x080fe20003f06070 */
[-C--:B------:R-:W-:Y:S01]  /*08f0*/  IMAD R13, R11, R10.reuse, R13 ;  /* 0x0000000a0b0d7224 */ /* 0x080fe200078e020d */
[----:B------:R-:W-:-:S11]  /*0900*/  ISETP.GE.U32.AND P1, PT, R3, R10, PT ;  /* 0x0000000a0300720c */ /* 0x000fd60003f26070 */
[----:B------:R-:W1:Y:S01]  /*0910*/  @!P0 LDC.64 R14, c[0x0][0x3a0] ;  /* 0x0000e800ff0e8b82 */ /* 0x000e620000000a00 */
[C---:B------:R-:W-:Y:S01]  /*0920*/  @!P0 IMAD.IADD R19, R12.reuse, 0x1, R5 ;  /* 0x000000010c138824 */ /* 0x040fe200078e0205 */
[----:B------:R-:W-:Y:S01]  /*0930*/  @!P1 IADD3 R4, P3, PT, R12, R5, RZ ;  /* 0x000000050c049210 */ /* 0x000fe20007f7e0ff */
[----:B0-----:R-:W-:-:S03]  /*0940*/  IMAD.WIDE R16, R13, 0x4, R16 ;  /* 0x000000040d107825 */ /* 0x001fc600078e0210 */
[----:B------:R-:W-:Y:S02]  /*0950*/  @!P1 IADD3.X R13, PT, PT, RZ, RZ, RZ, P3, !PT ;  /* 0x000000ffff0d9210 */ /* 0x000fe40001ffe4ff */
[----:B------:R-:W0:Y:S01]  /*0960*/  @!P1 LDC.64 R2, c[0x0][0x3a0] ;  /* 0x0000e800ff029b82 */ /* 0x000e220000000a00 */
[----:B-1----:R-:W-:-:S06]  /*0970*/  @!P0 IMAD.WIDE.U32 R14, R19, 0x4, R14 ;  /* 0x00000004130e8825 */ /* 0x002fcc00078e000e */
[----:B------:R-:W2:Y:S01]  /*0980*/  @!P0 LDG.E R15, desc[UR10][R14.64] ;  /* 0x0000000a0e0f8981 */ /* 0x000ea2000c1e1900 */
[----:B0-----:R-:W-:-:S04]  /*0990*/  @!P1 LEA R2, P3, R4, R2, 0x2 ;  /* 0x0000000204029211 */ /* 0x001fc800078610ff */
[----:B------:R-:W-:Y:S02]  /*09a0*/  @!P1 LEA.HI.X R3, R4, R3, R13, 0x2, P3 ;  /* 0x0000000304039211 */ /* 0x000fe400018f140d */
[----:B------:R-:W2:Y:S04]  /*09b0*/  @!P0 LDG.E R13, desc[UR10][R16.64] ;  /* 0x0000000a100d8981 */ /* 0x000ea8000c1e1900 */
[----:B------:R-:W3:Y:S04]  /*09c0*/  @!P1 LDG.E R4, desc[UR10][R16.64+0x4] ;  /* 0x0000040a10049981 */ /* 0x000ee8000c1e1900 */
[----:B------:R-:W3:Y:S01]  /*09d0*/  @!P1 LDG.E R3, desc[UR10][R2.64+0x4] ;  /* 0x0000040a02039981 */ /* 0x000ee2000c1e1900 */
[----:B------:R-:W-:-:S02]  /*09e0*/  VIADD R5, R5, 0x2 ;  /* 0x0000000205057836 */ /* 0x000fc40000000000 */
[----:B--2---:R-:W-:-:S04]  /*09f0*/  @!P0 FFMA R8, R15, R13, R8 ;  /* 0x0000000d0f088223 */ /* 0x004fc80000000008 */
[----:B---3--:R-:W-:-:S07]  /*0a00*/  @!P1 FFMA R8, R3, R4, R8 ;  /* 0x0000000403089223 */ /* 0x008fce0000000008 */
.L_x_106:
[----:B------:R-:W-:Y:S05]  /*0a10*/  @!P2 BRA `(.L_x_102) ;  /* 0x000000000030a947 */ /* 0x000fea0003800000 */
[----:B------:R-:W-:-:S04]  /*0a20*/  IADD3 R13, PT, PT, R6, R5, RZ ;  /* 0x00000005060d7210 */ /* 0x000fc80007ffe0ff */
[----:B------:R-:W-:-:S13]  /*0a30*/  ISETP.GE.U32.AND P0, PT, R13, R10, PT ;  /* 0x0000000a0d00720c */ /* 0x000fda0003f06070 */
[----:B------:R-:W-:Y:S05]  /*0a40*/  @P0 BRA `(.L_x_102) ;  /* 0x0000000000240947 */ /* 0x000fea0003800000 */
[----:B------:R-:W0:Y:S01]  /*0a50*/  LDC.64 R14, c[0x0][0x3a0] ;  /* 0x0000e800ff0e7b82 */ /* 0x000e220000000a00 */
[----:B------:R-:W-:Y:S02]  /*0a60*/  IMAD.IADD R5, R12, 0x1, R5 ;  /* 0x000000010c057824 */ /* 0x000fe400078e0205 */
[----:B------:R-:W-:-:S05]  /*0a70*/  IMAD R11, R11, R10, R13 ;  /* 0x0000000a0b0b7224 */ /* 0x000fca00078e020d */
[----:B------:R-:W1:Y:S01]  /*0a80*/  LDC.64 R2, c[0x0][0x398] ;  /* 0x0000e600ff027b82 */ /* 0x000e620000000a00 */
[----:B0-----:R-:W-:-:S06]  /*0a90*/  IMAD.WIDE.U32 R4, R5, 0x4, R14 ;  /* 0x0000000405047825 */ /* 0x001fcc00078e000e */
[----:B------:R-:W2:Y:S01]  /*0aa0*/  LDG.E R5, desc[UR10][R4.64] ;  /* 0x0000000a04057981 */ /* 0x000ea2000c1e1900 */
[----:B-1----:R-:W-:-:S06]  /*0ab0*/  IMAD.WIDE R2, R11, 0x4, R2 ;  /* 0x000000040b027825 */ /* 0x002fcc00078e0202 */
[----:B------:R-:W2:Y:S02]  /*0ac0*/  LDG.E R2, desc[UR10][R2.64] ;  /* 0x0000000a02027981 */ /* 0x000ea4000c1e1900 */
[----:B--2---:R-:W-:-:S07]  /*0ad0*/  FFMA R8, R5, R2, R8 ;  /* 0x0000000205087223 */ /* 0x004fce0000000008 */
.L_x_102:
[----:B------:R-:W-:Y:S05]  /*0ae0*/  BSYNC.RECONVERGENT B0 ;  /* 0x0000000000007941 */ /* 0x000fea0003800200 */
.L_x_101:
[----:B------:R-:W0:Y:S01]  /*0af0*/  LDCU UR5, c[0x0][0x384] ;  /* 0x00007080ff0577ac */ /* 0x000e220008000800 */
[----:B------:R-:W-:-:S04]  /*0b00*/  UIADD3 UR4, UPT, UPT, UR4, 0x1, URZ ;  /* 0x0000000104047890 */ /* 0x000fc8000fffe0ff */
[----:B0-----:R-:W-:-:S09]  /*0b10*/  UISETP.NE.AND UP1, UPT, UR4, UR5, UPT ;  /* 0x000000050400728c */ /* 0x001fd2000bf25270 */
[----:B------:R-:W-:Y:S05]  /*0b20*/  BRA.U UP1, `(.L_x_107) ;  /* 0xfffffff501ac7547 */ /* 0x000fea000b83ffff */
.L_x_100:
[----:B------:R-:W0:Y:S01]  /*0b30*/  LDC.64 R2, c[0x0][0x3a8] ;  /* 0x0000ea00ff027b82 */ /* 0x000e220000000a00 */
[----:B------:R-:W1:Y:S01]  /*0b40*/  LDCU UR9, c[0x0][0x380] ;  /* 0x00007000ff0977ac */ /* 0x000e620008000800 */
[----:B------:R-:W2:Y:S01]  /*0b50*/  LDCU UR5, c[0x0][0x390] ;  /* 0x00007200ff0577ac */ /* 0x000ea20008000800 */
[----:B-1----:R-:W-:Y:S02]  /*0b60*/  IMAD R7, R0, UR9, R7 ;  /* 0x0000000900077c24 */ /* 0x002fe4000f8e0207 */
[----:B--2---:R-:W-:Y:S02]  /*0b70*/  FMUL R5, R8, UR5 ;  /* 0x0000000508057c20 */ /* 0x004fe40008400000 */
[----:B0-----:R-:W-:-:S05]  /*0b80*/  IMAD.WIDE R2, R7, 0x4, R2 ;  /* 0x0000000407027825 */ /* 0x001fca00078e0202 */
[----:B------:R-:W-:Y:S01]  /*0b90*/  STG.E desc[UR10][R2.64], R5 ;  /* 0x0000000502007986 */ /* 0x000fe2000c10190a */
[----:B------:R-:W-:Y:S05]  /*0ba0*/  EXIT ;  /* 0x000000000000794d */ /* 0x000fea0003800000 */
.L_x_108:
        /* <DEDUP_REMOVED lines=13> */
.L_x_257:


//--------------------- .text.matrixConvEmptyBorderBackpropagationErrorTraversal --------------------------
	.section	.text.matrixConvEmptyBorderBackpropagationErrorTraversal,"ax",@progbits
	.align	128
        .global         matrixConvEmptyBorderBackpropagationErrorTraversal
        .type           matrixConvEmptyBorderBackpropagationErrorTraversal,@function
        .size           matrixConvEmptyBorderBackpropagationErrorTraversal,(.L_x_258 - matrixConvEmptyBorderBackpropagationErrorTraversal)
        .other          matrixConvEmptyBorderBackpropagationErrorTraversal,@"STO_CUDA_ENTRY STV_DEFAULT"
matrixConvEmptyBorderBackpropagationErrorTraversal:
.text.matrixConvEmptyBorderBackpropagationErrorTraversal:
        /* <DEDUP_REMOVED lines=20> */
[----:B------:R-:W-:Y:S01]  /*0140*/  UMOV UR4, URZ ;  /* 0x000000ff00047c82 */ /* 0x000fe20008000000 */
[----:B------:R-:W-:-:S03]  /*0150*/  SHF.R.U32.HI R2, RZ, 0x1, R8 ;  /* 0x00000001ff027819 */ /* 0x000fc60000011608 */
[----:B------:R-:W-:-:S05]  /*0160*/  VIADD R7, R4, 0xffffffff ;  /* 0xffffffff04077836 */ /* 0x000fca0000000000 */
[----:B------:R-:W-:Y:S02]  /*0170*/  ISETP.GE.U32.AND P6, PT, R7, 0x3, PT ;  /* 0x000000030700780c */ /* 0x000fe40003fc6070 */
[----:B------:R-:W-:Y:S01]  /*0180*/  IADD3 R7, PT, PT, -R2, R8, R3 ;  /* 0x0000000802077210 */ /* 0x000fe20007ffe103 */
[----:B------:R-:W-:Y:S01]  /*0190*/  IMAD.MOV.U32 R2, RZ, RZ, RZ ;  /* 0x000000ffff027224 */ /* 0x000fe200078e00ff */
[----:B0-----:R-:W-:-:S04]  /*01a0*/  SHF.R.S32.HI R5, RZ, 0x1, R6 ;  /* 0x00000001ff057819 */ /* 0x001fc80000011406 */
[----:B------:R-:W-:Y:S02]  /*01b0*/  IADD3 R5, PT, PT, -R5, R6, R0 ;  /* 0x0000000605057210 */ /* 0x000fe40007ffe100 */
[C---:B------:R-:W-:Y:S02]  /*01c0*/  LOP3.LUT R6, R8.reuse, 0x3, RZ, 0xc0, !PT ;  /* 0x0000000308067812 */ /* 0x040fe400078ec0ff */
[----:B------:R-:W-:-:S07]  /*01d0*/  LOP3.LUT R8, R8, 0x7ffffff8, RZ, 0xc0, !PT ;  /* 0x7ffffff808087812 */ /* 0x000fce00078ec0ff */
.L_x_116:
[----:B------:R-:W0:Y:S01]  /*01e0*/  LDCU UR6, c[0x0][0x384] ;  /* 0x00007080ff0677ac */ /* 0x000e220008000800 */
[----:B------:R-:W-:Y:S01]  /*01f0*/  BSSY.RECONVERGENT B0, `(.L_x_110) ;  /* 0x00000a3000007945 */ /* 0x000fe20003800200 */
[----:B------:R-:W-:-:S06]  /*0200*/  ULOP3.LUT UR5, URZ, UR4, URZ, 0x33, !UPT ;  /* 0x00000004ff057292 */ /* 0x000fcc000f8e33ff */
[----:B------:R-:W-:-:S05]  /*0210*/  VIADD R9, R5, UR5 ;  /* 0x0000000505097c36 */ /* 0x000fca0008000000 */
[----:B0-----:R-:W-:-:S04]  /*0220*/  ISETP.GE.AND P0, PT, R9, UR6, PT ;  /* 0x0000000609007c0c */ /* 0x001fc8000bf06270 */
[----:B------:R-:W-:-:S13]  /*0230*/  ISETP.LT.OR P0, PT, R9, RZ, P0 ;  /* 0x000000ff0900720c */ /* 0x000fda0000701670 */
[----:B------:R-:W-:Y:S05]  /*0240*/  @P0 BRA `(.L_x_111) ;  /* 0x0000000800740947 */ /* 0x000fea0003800000 */
[----:B------:R-:W0:Y:S01]  /*0250*/  LDCU UR5, c[0x0][0x388] ;  /* 0x00007100ff0577ac */ /* 0x000e220008000800 */
[----:B------:R-:W-:Y:S01]  /*0260*/  IMAD.MOV.U32 R18, RZ, RZ, RZ ;  /* 0x000000ffff127224 */ /* 0x000fe200078e00ff */
[----:B------:R-:W1:Y:S01]  /*0270*/  LDCU UR6, c[0x0][0x380] ;  /* 0x00007000ff0677ac */ /* 0x000e620008000800 */
[----:B0-----:R-:W-:Y:S01]  /*0280*/  UISETP.GE.U32.AND UP0, UPT, UR5, 0x8, UPT ;  /* 0x000000080500788c */ /* 0x001fe2000bf06070 */
[----:B-1----:R-:W-:-:S04]  /*0290*/  IMAD.U32 R10, RZ, RZ, UR6 ;  /* 0x00000006ff0a7e24 */ /* 0x002fc8000f8e00ff */
[----:B------:R-:W-:-:S04]  /*02a0*/  IMAD R11, R10, UR4, RZ ;  /* 0x000000040a0b7c24 */ /* 0x000fc8000f8e02ff */
[----:B------:R-:W-:Y:S05]  /*02b0*/  BRA.U !UP0, `(.L_x_112) ;  /* 0x0000000108fc7547 */ /* 0x000fea000b800000 */
[----:B------:R-:W0:Y:S01]  /*02c0*/  LDCU UR7, c[0x0][0x380] ;  /* 0x00007000ff0777ac */ /* 0x000e220008000800 */
[----:B------:R-:W-:-:S05]  /*02d0*/  UMOV UR5, URZ ;  /* 0x000000ff00057c82 */ /* 0x000fca0008000000 */
.L_x_113:
[----:B------:R-:W1:Y:S01]  /*02e0*/  LDC.64 R14, c[0x0][0x390] ;  /* 0x0000e400ff0e7b82 */ /* 0x000e620000000a00 */
[----:B------:R-:W-:Y:S01]  /*02f0*/  ULOP3.LUT UR6, URZ, UR5, URZ, 0x33, !UPT ;  /* 0x00000005ff067292 */ /* 0x000fe2000f8e33ff */
[----:B0-----:R-:W-:Y:S01]  /*0300*/  IMAD.U32 R10, RZ, RZ, UR7 ;  /* 0x00000007ff0a7e24 */ /* 0x001fe2000f8e00ff */
[----:B------:R-:W-:Y:S01]  /*0310*/  IADD3 R19, PT, PT, R11, UR5, RZ ;  /* 0x000000050b137c10 */ /* 0x000fe2000fffe0ff */
[----:B------:R-:W-:-:S03]  /*0320*/  VIADD R16, R7, -UR5 ;  /* 0x8000000507107c36 */ /* 0x000fc60008000000 */
[----:B------:R-:W-:Y:S01]  /*0330*/  VIADD R17, R7, UR6 ;  /* 0x0000000607117c36 */ /* 0x000fe20008000000 */
[----:B------:R-:W0:Y:S01]  /*0340*/  LDC.64 R12, c[0x0][0x398] ;  /* 0x0000e600ff0c7b82 */ /* 0x000e220000000a00 */
[----:B------:R-:W-:-:S03]  /*0350*/  VIADD R21, R16, 0xfffffffe ;  /* 0xfffffffe10157836 */ /* 0x000fc60000000000 */
[-C--:B------:R-:W-:Y:S02]  /*0360*/  ISETP.GE.AND P4, PT, R17, R10.reuse, PT ;  /* 0x0000000a1100720c */ /* 0x080fe40003f86270 */
[-C--:B------:R-:W-:Y:S02]  /*0370*/  ISETP.GE.AND P0, PT, R21, R10.reuse, PT ;  /* 0x0000000a1500720c */ /* 0x080fe40003f06270 */
[----:B------:R-:W-:Y:S01]  /*0380*/  ISETP.LT.OR P4, PT, R17, RZ, P4 ;  /* 0x000000ff1100720c */ /* 0x000fe20002781670 */
[----:B------:R-:W-:Y:S01]  /*0390*/  IMAD R17, R9, R10, R17 ;  /* 0x0000000a09117224 */ /* 0x000fe200078e0211 */
[----:B------:R-:W-:-:S03]  /*03a0*/  ISETP.LT.OR P0, PT, R21, RZ, P0 ;  /* 0x000000ff1500720c */ /* 0x000fc60000701670 */
[----:B-1----:R-:W-:-:S08]  /*03b0*/  IMAD.WIDE R14, R17, 0x4, R14 ;  /* 0x00000004110e7825 */ /* 0x002fd000078e020e */
[----:B------:R-:W2:Y:S01]  /*03c0*/  @!P4 LDG.E R17, desc[UR8][R14.64] ;  /* 0x000000080e11c981 */ /* 0x000ea2000c1e1900 */
[----:B0-----:R-:W-:-:S03]  /*03d0*/  IMAD.WIDE R12, R19, 0x4, R12 ;  /* 0x00000004130c7825 */ /* 0x001fc600078e020c */
[----:B------:R-:W3:Y:S04]  /*03e0*/  @!P0 LDG.E R19, desc[UR8][R14.64+-0x4] ;  /* 0xfffffc080e138981 */ /* 0x000ee8000c1e1900 */
[----:B------:R-:W2:Y:S04]  /*03f0*/  @!P4 LDG.E R18, desc[UR8][R12.64] ;  /* 0x000000080c12c981 */ /* 0x000ea8000c1e1900 */
[----:B------:R-:W3:Y:S01]  /*0400*/  @!P0 LDG.E R20, desc[UR8][R12.64+0x4] ;  /* 0x000004080c148981 */ /* 0x000ee2000c1e1900 */
[C---:B------:R-:W-:Y:S02]  /*0410*/  VIADD R21, R16.reuse, 0xfffffffd ;  /* 0xfffffffd10157836 */ /* 0x040fe40000000000 */
[----:B------:R-:W-:-:S03]  /*0420*/  VIADD R23, R16, 0xfffffffc ;  /* 0xfffffffc10177836 */ /* 0x000fc60000000000 */
[-C--:B------:R-:W-:Y:S02]  /*0430*/  ISETP.GE.AND P1, PT, R21, R10.reuse, PT ;  /* 0x0000000a1500720c */ /* 0x080fe40003f26270 */
[----:B------:R-:W-:Y:S02]  /*0440*/  ISETP.GE.AND P3, PT, R23, R10, PT ;  /* 0x0000000a1700720c */ /* 0x000fe40003f66270 */
[----:B------:R-:W-:Y:S01]  /*0450*/  ISETP.LT.OR P1, PT, R21, RZ, P1 ;  /* 0x000000ff1500720c */ /* 0x000fe20000f21670 */
[C---:B------:R-:W-:Y:S01]  /*0460*/  VIADD R21, R16.reuse, 0xfffffffb ;  /* 0xfffffffb10157836 */ /* 0x040fe20000000000 */
[----:B------:R-:W-:Y:S01]  /*0470*/  ISETP.LT.OR P3, PT, R23, RZ, P3 ;  /* 0x000000ff1700720c */ /* 0x000fe20001f61670 */
[----:B------:R-:W-:-:S03]  /*0480*/  VIADD R23, R16, 0xfffffffa ;  /* 0xfffffffa10177836 */ /* 0x000fc60000000000 */
[-C--:B------:R-:W-:Y:S01]  /*0490*/  ISETP.GE.AND P2, PT, R21, R10.reuse, PT ;  /* 0x0000000a1500720c */ /* 0x080fe20003f46270 */
[C---:B------:R-:W-:Y:S01]  /*04a0*/  VIADD R25, R16.reuse, 0xfffffff9 ;  /* 0xfffffff910197836 */ /* 0x040fe20000000000 */
[----:B------:R-:W-:Y:S02]  /*04b0*/  ISETP.GE.AND P5, PT, R23, R10, PT ;  /* 0x0000000a1700720c */ /* 0x000fe40003fa6270 */
[----:B------:R-:W-:Y:S01]  /*04c0*/  ISETP.LT.OR P2, PT, R21, RZ, P2 ;  /* 0x000000ff1500720c */ /* 0x000fe20001741670 */
[----:B------:R-:W-:Y:S01]  /*04d0*/  VIADD R21, R16, 0xfffffff8 ;  /* 0xfffffff810157836 */ /* 0x000fe20000000000 */
[----:B------:R-:W-:Y:S01]  /*04e0*/  ISETP.LT.OR P5, PT, R23, RZ, P5 ;  /* 0x000000ff1700720c */ /* 0x000fe20002fa1670 */
[----:B------:R-:W4:-:S12]  /*04f0*/  @!P1 LDG.E R16, desc[UR8][R12.64+0x8] ;  /* 0x000008080c109981 */ /* 0x000f18000c1e1900 */
[----:B------:R-:W5:Y:S04]  /*0500*/  @!P5 LDG.E R23, desc[UR8][R14.64+-0x14] ;  /* 0xffffec080e17d981 */ /* 0x000f68000c1e1900 */
[----:B------:R-:W5:Y:S01]  /*0510*/  @!P5 LDG.E R22, desc[UR8][R12.64+0x14] ;  /* 0x000014080c16d981 */ /* 0x000f62000c1e1900 */
[----:B--2---:R-:W-:Y:S01]  /*0520*/  @!P4 FFMA R2, R17, R18, R2 ;  /* 0x000000121102c223 */ /* 0x004fe20000000002 */
[----:B------:R-:W-:Y:S02]  /*0530*/  ISETP.GE.AND P4, PT, R25, R10, PT ;  /* 0x0000000a1900720c */ /* 0x000fe40003f86270 */
[----:B------:R-:W4:Y:S01]  /*0540*/  @!P1 LDG.E R17, desc[UR8][R14.64+-0x8] ;  /* 0xfffff8080e119981 */ /* 0x000f22000c1e1900 */
[----:B---3--:R-:W-:Y:S01]  /*0550*/  @!P0 FFMA R2, R19, R20, R2 ;  /* 0x0000001413028223 */ /* 0x008fe20000000002 */
[----:B------:R-:W-:-:S02]  /*0560*/  ISETP.LT.OR P4, PT, R25, RZ, P4 ;  /* 0x000000ff1900720c */ /* 0x000fc40002781670 */
[----:B------:R-:W2:Y:S01]  /*0570*/  @!P3 LDG.E R19, desc[UR8][R14.64+-0xc] ;  /* 0xfffff4080e13b981 */ /* 0x000ea2000c1e1900 */
[----:B------:R-:W-:-:S03]  /*0580*/  ISETP.GE.AND P0, PT, R21, R10, PT ;  /* 0x0000000a1500720c */ /* 0x000fc60003f06270 */
[----:B------:R-:W2:Y:S01]  /*0590*/  @!P3 LDG.E R18, desc[UR8][R12.64+0xc] ;  /* 0x00000c080c12b981 */ /* 0x000ea2000c1e1900 */
[----:B------:R-:W-:-:S03]  /*05a0*/  ISETP.LT.OR P0, PT, R21, RZ, P0 ;  /* 0x000000ff1500720c */ /* 0x000fc60000701670 */
[----:B------:R-:W3:Y:S04]  /*05b0*/  @!P2 LDG.E R21, desc[UR8][R14.64+-0x10] ;  /* 0xfffff0080e15a981 */ /* 0x000ee8000c1e1900 */
[----:B------:R-:W3:Y:S04]  /*05c0*/  @!P2 LDG.E R20, desc[UR8][R12.64+0x10] ;  /* 0x000010080c14a981 */ /* 0x000ee8000c1e1900 */
[----:B------:R-:W5:Y:S04]  /*05d0*/  @!P4 LDG.E R25, desc[UR8][R14.64+-0x18] ;  /* 0xffffe8080e19c981 */ /* 0x000f68000c1e1900 */
[----:B------:R-:W5:Y:S04]  /*05e0*/  @!P4 LDG.E R24, desc[UR8][R12.64+0x18] ;  /* 0x000018080c18c981 */ /* 0x000f68000c1e1900 */
[----:B------:R-:W5:Y:S04]  /*05f0*/  @!P0 LDG.E R27, desc[UR8][R14.64+-0x1c] ;  /* 0xffffe4080e1b8981 */ /* 0x000f68000c1e1900 */
[----:B------:R-:W5:Y:S01]  /*0600*/  @!P0 LDG.E R26, desc[UR8][R12.64+0x1c] ;  /* 0x00001c080c1a8981 */ /* 0x000f62000c1e1900 */
[----:B------:R-:W-:Y:S01]  /*0610*/  UIADD3 UR5, UPT, UPT, UR5, 0x8, URZ ;  /* 0x0000000805057890 */ /* 0x000fe2000fffe0ff */
[----:B----4-:R-:W-:-:S05]  /*0620*/  @!P1 FFMA R2, R17, R16, R2 ;  /* 0x0000001011029223 */ /* 0x010fca0000000002 */
[----:B------:R-:W-:Y:S01]  /*0630*/  ISETP.NE.AND P1, PT, R8, UR5, PT ;  /* 0x0000000508007c0c */ /* 0x000fe2000bf25270 */
[----:B--2---:R-:W-:-:S04]  /*0640*/  @!P3 FFMA R2, R19, R18, R2 ;  /* 0x000000121302b223 */ /* 0x004fc80000000002 */
[----:B---3--:R-:W-:-:S04]  /*0650*/  @!P2 FFMA R2, R21, R20, R2 ;  /* 0x000000141502a223 */ /* 0x008fc80000000002 */
[----:B-----5:R-:W-:-:S04]  /*0660*/  @!P5 FFMA R2, R23, R22, R2 ;  /* 0x000000161702d223 */ /* 0x020fc80000000002 */
[----:B------:R-:W-:-:S04]  /*0670*/  @!P4 FFMA R2, R25, R24, R2 ;  /* 0x000000181902c223 */ /* 0x000fc80000000002 */
[----:B------:R-:W-:Y:S01]  /*0680*/  @!P0 FFMA R2, R27, R26, R2 ;  /* 0x0000001a1b028223 */ /* 0x000fe20000000002 */
[----:B------:R-:W-:Y:S06]  /*0690*/  @P1 BRA `(.L_x_113) ;  /* 0xfffffffc00101947 */ /* 0x000fec000383ffff */
[----:B------:R-:W-:-:S07]  /*06a0*/  MOV R18, R8 ;  /* 0x0000000800127202 */ /* 0x000fce0000000f00 */
.L_x_112:
[----:B------:R-:W-:-:S13]  /*06b0*/  ISETP.NE.AND P0, PT, R4, RZ, PT ;  /* 0x000000ff0400720c */ /* 0x000fda0003f05270 */
[----:B------:R-:W-:Y:S05]  /*06c0*/  @!P0 BRA `(.L_x_111) ;  /* 0x0000000400548947 */ /* 0x000fea0003800000 */
[----:B------:R-:W-:Y:S01]  /*06d0*/  ISETP.NE.AND P3, PT, R6, RZ, PT ;  /* 0x000000ff0600720c */ /* 0x000fe20003f65270 */
[----:B------:R-:W-:-:S12]  /*06e0*/  @!P6 BRA `(.L_x_114) ;  /* 0x000000000098e947 */ /* 0x000fd80003800000 */
[----:B------:R-:W-:Y:S01]  /*06f0*/  LOP3.LUT R12, RZ, R18, RZ, 0x33, !PT ;  /* 0x00000012ff0c7212 */ /* 0x000fe200078e33ff */
[----:B------:R-:W0:Y:S01]  /*0700*/  LDC.64 R14, c[0x0][0x390] ;  /* 0x0000e400ff0e7b82 */ /* 0x000e220000000a00 */
[----:B------:R-:W-:-:S03]  /*0710*/  IMAD.IADD R20, R7, 0x1, -R18 ;  /* 0x0000000107147824 */ /* 0x000fc600078e0a12 */
[----:B------:R-:W-:Y:S02]  /*0720*/  IMAD.IADD R21, R7, 0x1, R12 ;  /* 0x0000000107157824 */ /* 0x000fe400078e020c */
[C---:B------:R-:W-:Y:S02]  /*0730*/  VIADD R19, R20.reuse, 0xfffffffe ;  /* 0xfffffffe14137836 */ /* 0x040fe40000000000 */
[----:B------:R-:W1:Y:S01]  /*0740*/  LDC.64 R12, c[0x0][0x398] ;  /* 0x0000e600ff0c7b82 */ /* 0x000e620000000a00 */
[-C--:B------:R-:W-:Y:S01]  /*0750*/  ISETP.GE.AND P0, PT, R21, R10.reuse, PT ;  /* 0x0000000a1500720c */ /* 0x080fe20003f06270 */
[----:B------:R-:W-:Y:S01]  /*0760*/  VIADD R25, R20, 0xfffffffd ;  /* 0xfffffffd14197836 */ /* 0x000fe20000000000 */
[-C--:B------:R-:W-:Y:S02]  /*0770*/  ISETP.GE.AND P1, PT, R19, R10.reuse, PT ;  /* 0x0000000a1300720c */ /* 0x080fe40003f26270 */
[----:B------:R-:W-:Y:S01]  /*0780*/  ISETP.LT.OR P0, PT, R21, RZ, P0 ;  /* 0x000000ff1500720c */ /* 0x000fe20000701670 */
[----:B------:R-:W-:Y:S01]  /*0790*/  IMAD R21, R9, R10, R21 ;  /* 0x0000000a09157224 */ /* 0x000fe200078e0215 */
[----:B------:R-:W-:-:S02]  /*07a0*/  ISETP.LT.OR P1, PT, R19, RZ, P1 ;  /* 0x000000ff1300720c */ /* 0x000fc40000f21670 */
[----:B------:R-:W-:Y:S02]  /*07b0*/  IADD3 R19, P4, PT, R11, R18, RZ ;  /* 0x000000120b137210 */ /* 0x000fe40007f9e0ff */
[----:B------:R-:W-:-:S04]  /*07c0*/  ISETP.GE.AND P2, PT, R25, R10, PT ;  /* 0x0000000a1900720c */ /* 0x000fc80003f46270 */
[----:B------:R-:W-:Y:S01]  /*07d0*/  ISETP.LT.OR P2, PT, R25, RZ, P2 ;  /* 0x000000ff1900720c */ /* 0x000fe20001741670 */
[----:B0-----:R-:W-:Y:S02]  /*07e0*/  IMAD.WIDE R14, R21, 0x4, R14 ;  /* 0x00000004150e7825 */ /* 0x001fe400078e020e */
[----:B------:R-:W0:Y:S02]  /*07f0*/  @!P0 LDC.64 R16, c[0x0][0x398] ;  /* 0x0000e600ff108b82 */ /* 0x000e240000000a00 */
[----:B------:R-:W-:Y:S01]  /*0800*/  @!P0 IMAD.IADD R23, R11, 0x1, R18 ;  /* 0x000000010b178824 */ /* 0x000fe200078e0212 */
[----:B------:R-:W2:Y:S01]  /*0810*/  @!P1 LDG.E R21, desc[UR8][R14.64+-0x4] ;  /* 0xfffffc080e159981 */ /* 0x000ea2000c1e1900 */
[----:B-1----:R-:W-:Y:S02]  /*0820*/  LEA R12, P5, R19, R12, 0x2 ;  /* 0x0000000c130c7211 */ /* 0x002fe400078a10ff */
[----:B0-----:R-:W-:-:S04]  /*0830*/  @!P0 IMAD.WIDE R16, R23, 0x4, R16 ;  /* 0x0000000417108825 */ /* 0x001fc800078e0210 */
[----:B------:R-:W-:Y:S01]  /*0840*/  VIADD R23, R20, 0xfffffffc ;  /* 0xfffffffc14177836 */ /* 0x000fe20000000000 */
[----:B------:R-:W-:Y:S01]  /*0850*/  LEA.HI.X.SX32 R20, R11, RZ, 0x1, P4 ;  /* 0x000000ff0b147211 */ /* 0x000fe200020f0eff */
[----:B------:R-:W3:Y:S03]  /*0860*/  @!P0 LDG.E R16, desc[UR8][R16.64] ;  /* 0x0000000810108981 */ /* 0x000ee6000c1e1900 */
[----:B------:R-:W-:Y:S02]  /*0870*/  ISETP.GE.AND P4, PT, R23, R10, PT ;  /* 0x0000000a1700720c */ /* 0x000fe40003f86270 */
[----:B------:R-:W-:Y:S02]  /*0880*/  LEA.HI.X R13, R19, R13, R20, 0x2, P5 ;  /* 0x0000000d130d7211 */ /* 0x000fe400028f1414 */
[----:B------:R-:W-:Y:S01]  /*0890*/  ISETP.LT.OR P4, PT, R23, RZ, P4 ;  /* 0x000000ff1700720c */ /* 0x000fe20002781670 */
[----:B------:R-:W3:Y:S04]  /*08a0*/  @!P0 LDG.E R19, desc[UR8][R14.64] ;  /* 0x000000080e138981 */ /* 0x000ee8000c1e1900 */
[----:B------:R-:W2:Y:S04]  /*08b0*/  @!P1 LDG.E R20, desc[UR8][R12.64+0x4] ;  /* 0x000004080c149981 */ /* 0x000ea8000c1e1900 */
[----:B------:R-:W4:Y:S04]  /*08c0*/  @!P2 LDG.E R23, desc[UR8][R14.64+-0x8] ;  /* 0xfffff8080e17a981 */ /* 0x000f28000c1e1900 */
[----:B------:R-:W4:Y:S04]  /*08d0*/  @!P2 LDG.E R22, desc[UR8][R12.64+0x8] ;  /* 0x000008080c16a981 */ /* 0x000f28000c1e1900 */
[----:B------:R-:W5:Y:S04]  /*08e0*/  @!P4 LDG.E R25, desc[UR8][R14.64+-0xc] ;  /* 0xfffff4080e19c981 */ /* 0x000f68000c1e1900 */
[----:B------:R-:W5:Y:S01]  /*08f0*/  @!P4 LDG.E R24, desc[UR8][R12.64+0xc] ;  /* 0x00000c080c18c981 */ /* 0x000f62000c1e1900 */
[----:B------:R-:W-:Y:S01]  /*0900*/  IADD3 R18, PT, PT, R18, 0x4, RZ ;  /* 0x0000000412127810 */ /* 0x000fe20007ffe0ff */
[----:B---3--:R-:W-:-:S04]  /*0910*/  @!P0 FFMA R2, R19, R16, R2 ;  /* 0x0000001013028223 */ /* 0x008fc80000000002 */
[----:B--2---:R-:W-:-:S04]  /*0920*/  @!P1 FFMA R2, R21, R20, R2 ;  /* 0x0000001415029223 */ /* 0x004fc80000000002 */
[----:B----4-:R-:W-:-:S04]  /*0930*/  @!P2 FFMA R2, R23, R22, R2 ;  /* 0x000000161702a223 */ /* 0x010fc80000000002 */
[----:B-----5:R-:W-:-:S07]  /*0940*/  @!P4 FFMA R2, R25, R24, R2 ;  /* 0x000000181902c223 */ /* 0x020fce0000000002 */
.L_x_114:
[----:B------:R-:W-:Y:S05]  /*0950*/  @!P3 BRA `(.L_x_111) ;  /* 0x0000000000b0b947 */ /* 0x000fea0003800000 */
[----:B------:R-:W0:Y:S01]  /*0960*/  LDCU UR5, c[0x0][0x388] ;  /* 0x00007100ff0577ac */ /* 0x000e220008000800 */
[----:B------:R-:W-:Y:S01]  /*0970*/  ISETP.NE.AND P0, PT, R6, 0x1, PT ;  /* 0x000000010600780c */ /* 0x000fe20003f05270 */
[----:B0-----:R-:W-:-:S12]  /*0980*/  ULOP3.LUT UP0, URZ, UR5, 0x1, URZ, 0xc0, !UPT ;  /* 0x0000000105ff7892 */ /* 0x001fd8000f80c0ff */
[----:B------:R-:W-:Y:S05]  /*0990*/  @!P0 BRA `(.L_x_115) ;  /* 0x0000000000648947 */ /* 0x000fea0003800000 */
[----:B------:R-:W-:Y:S01]  /*09a0*/  LOP3.LUT R12, RZ, R18, RZ, 0x33, !PT ;  /* 0x00000012ff0c7212 */ /* 0x000fe200078e33ff */
[----:B------:R-:W0:Y:S01]  /*09b0*/  LDC.64 R14, c[0x0][0x390] ;  /* 0x0000e400ff0e7b82 */ /* 0x000e220000000a00 */
[----:B------:R-:W-:-:S03]  /*09c0*/  IADD3 R13, PT, PT, R7, -0x2, -R18 ;  /* 0xfffffffe070d7810 */ /* 0x000fc60007ffe812 */
[----:B------:R-:W-:Y:S01]  /*09d0*/  IMAD.IADD R19, R7, 0x1, R12 ;  /* 0x0000000107137824 */ /* 0x000fe200078e020c */
[----:B------:R-:W-:-:S04]  /*09e0*/  ISETP.GE.AND P0, PT, R13, R10, PT ;  /* 0x0000000a0d00720c */ /* 0x000fc80003f06270 */
[-C--:B------:R-:W-:Y:S02]  /*09f0*/  ISETP.GE.AND P1, PT, R19, R10.reuse, PT ;  /* 0x0000000a1300720c */ /* 0x080fe40003f26270 */
[----:B------:R-:W-:Y:S02]  /*0a00*/  ISETP.LT.OR P0, PT, R13, RZ, P0 ;  /* 0x000000ff0d00720c */ /* 0x000fe40000701670 */
[----:B------:R-:W-:Y:S01]  /*0a10*/  ISETP.LT.OR P1, PT, R19, RZ, P1 ;  /* 0x000000ff1300720c */ /* 0x000fe20000f21670 */
[----:B------:R-:W-:-:S10]  /*0a20*/  IMAD R19, R9, R10, R19 ;  /* 0x0000000a09137224 */ /* 0x000fd400078e0213 */
[----:B------:R-:W1:Y:S01]  /*0a30*/  @!P0 LDC.64 R12, c[0x0][0x398] ;  /* 0x0000e600ff0c8b82 */ /* 0x000e620000000a00 */
[C---:B------:R-:W-:Y:S01]  /*0a40*/  @!P0 IADD3 R20, P2, PT, R11.reuse, R18, RZ ;  /* 0x000000120b148210 */ /* 0x040fe20007f5e0ff */
[----:B------:R-:W-:Y:S02]  /*0a50*/  @!P1 IMAD.IADD R21, R11, 0x1, R18 ;  /* 0x000000010b159824 */ /* 0x000fe400078e0212 */
[----:B0-----:R-:W-:Y:S01]  /*0a60*/  IMAD.WIDE R14, R19, 0x4, R14 ;  /* 0x00000004130e7825 */ /* 0x001fe200078e020e */
[----:B------:R-:W-:-:S03]  /*0a70*/  @!P0 LEA.HI.X.SX32 R19, R11, RZ, 0x1, P2 ;  /* 0x000000ff0b138211 */ /* 0x000fc600010f0eff */
[----:B------:R-:W0:Y:S01]  /*0a80*/  @!P1 LDC.64 R16, c[0x0][0x398] ;  /* 0x0000e600ff109b82 */ /* 0x000e220000000a00 */
[----:B-1----:R-:W-:-:S04]  /*0a90*/  @!P0 LEA R12, P2, R20, R12, 0x2 ;  /* 0x0000000c140c8211 */ /* 0x002fc800078410ff */
[----:B------:R-:W-:Y:S02]  /*0aa0*/  @!P0 LEA.HI.X R13, R20, R13, R19, 0x2, P2 ;  /* 0x0000000d140d8211 */ /* 0x000fe400010f1413 */
[----:B------:R-:W2:Y:S01]  /*0ab0*/  @!P1 LDG.E R19, desc[UR8][R14.64] ;  /* 0x000000080e139981 */ /* 0x000ea2000c1e1900 */
[----:B0-----:R-:W-:-:S03]  /*0ac0*/  @!P1 IMAD.WIDE R16, R21, 0x4, R16 ;  /* 0x0000000415109825 */ /* 0x001fc600078e0210 */
[----:B------:R-:W3:Y:S04]  /*0ad0*/  @!P0 LDG.E R21, desc[UR8][R14.64+-0x4] ;  /* 0xfffffc080e158981 */ /* 0x000ee8000c1e1900 */
[----:B------:R-:W2:Y:S04]  /*0ae0*/  @!P1 LDG.E R17, desc[UR8][R16.64] ;  /* 0x0000000810119981 */ /* 0x000ea8000c1e1900 */
[----:B------:R-:W3:Y:S01]  /*0af0*/  @!P0 LDG.E R12, desc[UR8][R12.64+0x4] ;  /* 0x000004080c0c8981 */ /* 0x000ee2000c1e1900 */
[----:B------:R-:W-:Y:S02]  /*0b00*/  VIADD R18, R18, 0x2 ;  /* 0x0000000212127836 */ /* 0x000fe40000000000 */
[----:B--2---:R-:W-:-:S04]  /*0b10*/  @!P1 FFMA R2, R17, R19, R2 ;  /* 0x0000001311029223 */ /* 0x004fc80000000002 */
[----:B---3--:R-:W-:-:S07]  /*0b20*/  @!P0 FFMA R2, R21, R12, R2 ;  /* 0x0000000c15028223 */ /* 0x008fce0000000002 */
.L_x_115:
[----:B------:R-:W-:Y:S05]  /*0b30*/  BRA.U !UP0, `(.L_x_111) ;  /* 0x0000000108387547 */ /* 0x000fea000b800000 */
[----:B------:R-:W-:-:S05]  /*0b40*/  LOP3.LUT R12, RZ, R18, RZ, 0x33, !PT ;  /* 0x00000012ff0c7212 */ /* 0x000fca00078e33ff */
[----:B------:R-:W-:-:S05]  /*0b50*/  IMAD.IADD R17, R7, 0x1, R12 ;  /* 0x0000000107117824 */ /* 0x000fca00078e020c */
[----:B------:R-:W-:-:S04]  /*0b60*/  ISETP.GE.AND P0, PT, R17, R10, PT ;  /* 0x0000000a1100720c */ /* 0x000fc80003f06270 */
[----:B------:R-:W-:-:S13]  /*0b70*/  ISETP.LT.OR P0, PT, R17, RZ, P0 ;  /* 0x000000ff1100720c */ /* 0x000fda0000701670 */
[----:B------:R-:W-:Y:S05]  /*0b80*/  @P0 BRA `(.L_x_111) ;  /* 0x0000000000240947 */ /* 0x000fea0003800000 */
[----:B------:R-:W0:Y:S01]  /*0b90*/  LDC.64 R14, c[0x0][0x390] ;  /* 0x0000e400ff0e7b82 */ /* 0x000e220000000a00 */
[----:B------:R-:W-:Y:S02]  /*0ba0*/  IMAD R9, R9, R10, R17 ;  /* 0x0000000a09097224 */ /* 0x000fe400078e0211 */
[----:B------:R-:W-:-:S05]  /*0bb0*/  IMAD.IADD R11, R11, 0x1, R18 ;  /* 0x000000010b0b7824 */ /* 0x000fca00078e0212 */
[----:B------:R-:W1:Y:S01]  /*0bc0*/  LDC.64 R12, c[0x0][0x398] ;  /* 0x0000e600ff0c7b82 */ /* 0x000e620000000a00 */
[----:B0-----:R-:W-:-:S06]  /*0bd0*/  IMAD.WIDE R14, R9, 0x4, R14 ;  /* 0x00000004090e7825 */ /* 0x001fcc00078e020e */
[----:B------:R-:W2:Y:S01]  /*0be0*/  LDG.E R15, desc[UR8][R14.64] ;  /* 0x000000080e0f7981 */ /* 0x000ea2000c1e1900 */
[----:B-1----:R-:W-:-:S06]  /*0bf0*/  IMAD.WIDE R12, R11, 0x4, R12 ;  /* 0x000000040b0c7825 */ /* 0x002fcc00078e020c */
[----:B------:R-:W2:Y:S02]  /*0c00*/  LDG.E R12, desc[UR8][R12.64] ;  /* 0x000000080c0c7981 */ /* 0x000ea4000c1e1900 */
[----:B--2---:R-:W-:-:S07]  /*0c10*/  FFMA R2, R15, R12, R2 ;  /* 0x0000000c0f027223 */ /* 0x004fce0000000002 */
.L_x_111:
[----:B------:R-:W-:Y:S05]  /*0c20*/  BSYNC.RECONVERGENT B0 ;  /* 0x0000000000007941 */ /* 0x000fea0003800200 */
.L_x_110:
[----:B------:R-:W0:Y:S01]  /*0c30*/  LDCU UR5, c[0x0][0x388] ;  /* 0x00007100ff0577ac */ /* 0x000e220008000800 */
[----:B------:R-:W-:-:S04]  /*0c40*/  UIADD3 UR4, UPT, UPT, UR4, 0x1, URZ ;  /* 0x0000000104047890 */ /* 0x000fc8000fffe0ff */
[----:B0-----:R-:W-:-:S09]  /*0c50*/  UISETP.NE.AND UP0, UPT, UR4, UR5, UPT ;  /* 0x000000050400728c */ /* 0x001fd2000bf05270 */
[----:B------:R-:W-:Y:S05]  /*0c60*/  BRA.U UP0, `(.L_x_116) ;  /* 0xfffffff5005c7547 */ /* 0x000fea000b83ffff */
.L_x_109:
[----:B------:R-:W0:Y:S01]  /*0c70*/  LDC.64 R4, c[0x0][0x3a0] ;  /* 0x0000e800ff047b82 */ /* 0x000e220000000a00 */
[----:B------:R-:W1:Y:S02]  /*0c80*/  LDCU UR5, c[0x0][0x380] ;  /* 0x00007000ff0577ac */ /* 0x000e640008000800 */
[----:B-1----:R-:W-:-:S04]  /*0c90*/  IMAD R3, R0, UR5, R3 ;  /* 0x0000000500037c24 */ /* 0x002fc8000f8e0203 */
[----:B0-----:R-:W-:-:S05]  /*0ca0*/  IMAD.WIDE R4, R3, 0x4, R4 ;  /* 0x0000000403047825 */ /* 0x001fca00078e0204 */
[----:B------:R-:W-:Y:S01]  /*0cb0*/  STG.E desc[UR8][R4.64], R2 ;  /* 0x0000000204007986 */ /* 0x000fe2000c101908 */
[----:B------:R-:W-:Y:S05]  /*0cc0*/  EXIT ;  /* 0x000000000000794d */ /* 0x000fea0003800000 */
.L_x_117:
        /* <DEDUP_REMOVED lines=11> */
.L_x_258:


//--------------------- .text.matrixConvEmptyBorder --------------------------
	.section	.text.matrixConvEmptyBorder,"ax",@progbits
	.align	128
        .global         matrixConvEmptyBorder
        .type           matrixConvEmptyBorder,@function
        .size           matrixConvEmptyBorder,(.L_x_259 - matrixConvEmptyBorder)
        .other          matrixConvEmptyBorder,@"STO_CUDA_ENTRY STV_DEFAULT"
matrixConvEmptyBorder:
.text.matrixConvEmptyBorder:
        /* <DEDUP_REMOVED lines=30> */
.L_x_125:
[----:B------:R-:W0:Y:S01]  /*01e0*/  LDCU UR5, c[0x0][0x384] ;  /* 0x00007080ff0577ac */ /* 0x000e220008000800 */
[----:B------:R-:W-:Y:S01]  /*01f0*/  VIADD R5, R14, UR4 ;  /* 0x000000040e057c36 */ /* 0x000fe20008000000 */
[----:B------:R-:W-:Y:S04]  /*0200*/  BSSY.RECONVERGENT B0, `(.L_x_119) ;  /* 0x00000a0000007945 */ /* 0x000fe80003800200 */
[----:B0-----:R-:W-:-:S04]  /*0210*/  ISETP.GE.AND P0, PT, R5, UR5, PT ;  /* 0x0000000505007c0c */ /* 0x001fc8000bf06270 */
[----:B------:R-:W-:-:S13]  /*0220*/  ISETP.LT.OR P0, PT, R5, RZ, P0 ;  /* 0x000000ff0500720c */ /* 0x000fda0000701670 */
[----:B------:R-:W-:Y:S05]  /*0230*/  @P0 BRA `(.L_x_120) ;  /* 0x0000000800700947 */ /* 0x000fea0003800000 */
[----:B------:R-:W0:Y:S01]  /*0240*/  LDC R6, c[0x0][0x388] ;  /* 0x0000e200ff067b82 */ /* 0x000e220000000800 */
[----:B------:R-:W-:Y:S01]  /*0250*/  HFMA2 R7, -RZ, RZ, 0, 0 ;  /* 0x00000000ff077431 */ /* 0x000fe200000001ff */
[C---:B0-----:R-:W-:Y:S01]  /*0260*/  ISETP.GE.U32.AND P0, PT, R6.reuse, 0x8, PT ;  /* 0x000000080600780c */ /* 0x041fe20003f06070 */
[----:B------:R-:W-:-:S12]  /*0270*/  IMAD R6, R6, UR4, RZ ;  /* 0x0000000406067c24 */ /* 0x000fd8000f8e02ff */
[----:B------:R-:W-:Y:S05]  /*0280*/  @!P0 BRA `(.L_x_121) ;  /* 0x0000000400048947 */ /* 0x000fea0003800000 */
[----:B------:R-:W0:Y:S01]  /*0290*/  LDCU UR8, c[0x0][0x380] ;  /* 0x00007000ff0877ac */ /* 0x000e220008000800 */
[----:B------:R-:W-:-:S05]  /*02a0*/  UMOV UR5, URZ ;  /* 0x000000ff00057c82 */ /* 0x000fca0008000000 */
.L_x_122:
[----:B------:R-:W-:Y:S01]  /*02b0*/  VIADD R12, R4, UR5 ;  /* 0x00000005040c7c36 */ /* 0x000fe20008000000 */
[----:B------:R-:W1:Y:S03]  /*02c0*/  LDC.64 R8, c[0x0][0x390] ;  /* 0x0000e400ff087b82 */ /* 0x000e660000000a00 */
[----:B0-----:R-:W-:Y:S01]  /*02d0*/  IMAD R7, R5, UR8, R12 ;  /* 0x0000000805077c24 */ /* 0x001fe2000f8e020c */
[----:B------:R-:W-:-:S04]  /*02e0*/  ISETP.GE.AND P4, PT, R12, UR8, PT ;  /* 0x000000080c007c0c */ /* 0x000fc8000bf86270 */
[----:B------:R-:W-:-:S13]  /*02f0*/  ISETP.LT.OR P4, PT, R12, RZ, P4 ;  /* 0x000000ff0c00720c */ /* 0x000fda0002781670 */
[----:B------:R-:W0:Y:S01]  /*0300*/  @!P4 LDC.64 R16, c[0x0][0x398] ;  /* 0x0000e600ff10cb82 */ /* 0x000e220000000a00 */
[----:B------:R-:W-:Y:S02]  /*0310*/  @!P4 VIADD R11, R6, UR5 ;  /* 0x00000005060bcc36 */ /* 0x000fe40008000000 */
[----:B-1----:R-:W-:-:S05]  /*0320*/  IMAD.WIDE R8, R7, 0x4, R8 ;  /* 0x0000000407087825 */ /* 0x002fca00078e0208 */
[----:B------:R-:W2:Y:S01]  /*0330*/  @!P4 LDG.E R7, desc[UR10][R8.64] ;  /* 0x0000000a0807c981 */ /* 0x000ea2000c1e1900 */
[----:B0-----:R-:W-:Y:S02]  /*0340*/  @!P4 IMAD.WIDE.U32 R16, R11, 0x4, R16 ;  /* 0x000000040b10c825 */ /* 0x001fe400078e0010 */
[----:B------:R-:W0:Y:S04]  /*0350*/  LDC.64 R10, c[0x0][0x398] ;  /* 0x0000e600ff0a7b82 */ /* 0x000e280000000a00 */
[----:B------:R1:W2:Y:S01]  /*0360*/  @!P4 LDG.E R16, desc[UR10][R16.64] ;  /* 0x0000000a1010c981 */ /* 0x0002a2000c1e1900 */
[C---:B------:R-:W-:Y:S01]  /*0370*/  VIADD R15, R12.reuse, 0x2 ;  /* 0x000000020c0f7836 */ /* 0x040fe20000000000 */
[----:B------:R-:W-:Y:S02]  /*0380*/  IADD3 R13, PT, PT, R12, 0x1, RZ ;  /* 0x000000010c0d7810 */ /* 0x000fe40007ffe0ff */
[----:B------:R-:W-:-:S02]  /*0390*/  IADD3 R18, P1, PT, R6, UR5, RZ ;  /* 0x0000000506127c10 */ /* 0x000fc4000ff3e0ff */
[----:B------:R-:W-:Y:S02]  /*03a0*/  ISETP.GE.AND P0, PT, R13, UR8, PT ;  /* 0x000000080d007c0c */ /* 0x000fe4000bf06270 */
[----:B------:R-:W-:Y:S02]  /*03b0*/  ISETP.GE.AND P3, PT, R15, UR8, PT ;  /* 0x000000080f007c0c */ /* 0x000fe4000bf66270 */
[----:B------:R-:W-:Y:S01]  /*03c0*/  ISETP.LT.OR P0, PT, R13, RZ, P0 ;  /* 0x000000ff0d00720c */ /* 0x000fe20000701670 */
[----:B------:R-:W-:Y:S01]  /*03d0*/  IMAD.X R13, RZ, RZ, RZ, P1 ;  /* 0x000000ffff0d7224 */ /* 0x000fe200008e06ff */
[----:B------:R-:W-:Y:S02]  /*03e0*/  ISETP.LT.OR P3, PT, R15, RZ, P3 ;  /* 0x000000ff0f00720c */ /* 0x000fe40001f61670 */
[C---:B------:R-:W-:Y:S01]  /*03f0*/  IADD3 R15, PT, PT, R12.reuse, 0x3, RZ ;  /* 0x000000030c0f7810 */ /* 0x040fe20007ffe0ff */
[----:B-1----:R-:W-:Y:S01]  /*0400*/  VIADD R17, R12, 0x4 ;  /* 0x000000040c117836 */ /* 0x002fe20000000000 */
[----:B0-----:R-:W-:-:S02]  /*0410*/  LEA R10, P1, R18, R10, 0x2 ;  /* 0x0000000a120a7211 */ /* 0x001fc400078210ff */
[----:B------:R-:W-:Y:S02]  /*0420*/  ISETP.GE.AND P2, PT, R15, UR8, PT ;  /* 0x000000080f007c0c */ /* 0x000fe4000bf46270 */
[----:B------:R-:W-:Y:S01]  /*0430*/  LEA.HI.X R11, R18, R11, R13, 0x2, P1 ;  /* 0x0000000b120b7211 */ /* 0x000fe200008f140d */
[C---:B------:R-:W-:Y:S01]  /*0440*/  VIADD R19, R12.reuse, 0x5 ;  /* 0x000000050c137836 */ /* 0x040fe20000000000 */
[----:B------:R-:W-:Y:S01]  /*0450*/  IADD3 R18, PT, PT, R12, 0x6, RZ ;  /* 0x000000060c127810 */ /* 0x000fe20007ffe0ff */
[----:B------:R-:W3:Y:S01]  /*0460*/  @!P0 LDG.E R13, desc[UR10][R8.64+0x4] ;  /* 0x0000040a080d8981 */ /* 0x000ee2000c1e1900 */
[----:B------:R-:W-:Y:S02]  /*0470*/  ISETP.GE.AND P1, PT, R17, UR8, PT ;  /* 0x0000000811007c0c */ /* 0x000fe4000bf26270 */
[----:B------:R-:W-:Y:S02]  /*0480*/  ISETP.LT.OR P2, PT, R15, RZ, P2 ;  /* 0x000000ff0f00720c */ /* 0x000fe40001741670 */
[----:B------:R-:W-:Y:S01]  /*0490*/  ISETP.GE.AND P6, PT, R18, UR8, PT ;  /* 0x0000000812007c0c */ /* 0x000fe2000bfc6270 */
[----:B------:R-:W3:Y:S01]  /*04a0*/  @!P0 LDG.E R15, desc[UR10][R10.64+0x4] ;  /* 0x0000040a0a0f8981 */ /* 0x000ee2000c1e1900 */
[----:B------:R-:W-:-:S02]  /*04b0*/  ISETP.GE.AND P5, PT, R19, UR8, PT ;  /* 0x0000000813007c0c */ /* 0x000fc4000bfa6270 */
[----:B------:R-:W-:Y:S02]  /*04c0*/  ISETP.LT.OR P1, PT, R17, RZ, P1 ;  /* 0x000000ff1100720c */ /* 0x000fe40000f21670 */
[----:B------:R-:W-:Y:S01]  /*04d0*/  ISETP.LT.OR P6, PT, R18, RZ, P6 ;  /* 0x000000ff1200720c */ /* 0x000fe200037c1670 */
[----:B------:R-:W-:Y:S01]  /*04e0*/  VIADD R18, R12, 0x7 ;  /* 0x000000070c127836 */ /* 0x000fe20000000000 */
[----:B------:R-:W-:Y:S01]  /*04f0*/  ISETP.LT.OR P5, PT, R19, RZ, P5 ;  /* 0x000000ff1300720c */ /* 0x000fe20002fa1670 */
[----:B------:R-:W4:Y:S04]  /*0500*/  @!P3 LDG.E R17, desc[UR10][R8.64+0x8] ;  /* 0x0000080a0811b981 */ /* 0x000f28000c1e1900 */
[----:B------:R-:W4:Y:S04]  /*0510*/  @!P3 LDG.E R12, desc[UR10][R10.64+0x8] ;  /* 0x0000080a0a0cb981 */ /* 0x000f28000c1e1900 */
[----:B------:R-:W5:Y:S04]  /*0520*/  @!P1 LDG.E R19, desc[UR10][R8.64+0x10] ;  /* 0x0000100a08139981 */ /* 0x000f68000c1e1900 */
[----:B------:R-:W5:Y:S04]  /*0530*/  @!P5 LDG.E R21, desc[UR10][R8.64+0x14] ;  /* 0x0000140a0815d981 */ /* 0x000f68000c1e1900 */
[----:B------:R-:W5:Y:S04]  /*0540*/  @!P5 LDG.E R20, desc[UR10][R10.64+0x14] ;  /* 0x0000140a0a14d981 */ /* 0x000f68000c1e1900 */
[----:B------:R-:W5:Y:S04]  /*0550*/  @!P6 LDG.E R23, desc[UR10][R8.64+0x18] ;  /* 0x0000180a0817e981 */ /* 0x000f68000c1e1900 */
[----:B------:R-:W5:Y:S01]  /*0560*/  @!P6 LDG.E R22, desc[UR10][R10.64+0x18] ;  /* 0x0000180a0a16e981 */ /* 0x000f62000c1e1900 */
[----:B--2---:R-:W-:Y:S01]  /*0570*/  @!P4 FFMA R2, R7, R16, R2 ;  /* 0x000000100702c223 */ /* 0x004fe20000000002 */
[----:B------:R-:W-:-:S02]  /*0580*/  ISETP.GE.AND P4, PT, R18, UR8, PT ;  /* 0x0000000812007c0c */ /* 0x000fc4000bf86270 */
[----:B------:R-:W2:Y:S04]  /*0590*/  @!P2 LDG.E R7, desc[UR10][R8.64+0xc] ;  /* 0x00000c0a0807a981 */ /* 0x000ea8000c1e1900 */
[----:B------:R-:W2:Y:S01]  /*05a0*/  @!P2 LDG.E R16, desc[UR10][R10.64+0xc] ;  /* 0x00000c0a0a10a981 */ /* 0x000ea2000c1e1900 */
[----:B------:R-:W-:-:S03]  /*05b0*/  ISETP.LT.OR P4, PT, R18, RZ, P4 ;  /* 0x000000ff1200720c */ /* 0x000fc60002781670 */
[----:B------:R-:W5:Y:S10]  /*05c0*/  @!P1 LDG.E R18, desc[UR10][R10.64+0x10] ;  /* 0x0000100a0a129981 */ /* 0x000f74000c1e1900 */
[----:B------:R-:W5:Y:S04]  /*05d0*/  @!P4 LDG.E R25, desc[UR10][R8.64+0x1c] ;  /* 0x00001c0a0819c981 */ /* 0x000f68000c1e1900 */
[----:B------:R-:W5:Y:S01]  /*05e0*/  @!P4 LDG.E R24, desc[UR10][R10.64+0x1c] ;  /* 0x00001c0a0a18c981 */ /* 0x000f62000c1e1900 */
[----:B---3--:R-:W-:Y:S01]  /*05f0*/  @!P0 FFMA R2, R13, R15, R2 ;  /* 0x0000000f0d028223 */ /* 0x008fe20000000002 */
[----:B------:R-:W-:-:S03]  /*0600*/  UIADD3 UR5, UPT, UPT, UR5, 0x8, URZ ;  /* 0x0000000805057890 */ /* 0x000fc6000fffe0ff */
[----:B----4-:R-:W-:Y:S01]  /*0610*/  @!P3 FFMA R2, R17, R12, R2 ;  /* 0x0000000c1102b223 */ /* 0x010fe20000000002 */
[----:B------:R-:W-:-:S03]  /*0620*/  UISETP.NE.AND UP1, UPT, UR5, UR6, UPT ;  /* 0x000000060500728c */ /* 0x000fc6000bf25270 */
[----:B--2---:R-:W-:-:S04]  /*0630*/  @!P2 FFMA R2, R7, R16, R2 ;  /* 0x000000100702a223 */ /* 0x004fc80000000002 */
[----:B-----5:R-:W-:-:S04]  /*0640*/  @!P1 FFMA R2, R19, R18, R2 ;  /* 0x0000001213029223 */ /* 0x020fc80000000002 */
[----:B------:R-:W-:-:S04]  /*0650*/  @!P5 FFMA R2, R21, R20, R2 ;  /* 0x000000141502d223 */ /* 0x000fc80000000002 */
[----:B------:R-:W-:-:S04]  /*0660*/  @!P6 FFMA R2, R23, R22, R2 ;  /* 0x000000161702e223 */ /* 0x000fc80000000002 */
[----:B------:R-:W-:Y:S01]  /*0670*/  @!P4 FFMA R2, R25, R24, R2 ;  /* 0x000000181902c223 */ /* 0x000fe20000000002 */
[----:B------:R-:W-:Y:S06]  /*0680*/  BRA.U UP1, `(.L_x_122) ;  /* 0xfffffffd01087547 */ /* 0x000fec000b83ffff */
[----:B------:R-:W-:-:S07]  /*0690*/  IMAD.U32 R7, RZ, RZ, UR6 ;  /* 0x00000006ff077e24 */ /* 0x000fce000f8e00ff */
.L_x_121:
[----:B------:R-:W-:-:S09]  /*06a0*/  UISETP.NE.AND UP1, UPT, UR7, URZ, UPT ;  /* 0x000000ff0700728c */ /* 0x000fd2000bf25270 */
[----:B------:R-:W-:Y:S05]  /*06b0*/  BRA.U !UP1, `(.L_x_120) ;  /* 0x0000000509507547 */ /* 0x000fea000b800000 */
[----:B------:R-:W-:Y:S01]  /*06c0*/  UISETP.NE.AND UP1, UPT, UR9, URZ, UPT ;  /* 0x000000ff0900728c */ /* 0x000fe2000bf25270 */
[----:B------:R-:W-:Y:S10]  /*06d0*/  BRA.U !UP0, `(.L_x_123) ;  /* 0x0000000108947547 */ /* 0x000ff4000b800000 */
[----:B------:R-:W0:Y:S01]  /*06e0*/  LDCU UR5, c[0x0][0x380] ;  /* 0x00007000ff0577ac */ /* 0x000e220008000800 */
[----:B------:R-:W-:Y:S01]  /*06f0*/  IADD3 R18, PT, PT, R4, R7, RZ ;  /* 0x0000000704127210 */ /* 0x000fe20007ffe0ff */
[----:B------:R-:W1:Y:S04]  /*0700*/  LDC.64 R8, c[0x0][0x398] ;  /* 0x0000e600ff087b82 */ /* 0x000e680000000a00 */
[C---:B------:R-:W-:Y:S02]  /*0710*/  VIADD R16, R18.reuse, 0x1 ;  /* 0x0000000112107836 */ /* 0x040fe40000000000 */
[C---:B------:R-:W-:Y:S02]  /*0720*/  VIADD R17, R18.reuse, 0x2 ;  /* 0x0000000212117836 */ /* 0x040fe40000000000 */
[----:B------:R-:W2:Y:S01]  /*0730*/  LDC.64 R10, c[0x0][0x390] ;  /* 0x0000e400ff0a7b82 */ /* 0x000ea20000000a00 */
[C---:B------:R-:W-:Y:S01]  /*0740*/  VIADD R19, R18.reuse, 0x3 ;  /* 0x0000000312137836 */ /* 0x040fe20000000000 */
[----:B0-----:R-:W-:-:S02]  /*0750*/  ISETP.GE.AND P0, PT, R18, UR5, PT ;  /* 0x0000000512007c0c */ /* 0x001fc4000bf06270 */
[----:B------:R-:W-:Y:S02]  /*0760*/  ISETP.GE.AND P1, PT, R16, UR5, PT ;  /* 0x0000000510007c0c */ /* 0x000fe4000bf26270 */
[----:B------:R-:W-:Y:S02]  /*0770*/  ISETP.LT.OR P0, PT, R18, RZ, P0 ;  /* 0x000000ff1200720c */ /* 0x000fe40000701670 */
[----:B------:R-:W-:Y:S02]  /*0780*/  ISETP.LT.OR P1, PT, R16, RZ, P1 ;  /* 0x000000ff1000720c */ /* 0x000fe40000f21670 */
[C---:B------:R-:W-:Y:S02]  /*0790*/  ISETP.GE.AND P2, PT, R17.reuse, UR5, PT ;  /* 0x0000000511007c0c */ /* 0x040fe4000bf46270 */
[----:B------:R-:W-:Y:S02]  /*07a0*/  IADD3 R16, P3, PT, R6, R7, RZ ;  /* 0x0000000706107210 */ /* 0x000fe40007f7e0ff */
[----:B------:R-:W-:-:S02]  /*07b0*/  ISETP.LT.OR P2, PT, R17, RZ, P2 ;  /* 0x000000ff1100720c */ /* 0x000fc40001741670 */
[----:B-1----:R-:W-:Y:S01]  /*07c0*/  LEA R8, P4, R16, R8, 0x2 ;  /* 0x0000000810087211 */ /* 0x002fe200078810ff */
[----:B------:R-:W-:Y:S01]  /*07d0*/  IMAD.X R17, RZ, RZ, RZ, P3 ;  /* 0x000000ffff117224 */ /* 0x000fe200018e06ff */
[C---:B------:R-:W-:Y:S01]  /*07e0*/  ISETP.GE.AND P3, PT, R19.reuse, UR5, PT ;  /* 0x0000000513007c0c */ /* 0x040fe2000bf66270 */
[----:B------:R-:W0:Y:S01]  /*07f0*/  @!P0 LDC.64 R12, c[0x0][0x398] ;  /* 0x0000e600ff0c8b82 */ /* 0x000e220000000a00 */
[----:B------:R-:W-:Y:S02]  /*0800*/  @!P0 IADD3 R15, PT, PT, R6, R7, RZ ;  /* 0x00000007060f8210 */ /* 0x000fe40007ffe0ff */
[----:B------:R-:W-:Y:S02]  /*0810*/  LEA.HI.X R9, R16, R9, R17, 0x2, P4 ;  /* 0x0000000910097211 */ /* 0x000fe400020f1411 */
[----:B------:R-:W-:-:S03]  /*0820*/  ISETP.LT.OR P3, PT, R19, RZ, P3 ;  /* 0x000000ff1300720c */ /* 0x000fc60001f61670 */
[----:B------:R-:W3:Y:S10]  /*0830*/  @!P1 LDG.E R16, desc[UR10][R8.64+0x4] ;  /* 0x0000040a08109981 */ /* 0x000ef4000c1e1900 */
[----:B------:R-:W4:Y:S01]  /*0840*/  @!P3 LDG.E R20, desc[UR10][R8.64+0xc] ;  /* 0x00000c0a0814b981 */ /* 0x000f22000c1e1900 */
[----:B0-----:R-:W-:-:S04]  /*0850*/  @!P0 IMAD.WIDE.U32 R12, R15, 0x4, R12 ;  /* 0x000000040f0c8825 */ /* 0x001fc800078e000c */
[----:B------:R-:W-:Y:S02]  /*0860*/  IMAD R15, R5, UR5, R18 ;  /* 0x00000005050f7c24 */ /* 0x000fe4000f8e0212 */
[----:B------:R-:W5:Y:S02]  /*0870*/  @!P0 LDG.E R12, desc[UR10][R12.64] ;  /* 0x0000000a0c0c8981 */ /* 0x000f64000c1e1900 */
[----:B--2---:R-:W-:Y:S02]  /*0880*/  IMAD.WIDE R10, R15, 0x4, R10 ;  /* 0x000000040f0a7825 */ /* 0x004fe400078e020a */
[----:B------:R-:W2:Y:S04]  /*0890*/  @!P2 LDG.E R18, desc[UR10][R8.64+0x8] ;  /* 0x0000080a0812a981 */ /* 0x000ea8000c1e1900 */
[----:B------:R-:W5:Y:S04]  /*08a0*/  @!P0 LDG.E R15, desc[UR10][R10.64] ;  /* 0x0000000a0a0f8981 */ /* 0x000f68000c1e1900 */
[----:B------:R-:W3:Y:S04]  /*08b0*/  @!P1 LDG.E R17, desc[UR10][R10.64+0x4] ;  /* 0x0000040a0a119981 */ /* 0x000ee8000c1e1900 */
[----:B------:R-:W2:Y:S04]  /*08c0*/  @!P2 LDG.E R19, desc[UR10][R10.64+0x8] ;  /* 0x0000080a0a13a981 */ /* 0x000ea8000c1e1900 */
[----:B------:R-:W4:Y:S01]  /*08d0*/  @!P3 LDG.E R21, desc[UR10][R10.64+0xc] ;  /* 0x00000c0a0a15b981 */ /* 0x000f22000c1e1900 */
[----:B------:R-:W-:Y:S01]  /*08e0*/  IADD3 R7, PT, PT, R7, 0x4, RZ ;  /* 0x0000000407077810 */ /* 0x000fe20007ffe0ff */
[----:B-----5:R-:W-:-:S04]  /*08f0*/  @!P0 FFMA R2, R15, R12, R2 ;  /* 0x0000000c0f028223 */ /* 0x020fc80000000002 */
[----:B---3--:R-:W-:-:S04]  /*0900*/  @!P1 FFMA R2, R17, R16, R2 ;  /* 0x0000001011029223 */ /* 0x008fc80000000002 */
[----:B--2---:R-:W-:-:S04]  /*0910*/  @!P2 FFMA R2, R19, R18, R2 ;  /* 0x000000121302a223 */ /* 0x004fc80000000002 */
[----:B----4-:R-:W-:-:S07]  /*0920*/  @!P3 FFMA R2, R21, R20, R2 ;  /* 0x000000141502b223 */ /* 0x010fce0000000002 */
.L_x_123:
[----:B------:R-:W-:Y:S05]  /*0930*/  BRA.U !UP1, `(.L_x_120) ;  /* 0x0000000109b07547 */ /* 0x000fea000b800000 */
[----:B------:R-:W0:Y:S01]  /*0940*/  LDCU UR5, c[0x0][0x388] ;  /* 0x00007100ff0577ac */ /* 0x000e220008000800 */
[----:B------:R-:W-:Y:S02]  /*0950*/  UISETP.NE.AND UP1, UPT, UR9, 0x1, UPT ;  /* 0x000000010900788c */ /* 0x000fe4000bf25270 */
[----:B0-----:R-:W-:-:S07]  /*0960*/  ULOP3.LUT UP2, URZ, UR5, 0x1, URZ, 0xc0, !UPT ;  /* 0x0000000105ff7892 */ /* 0x001fce000f84c0ff */
[----:B------:R-:W-:Y:S05]  /*0970*/  BRA.U !UP1, `(.L_x_124) ;  /* 0x0000000109647547 */ /* 0x000fea000b800000 */
[----:B------:R-:W0:Y:S01]  /*0980*/  LDCU UR5, c[0x0][0x380] ;  /* 0x00007000ff0577ac */ /* 0x000e220008000800 */
[----:B------:R-:W-:Y:S01]  /*0990*/  IMAD.IADD R16, R4, 0x1, R7 ;  /* 0x0000000104107824 */ /* 0x000fe200078e0207 */
[----:B------:R-:W1:Y:S03]  /*09a0*/  LDC.64 R12, c[0x0][0x390] ;  /* 0x0000e400ff0c7b82 */ /* 0x000e660000000a00 */
[C---:B------:R-:W-:Y:S01]  /*09b0*/  VIADD R8, R16.reuse, 0x1 ;  /* 0x0000000110087836 */ /* 0x040fe20000000000 */
[----:B0-----:R-:W-:Y:S01]  /*09c0*/  ISETP.GE.AND P0, PT, R16, UR5, PT ;  /* 0x0000000510007c0c */ /* 0x001fe2000bf06270 */
[----:B------:R-:W-:-:S03]  /*09d0*/  IMAD R15, R5, UR5, R16 ;  /* 0x00000005050f7c24 */ /* 0x000fc6000f8e0210 */
[----:B------:R-:W-:Y:S02]  /*09e0*/  ISETP.GE.AND P1, PT, R8, UR5, PT ;  /* 0x0000000508007c0c */ /* 0x000fe4000bf26270 */
[----:B------:R-:W-:Y:S02]  /*09f0*/  ISETP.LT.OR P0, PT, R16, RZ, P0 ;  /* 0x000000ff1000720c */ /* 0x000fe40000701670 */
[----:B------:R-:W-:Y:S01]  /*0a00*/  ISETP.LT.OR P1, PT, R8, RZ, P1 ;  /* 0x000000ff0800720c */ /* 0x000fe20000f21670 */
[----:B-1----:R-:W-:-:S10]  /*0a10*/  IMAD.WIDE R12, R15, 0x4, R12 ;  /* 0x000000040f0c7825 */ /* 0x002fd400078e020c */
[----:B------:R-:W0:Y:S01]  /*0a20*/  @!P0 LDC.64 R10, c[0x0][0x398] ;  /* 0x0000e600ff0a8b82 */ /* 0x000e220000000a00 */
[CC--:B------:R-:W-:Y:S02]  /*0a30*/  @!P0 IADD3 R17, PT, PT, R6.reuse, R7.reuse, RZ ;  /* 0x0000000706118210 */ /* 0x0c0fe40007ffe0ff */
[----:B------:R-:W-:-:S05]  /*0a40*/  @!P1 IADD3 R16, P2, PT, R6, R7, RZ ;  /* 0x0000000706109210 */ /* 0x000fca0007f5e0ff */
[----:B------:R-:W1:Y:S01]  /*0a50*/  @!P1 LDC.64 R8, c[0x0][0x398] ;  /* 0x0000e600ff089b82 */ /* 0x000e620000000a00 */
[----:B------:R-:W-:Y:S02]  /*0a60*/  @!P1 IMAD.X R15, RZ, RZ, RZ, P2 ;  /* 0x000000ffff0f9224 */ /* 0x000fe400010e06ff */
[----:B0-----:R-:W-:Y:S02]  /*0a70*/  @!P0 IMAD.WIDE.U32 R10, R17, 0x4, R10 ;  /* 0x00000004110a8825 */ /* 0x001fe400078e000a */
[----:B------:R-:W2:Y:S04]  /*0a80*/  @!P1 LDG.E R17, desc[UR10][R12.64+0x4] ;  /* 0x0000040a0c119981 */ /* 0x000ea8000c1e1900 */
[----:B------:R-:W3:Y:S01]  /*0a90*/  @!P0 LDG.E R11, desc[UR10][R10.64] ;  /* 0x0000000a0a0b8981 */ /* 0x000ee2000c1e1900 */
[----:B-1----:R-:W-:-:S04]  /*0aa0*/  @!P1 LEA R8, P2, R16, R8, 0x2 ;  /* 0x0000000810089211 */ /* 0x002fc800078410ff */
[----:B------:R-:W-:Y:S02]  /*0ab0*/  @!P1 LEA.HI.X R9, R16, R9, R15, 0x2, P2 ;  /* 0x0000000910099211 */ /* 0x000fe400010f140f */
[----:B------:R-:W3:Y:S04]  /*0ac0*/  @!P0 LDG.E R15, desc[UR10][R12.64] ;  /* 0x0000000a0c0f8981 */ /* 0x000ee8000c1e1900 */
[----:B------:R-:W2:Y:S01]  /*0ad0*/  @!P1 LDG.E R8, desc[UR10][R8.64+0x4] ;  /* 0x0000040a08089981 */ /* 0x000ea2000c1e1900 */
[----:B------:R-:W-:Y:S01]  /*0ae0*/  IADD3 R7, PT, PT, R7, 0x2, RZ ;  /* 0x0000000207077810 */ /* 0x000fe20007ffe0ff */
[----:B---3--:R-:W-:-:S04]  /*0af0*/  @!P0 FFMA R2, R11, R15, R2 ;  /* 0x0000000f0b028223 */ /* 0x008fc80000000002 */
[----:B--2---:R-:W-:-:S07]  /*0b00*/  @!P1 FFMA R2, R17, R8, R2 ;  /* 0x0000000811029223 */ /* 0x004fce0000000002 */
.L_x_124:
[----:B------:R-:W-:Y:S05]  /*0b10*/  BRA.U !UP2, `(.L_x_120) ;  /* 0x000000010a387547 */ /* 0x000fea000b800000 */
[----:B------:R-:W0:Y:S01]  /*0b20*/  LDC R13, c[0x0][0x380] ;  /* 0x0000e000ff0d7b82 */ /* 0x000e220000000800 */
[----:B------:R-:W-:-:S05]  /*0b30*/  IMAD.IADD R12, R4, 0x1, R7 ;  /* 0x00000001040c7824 */ /* 0x000fca00078e0207 */
[----:B0-----:R-:W-:-:S04]  /*0b40*/  ISETP.GE.AND P0, PT, R12, R13, PT ;  /* 0x0000000d0c00720c */ /* 0x001fc80003f06270 */
[----:B------:R-:W-:-:S13]  /*0b50*/  ISETP.LT.OR P0, PT, R12, RZ, P0 ;  /* 0x000000ff0c00720c */ /* 0x000fda0000701670 */
[----:B------:R-:W-:Y:S05]  /*0b60*/  @P0 BRA `(.L_x_120) ;  /* 0x0000000000240947 */ /* 0x000fea0003800000 */
[----:B------:R-:W0:Y:S01]  /*0b70*/  LDC.64 R10, c[0x0][0x390] ;  /* 0x0000e400ff0a7b82 */ /* 0x000e220000000a00 */
[----:B------:R-:W-:Y:S01]  /*0b80*/  IMAD R5, R5, R13, R12 ;  /* 0x0000000d05057224 */ /* 0x000fe200078e020c */
[----:B------:R-:W-:-:S06]  /*0b90*/  IADD3 R13, PT, PT, R6, R7, RZ ;  /* 0x00000007060d7210 */ /* 0x000fcc0007ffe0ff */
[----:B------:R-:W1:Y:S01]  /*0ba0*/  LDC.64 R8, c[0x0][0x398] ;  /* 0x0000e600ff087b82 */ /* 0x000e620000000a00 */
[----:B0-----:R-:W-:-:S06]  /*0bb0*/  IMAD.WIDE R6, R5, 0x4, R10 ;  /* 0x0000000405067825 */ /* 0x001fcc00078e020a */
[----:B------:R-:W2:Y:S01]  /*0bc0*/  LDG.E R7, desc[UR10][R6.64] ;  /* 0x0000000a06077981 */ /* 0x000ea2000c1e1900 */
[----:B-1----:R-:W-:-:S06]  /*0bd0*/  IMAD.WIDE.U32 R8, R13, 0x4, R8 ;  /* 0x000000040d087825 */ /* 0x002fcc00078e0008 */
[----:B------:R-:W2:Y:S02]  /*0be0*/  LDG.E R8, desc[UR10][R8.64] ;  /* 0x0000000a08087981 */ /* 0x000ea4000c1e1900 */
[----:B--2---:R-:W-:-:S07]  /*0bf0*/  FFMA R2, R7, R8, R2 ;  /* 0x0000000807027223 */ /* 0x004fce0000000002 */
.L_x_120:
[----:B------:R-:W-:Y:S05]  /*0c00*/  BSYNC.RECONVERGENT B0 ;  /* 0x0000000000007941 */ /* 0x000fea0003800200 */
.L_x_119:
[----:B------:R-:W0:Y:S01]  /*0c10*/  LDCU UR5, c[0x0][0x388] ;  /* 0x00007100ff0577ac */ /* 0x000e220008000800 */
[----:B------:R-:W-:-:S04]  /*0c20*/  UIADD3 UR4, UPT, UPT, UR4, 0x1, URZ ;  /* 0x0000000104047890 */ /* 0x000fc8000fffe0ff */
[----:B0-----:R-:W-:-:S09]  /*0c30*/  UISETP.NE.AND UP1, UPT, UR4, UR5, UPT ;  /* 0x000000050400728c */ /* 0x001fd2000bf25270 */
[----:B------:R-:W-:Y:S05]  /*0c40*/  BRA.U UP1, `(.L_x_125) ;  /* 0xfffffff501647547 */ /* 0x000fea000b83ffff */
.L_x_118:
[----:B------:R-:W0:Y:S01]  /*0c50*/  LDC.64 R4, c[0x0][0x3a0] ;  /* 0x0000e800ff047b82 */ /* 0x000e220000000a00 */
[----:B------:R-:W1:Y:S02]  /*0c60*/  LDCU UR5, c[0x0][0x380] ;  /* 0x00007000ff0577ac */ /* 0x000e640008000800 */
[----:B-1----:R-:W-:-:S04]  /*0c70*/  IMAD R3, R0, UR5, R3 ;  /* 0x0000000500037c24 */ /* 0x002fc8000f8e0203 */
[----:B0-----:R-:W-:-:S05]  /*0c80*/  IMAD.WIDE R4, R3, 0x4, R4 ;  /* 0x0000000403047825 */ /* 0x001fca00078e0204 */
[----:B------:R-:W-:Y:S01]  /*0c90*/  STG.E desc[UR10][R4.64], R2 ;  /* 0x0000000204007986 */ /* 0x000fe2000c10190a */
[----:B------:R-:W-:Y:S05]  /*0ca0*/  EXIT ;  /* 0x000000000000794d */ /* 0x000fea0003800000 */
.L_x_126:
        /* <DEDUP_REMOVED lines=13> */
.L_x_259:


//--------------------- .text.matrixMul           --------------------------
	.section	.text.matrixMul,"ax",@progbits
	.align	128
        .global         matrixMul
        .type           matrixMul,@function
        .size           matrixMul,(.L_x_260 - matrixMul)
        .other          matrixMul,@"STO_CUDA_ENTRY STV_DEFAULT"
matrixMul:
.text.matrixMul:
[----:B------:R-:W-:Y:S01]  /*0000*/  LDC R1, c[0x0][0x37c] ;  /* 0x0000df00ff017b82 */ /* 0x000fe20000000800 */
[----:B------:R-:W0:Y:S07]  /*0010*/  S2R R5, SR_TID.Y ;  /* 0x0000000000057919 */ /* 0x000e2e0000002200 */
[----:B------:R-:W1:Y:S01]  /*0020*/  LDC R16, c[0x0][0x360] ;  /* 0x0000d800ff107b82 */ /* 0x000e620000000800 */
[----:B------:R-:W2:Y:S01]  /*0030*/  LDCU UR6, c[0x0][0x384] ;  /* 0x00007080ff0677ac */ /* 0x000ea20008000800 */
[----:B------:R-:W1:Y:S06]  /*0040*/  S2R R3, SR_TID.X ;  /* 0x0000000000037919 */ /* 0x000e6c0000002100 */
[----:B------:R-:W0:Y:S08]  /*0050*/  S2UR UR5, SR_CTAID.Y ;  /* 0x00000000000579c3 */ /* 0x000e300000002600 */
[----:B------:R-:W0:Y:S08]  /*0060*/  LDC R0, c[0x0][0x364] ;  /* 0x0000d900ff007b82 */ /* 0x000e300000000800 */
[----:B------:R-:W1:Y:S08]  /*0070*/  S2UR UR4, SR_CTAID.X ;  /* 0x00000000000479c3 */ /* 0x000e700000002500 */
[----:B------:R-:W3:Y:S01]  /*0080*/  LDC R17, c[0x0][0x388] ;  /* 0x0000e200ff117b82 */ /* 0x000ee20000000800 */
[----:B0-----:R-:W-:-:S05]  /*0090*/  IMAD R0, R0, UR5, R5 ;  /* 0x0000000500007c24 */ /* 0x001fca000f8e0205 */
[----:B--2---:R-:W-:Y:S01]  /*00a0*/  ISETP.GE.AND P0, PT, R0, UR6, PT ;  /* 0x0000000600007c0c */ /* 0x004fe2000bf06270 */
[----:B-1----:R-:W-:-:S05]  /*00b0*/  IMAD R16, R16, UR4, R3 ;  /* 0x0000000410107c24 */ /* 0x002fca000f8e0203 */
[----:B---3--:R-:W-:-:S13]  /*00c0*/  ISETP.GE.OR P0, PT, R16, R17, P0 ;  /* 0x000000111000720c */ /* 0x008fda0000706670 */
[----:B------:R-:W-:Y:S05]  /*00d0*/  @P0 EXIT ;  /* 0x000000000000094d */ /* 0x000fea0003800000 */
[----:B------:R-:W0:Y:S01]  /*00e0*/  LDC R19, c[0x0][0x380] ;  /* 0x0000e000ff137b82 */ /* 0x000e220000000800 */
[----:B------:R-:W1:Y:S01]  /*00f0*/  LDCU.64 UR4, c[0x0][0x358] ;  /* 0x00006b00ff0477ac */ /* 0x000e620008000a00 */
[----:B------:R-:W-:Y:S01]  /*0100*/  HFMA2 R24, -RZ, RZ, 0, 0 ;  /* 0x00000000ff187431 */ /* 0x000fe200000001ff */
[----:B0-----:R-:W-:-:S13]  /*0110*/  ISETP.GE.AND P0, PT, R19, 0x1, PT ;  /* 0x000000011300780c */ /* 0x001fda0003f06270 */
[----:B-1----:R-:W-:Y:S05]  /*0120*/  @!P0 BRA `(.L_x_127) ;  /* 0x0000000400e08947 */ /* 0x002fea0003800000 */
[C---:B------:R-:W-:Y:S01]  /*0130*/  ISETP.GE.U32.AND P1, PT, R19.reuse, 0x8, PT ;  /* 0x000000081300780c */ /* 0x040fe20003f26070 */
[----:B------:R-:W-:Y:S01]  /*0140*/  IMAD R20, R0, R19, RZ ;  /* 0x0000001300147224 */ /* 0x000fe200078e02ff */
[----:B------:R-:W-:Y:S02]  /*0150*/  LOP3.LUT R27, R19, 0x7, RZ, 0xc0, !PT ;  /* 0x00000007131b7812 */ /* 0x000fe400078ec0ff */
[----:B------:R-:W-:Y:S02]  /*0160*/  MOV R24, RZ ;  /* 0x000000ff00187202 */ /* 0x000fe40000000f00 */
[----:B------:R-:W-:Y:S02]  /*0170*/  ISETP.NE.AND P0, PT, R27, RZ, PT ;  /* 0x000000ff1b00720c */ /* 0x000fe40003f05270 */
[----:B------:R-:W-:-:S05]  /*0180*/  MOV R21, RZ ;  /* 0x000000ff00157202 */ /* 0x000fca0000000f00 */
[----:B------:R-:W-:Y:S06]  /*0190*/  @!P1 BRA `(.L_x_128) ;  /* 0x0000000000c49947 */ /* 0x000fec0003800000 */
[----:B------:R-:W0:Y:S01]  /*01a0*/  LDC.64 R2, c[0x0][0x390] ;  /* 0x0000e400ff027b82 */ /* 0x000e220000000a00 */
[----:B------:R-:W-:Y:S02]  /*01b0*/  LOP3.LUT R21, R19, 0x7ffffff8, RZ, 0xc0, !PT ;  /* 0x7ffffff813157812 */ /* 0x000fe400078ec0ff */
[----:B------:R-:W-:Y:S02]  /*01c0*/  MOV R24, RZ ;  /* 0x000000ff00187202 */ /* 0x000fe40000000f00 */
[----:B------:R-:W-:Y:S02]  /*01d0*/  MOV R18, R16 ;  /* 0x0000001000127202 */ /* 0x000fe40000000f00 */
[----:B------:R-:W-:Y:S01]  /*01e0*/  IADD3 R22, PT, PT, -R21, RZ, RZ ;  /* 0x000000ff15167210 */ /* 0x000fe20007ffe1ff */
[----:B0-----:R-:W-:-:S03]  /*01f0*/  IMAD.WIDE.U32 R2, R20, 0x4, R2 ;  /* 0x0000000414027825 */ /* 0x001fc600078e0002 */
[----:B------:R-:W-:-:S04]  /*0200*/  IADD3 R4, P1, PT, R2, 0x10, RZ ;  /* 0x0000001002047810 */ /* 0x000fc80007f3e0ff */
[----:B------:R-:W-:-:S09]  /*0210*/  IADD3.X R5, PT, PT, RZ, R3, RZ, P1, !PT ;  /* 0x00000003ff057210 */ /* 0x000fd20000ffe4ff */
.L_x_129:
[----:B------:R-:W0:Y:S01]  /*0220*/  LDC.64 R14, c[0x0][0x398] ;  /* 0x0000e600ff0e7b82 */ /* 0x000e220000000a00 */
[----:B------:R-:W-:Y:S02]  /*0230*/  MOV R2, R4 ;  /* 0x0000000400027202 */ /* 0x000fe40000000f00 */
[----:B------:R-:W-:-:S05]  /*0240*/  MOV R3, R5 ;  /* 0x0000000500037202 */ /* 0x000fca0000000f00 */
[----:B------:R-:W2:Y:S04]  /*0250*/  LDG.E R25, desc[UR4][R2.64+-0x10] ;  /* 0xfffff00402197981 */ /* 0x000ea8000c1e1900 */
[----:B------:R-:W3:Y:S04]  /*0260*/  LDG.E R23, desc[UR4][R2.64+-0xc] ;  /* 0xfffff40402177981 */ /* 0x000ee8000c1e1900 */
[----:B------:R-:W4:Y:S04]  /*0270*/  LDG.E R29, desc[UR4][R2.64+-0x8] ;  /* 0xfffff804021d7981 */ /* 0x000f28000c1e1900 */
[----:B------:R-:W5:Y:S01]  /*0280*/  LDG.E R28, desc[UR4][R2.64+-0x4] ;  /* 0xfffffc04021c7981 */ /* 0x000f62000c1e1900 */
[----:B0-----:R-:W-:-:S05]  /*0290*/  IMAD.WIDE R14, R18, 0x4, R14 ;  /* 0x00000004120e7825 */ /* 0x001fca00078e020e */
[----:B------:R0:W2:Y:S01]  /*02a0*/  LDG.E R26, desc[UR4][R14.64] ;  /* 0x000000040e1a7981 */ /* 0x0000a2000c1e1900 */
[----:B------:R-:W-:-:S04]  /*02b0*/  IMAD.WIDE R12, R17, 0x4, R14 ;  /* 0x00000004110c7825 */ /* 0x000fc800078e020e */
[C---:B------:R-:W-:Y:S02]  /*02c0*/  IMAD.WIDE R4, R17.reuse, 0x4, R12 ;  /* 0x0000000411047825 */ /* 0x040fe400078e020c */
[----:B------:R-:W3:Y:S02]  /*02d0*/  LDG.E R12, desc[UR4][R12.64] ;  /* 0x000000040c0c7981 */ /* 0x000ee4000c1e1900 */
[C---:B------:R-:W-:Y:S02]  /*02e0*/  IMAD.WIDE R8, R17.reuse, 0x4, R4 ;  /* 0x0000000411087825 */ /* 0x040fe400078e0204 */
[----:B------:R-:W4:Y:S02]  /*02f0*/  LDG.E R4, desc[UR4][R4.64] ;  /* 0x0000000404047981 */ /* 0x000f24000c1e1900 */
[C---:B------:R-:W-:Y:S02]  /*0300*/  IMAD.WIDE R6, R17.reuse, 0x4, R8 ;  /* 0x0000000411067825 */ /* 0x040fe400078e0208 */
[----:B------:R-:W5:Y:S02]  /*0310*/  LDG.E R8, desc[UR4][R8.64] ;  /* 0x0000000408087981 */ /* 0x000f64000c1e1900 */
[----:B------:R-:W-:-:S02]  /*0320*/  IMAD.WIDE R10, R17, 0x4, R6 ;  /* 0x00000004110a7825 */ /* 0x000fc400078e0206 */
[----:B------:R-:W5:Y:S04]  /*0330*/  LDG.E R5, desc[UR4][R2.64] ;  /* 0x0000000402057981 */ /* 0x000f68000c1e1900 */
[----:B------:R-:W5:Y:S01]  /*0340*/  LDG.E R6, desc[UR4][R6.64] ;  /* 0x0000000406067981 */ /* 0x000f62000c1e1900 */
[----:B0-----:R-:W-:-:S03]  /*0350*/  IMAD.WIDE R14, R17, 0x4, R10 ;  /* 0x00000004110e7825 */ /* 0x001fc600078e020a */
[----:B------:R-:W5:Y:S04]  /*0360*/  LDG.E R10, desc[UR4][R10.64] ;  /* 0x000000040a0a7981 */ /* 0x000f68000c1e1900 */
[----:B------:R-:W5:Y:S04]  /*0370*/  LDG.E R13, desc[UR4][R14.64] ;  /* 0x000000040e0d7981 */ /* 0x000f68000c1e1900 */
[----:B------:R-:W5:Y:S04]  /*0380*/  LDG.E R7, desc[UR4][R2.64+0x4] ;  /* 0x0000040402077981 */ /* 0x000f68000c1e1900 */
[----:B------:R-:W5:Y:S01]  /*0390*/  LDG.E R9, desc[UR4][R2.64+0xc] ;  /* 0x00000c0402097981 */ /* 0x000f62000c1e1900 */
[----:B--2---:R-:W-:Y:S01]  /*03a0*/  FFMA R26, R25, R26, R24 ;  /* 0x0000001a191a7223 */ /* 0x004fe20000000018 */
[----:B------:R-:W-:-:S02]  /*03b0*/  IMAD.WIDE R24, R17, 0x4, R14 ;  /* 0x0000000411187825 */ /* 0x000fc400078e020e */
[----:B------:R-:W2:Y:S04]  /*03c0*/  LDG.E R14, desc[UR4][R2.64+0x8] ;  /* 0x00000804020e7981 */ /* 0x000ea8000c1e1900 */
[----:B------:R-:W2:Y:S01]  /*03d0*/  LDG.E R24, desc[UR4][R24.64] ;  /* 0x0000000418187981 */ /* 0x000ea2000c1e1900 */
[----:B---3--:R-:W-:Y:S01]  /*03e0*/  FFMA R12, R23, R12, R26 ;  /* 0x0000000c170c7223 */ /* 0x008fe2000000001a */
[----:B------:R-:W-:-:S03]  /*03f0*/  IADD3 R22, PT, PT, R22, 0x8, RZ ;  /* 0x0000000816167810 */ /* 0x000fc60007ffe0ff */
[----:B----4-:R-:W-:Y:S01]  /*0400*/  FFMA R29, R29, R4, R12 ;  /* 0x000000041d1d7223 */ /* 0x010fe2000000000c */
[----:B------:R-:W-:-:S03]  /*0410*/  ISETP.NE.AND P1, PT, R22, RZ, PT ;  /* 0x000000ff1600720c */ /* 0x000fc60003f25270 */
[----:B-----5:R-:W-:Y:S01]  /*0420*/  FFMA R8, R28, R8, R29 ;  /* 0x000000081c087223 */ /* 0x020fe2000000001d */
[----:B------:R-:W-:-:S03]  /*0430*/  IADD3 R4, P2, PT, R2, 0x20, RZ ;  /* 0x0000002002047810 */ /* 0x000fc60007f5e0ff */
[----:B------:R-:W-:Y:S01]  /*0440*/  FFMA R6, R5, R6, R8 ;  /* 0x0000000605067223 */ /* 0x000fe20000000008 */
[----:B------:R-:W-:Y:S02]  /*0450*/  IADD3.X R5, PT, PT, RZ, R3, RZ, P2, !PT ;  /* 0x00000003ff057210 */ /* 0x000fe400017fe4ff */
[----:B------:R-:W-:Y:S01]  /*0460*/  LEA R18, R17, R18, 0x3 ;  /* 0x0000001211127211 */ /* 0x000fe200078e18ff */
[----:B------:R-:W-:-:S04]  /*0470*/  FFMA R7, R7, R10, R6 ;  /* 0x0000000a07077223 */ /* 0x000fc80000000006 */
[----:B--2---:R-:W-:-:S04]  /*0480*/  FFMA R14, R14, R13, R7 ;  /* 0x0000000d0e0e7223 */ /* 0x004fc80000000007 */
[----:B------:R-:W-:Y:S01]  /*0490*/  FFMA R24, R9, R24, R14 ;  /* 0x0000001809187223 */ /* 0x000fe2000000000e */
[----:B------:R-:W-:Y:S06]  /*04a0*/  @P1 BRA `(.L_x_129) ;  /* 0xfffffffc005c1947 */ /* 0x000fec000383ffff */
.L_x_128:
[----:B------:R-:W-:Y:S05]  /*04b0*/  @!P0 BRA `(.L_x_127) ;  /* 0x0000000000fc8947 */ /* 0x000fea0003800000 */
[----:B------:R-:W-:Y:S02]  /*04c0*/  ISETP.GE.U32.AND P1, PT, R27, 0x4, PT ;  /* 0x000000041b00780c */ /* 0x000fe40003f26070 */
[----:B------:R-:W-:-:S04]  /*04d0*/  LOP3.LUT R14, R19, 0x3, RZ, 0xc0, !PT ;  /* 0x00000003130e7812 */ /* 0x000fc800078ec0ff */
[----:B------:R-:W-:-:S07]  /*04e0*/  ISETP.NE.AND P0, PT, R14, RZ, PT ;  /* 0x000000ff0e00720c */ /* 0x000fce0003f05270 */
[----:B------:R-:W-:Y:S06]  /*04f0*/  @!P1 BRA `(.L_x_130) ;  /* 0x00000000006c9947 */ /* 0x000fec0003800000 */
[----:B------:R-:W0:Y:S01]  /*0500*/  LDC.64 R4, c[0x0][0x398] ;  /* 0x0000e600ff047b82 */ /* 0x000e220000000a00 */
[----:B------:R-:W1:Y:S01]  /*0510*/  LDCU.64 UR6, c[0x0][0x390] ;  /* 0x00007200ff0677ac */ /* 0x000e620008000a00 */
[----:B------:R-:W-:Y:S01]  /*0520*/  IMAD R7, R21, R17, R16 ;  /* 0x0000001115077224 */ /* 0x000fe200078e0210 */
[CC--:B------:R-:W-:Y:S02]  /*0530*/  IADD3 R3, PT, PT, R20.reuse, R21.reuse, RZ ;  /* 0x0000001514037210 */ /* 0x0c0fe40007ffe0ff */
[----:B------:R-:W-:-:S03]  /*0540*/  IADD3 R8, P1, PT, R20, R21, RZ ;  /* 0x0000001514087210 */ /* 0x000fc60007f3e0ff */
[----:B------:R-:W2:Y:S01]  /*0550*/  LDC.64 R12, c[0x0][0x390] ;  /* 0x0000e400ff0c7b82 */ /* 0x000ea20000000a00 */
[----:B0-----:R-:W-:-:S04]  /*0560*/  IMAD.WIDE R4, R7, 0x4, R4 ;  /* 0x0000000407047825 */ /* 0x001fc800078e0204 */
[----:B------:R-:W-:Y:S02]  /*0570*/  IMAD.WIDE R6, R17, 0x4, R4 ;  /* 0x0000000411067825 */ /* 0x000fe400078e0204 */
[----:B------:R-:W3:Y:S02]  /*0580*/  LDG.E R4, desc[UR4][R4.64] ;  /* 0x0000000404047981 */ /* 0x000ee4000c1e1900 */
[----:B--2---:R-:W-:Y:S01]  /*0590*/  IMAD.WIDE.U32 R12, R3, 0x4, R12 ;  /* 0x00000004030c7825 */ /* 0x004fe200078e000c */
[----:B------:R-:W-:Y:S02]  /*05a0*/  IADD3.X R3, PT, PT, RZ, RZ, RZ, P1, !PT ;  /* 0x000000ffff037210 */ /* 0x000fe40000ffe4ff */
[----:B-1----:R-:W-:-:S03]  /*05b0*/  LEA R2, P1, R8, UR6, 0x2 ;  /* 0x0000000608027c11 */ /* 0x002fc6000f8210ff */
[----:B------:R-:W3:Y:S01]  /*05c0*/  LDG.E R13, desc[UR4][R12.64] ;  /* 0x000000040c0d7981 */ /* 0x000ee2000c1e1900 */
[----:B------:R-:W-:Y:S01]  /*05d0*/  LEA.HI.X R3, R8, UR7, R3, 0x2, P1 ;  /* 0x0000000708037c11 */ /* 0x000fe200088f1403 */
[C---:B------:R-:W-:Y:S02]  /*05e0*/  IMAD.WIDE R8, R17.reuse, 0x4, R6 ;  /* 0x0000000411087825 */ /* 0x040fe400078e0206 */
[----:B------:R-:W2:Y:S04]  /*05f0*/  LDG.E R6, desc[UR4][R6.64] ;  /* 0x0000000406067981 */ /* 0x000ea8000c1e1900 */
[----:B------:R-:W2:Y:S01]  /*0600*/  LDG.E R15, desc[UR4][R2.64+0x4] ;  /* 0x00000404020f7981 */ /* 0x000ea2000c1e1900 */
[----:B------:R-:W-:-:S03]  /*0610*/  IMAD.WIDE R10, R17, 0x4, R8 ;  /* 0x00000004110a7825 */ /* 0x000fc600078e0208 */
[----:B------:R-:W4:Y:S04]  /*0620*/  LDG.E R22, desc[UR4][R8.64] ;  /* 0x0000000408167981 */ /* 0x000f28000c1e1900 */
[----:B------:R-:W4:Y:S04]  /*0630*/  LDG.E R18, desc[UR4][R2.64+0x8] ;  /* 0x0000080402127981 */ /* 0x000f28000c1e1900 */
[----:B------:R-:W5:Y:S04]  /*0640*/  LDG.E R26, desc[UR4][R2.64+0xc] ;  /* 0x00000c04021a7981 */ /* 0x000f68000c1e1900 */
[----:B------:R-:W5:Y:S01]  /*0650*/  LDG.E R10, desc[UR4][R10.64] ;  /* 0x000000040a0a7981 */ /* 0x000f62000c1e1900 */
[----:B------:R-:W-:Y:S01]  /*0660*/  IADD3 R21, PT, PT, R21, 0x4, RZ ;  /* 0x0000000415157810 */ /* 0x000fe20007ffe0ff */
[----:B---3--:R-:W-:-:S04]  /*0670*/  FFMA R24, R13, R4, R24 ;  /* 0x000000040d187223 */ /* 0x008fc80000000018 */
[----:B--2---:R-:W-:-:S04]  /*0680*/  FFMA R15, R15, R6, R24 ;  /* 0x000000060f0f7223 */ /* 0x004fc80000000018 */
[----:B----4-:R-:W-:-:S04]  /*0690*/  FFMA R15, R18, R22, R15 ;  /* 0x00000016120f7223 */ /* 0x010fc8000000000f */
[----:B-----5:R-:W-:-:S07]  /*06a0*/  FFMA R24, R26, R10, R15 ;  /* 0x0000000a1a187223 */ /* 0x020fce000000000f */
.L_x_130:
[----:B------:R-:W-:Y:S05]  /*06b0*/  @!P0 BRA `(.L_x_127) ;  /* 0x00000000007c8947 */ /* 0x000fea0003800000 */
[----:B------:R-:W-:Y:S01]  /*06c0*/  ISETP.NE.AND P1, PT, R14, 0x1, PT ;  /* 0x000000010e00780c */ /* 0x000fe20003f25270 */
[----:B------:R-:W0:Y:S01]  /*06d0*/  LDC.64 R10, c[0x0][0x390] ;  /* 0x0000e400ff0a7b82 */ /* 0x000e220000000a00 */
[----:B------:R-:W-:-:S04]  /*06e0*/  LOP3.LUT R19, R19, 0x1, RZ, 0xc0, !PT ;  /* 0x0000000113137812 */ /* 0x000fc800078ec0ff */
[----:B------:R-:W-:-:S03]  /*06f0*/  ISETP.NE.U32.AND P0, PT, R19, 0x1, PT ;  /* 0x000000011300780c */ /* 0x000fc60003f05070 */
[----:B------:R-:W1:Y:S04]  /*0700*/  LDC.64 R8, c[0x0][0x398] ;  /* 0x0000e600ff087b82 */ /* 0x000e680000000a00 */
[CC--:B------:R-:W-:Y:S02]  /*0710*/  @P1 IADD3 R13, PT, PT, R20.reuse, R21.reuse, RZ ;  /* 0x00000015140d1210 */ /* 0x0c0fe40007ffe0ff */
[----:B------:R-:W-:Y:S02]  /*0720*/  @P1 IADD3 R12, P2, PT, R20, R21, RZ ;  /* 0x00000015140c1210 */ /* 0x000fe40007f5e0ff */
[----:B------:R-:W2:Y:S02]  /*0730*/  @P1 LDC.64 R2, c[0x0][0x390] ;  /* 0x0000e400ff021b82 */ /* 0x000ea40000000a00 */
[----:B------:R-:W-:-:S06]  /*0740*/  @P1 IADD3.X R14, PT, PT, RZ, RZ, RZ, P2, !PT ;  /* 0x000000ffff0e1210 */ /* 0x000fcc00017fe4ff */
[----:B------:R-:W3:Y:S01]  /*0750*/  LDC.64 R4, c[0x0][0x390] ;  /* 0x0000e400ff047b82 */ /* 0x000ee20000000a00 */
[----:B0-----:R-:W-:-:S04]  /*0760*/  @P1 IMAD.WIDE.U32 R10, R13, 0x4, R10 ;  /* 0x000000040d0a1825 */ /* 0x001fc800078e000a */
[C---:B------:R-:W-:Y:S01]  /*0770*/  @P1 IMAD R13, R21.reuse, R17, R16 ;  /* 0x00000011150d1224 */ /* 0x040fe200078e0210 */
[----:B------:R-:W-:Y:S01]  /*0780*/  @P1 IADD3 R21, PT, PT, R21, 0x2, RZ ;  /* 0x0000000215151810 */ /* 0x000fe20007ffe0ff */
[----:B------:R-:W4:Y:S01]  /*0790*/  @P1 LDG.E R11, desc[UR4][R10.64] ;  /* 0x000000040a0b1981 */ /* 0x000f22000c1e1900 */
[----:B------:R-:W0:Y:S01]  /*07a0*/  LDC.64 R6, c[0x0][0x398] ;  /* 0x0000e600ff067b82 */ /* 0x000e220000000a00 */
[----:B-1----:R-:W-:Y:S01]  /*07b0*/  @P1 IMAD.WIDE R8, R13, 0x4, R8 ;  /* 0x000000040d081825 */ /* 0x002fe200078e0208 */
[----:B------:R-:W-:Y:S02]  /*07c0*/  @!P0 IADD3 R15, PT, PT, R20, R21, RZ ;  /* 0x00000015140f8210 */ /* 0x000fe40007ffe0ff */
[----:B--2---:R-:W-:Y:S01]  /*07d0*/  @P1 LEA R2, P2, R12, R2, 0x2 ;  /* 0x000000020c021211 */ /* 0x004fe200078410ff */
[----:B------:R-:W-:-:S03]  /*07e0*/  @!P0 IMAD R21, R21, R17, R16 ;  /* 0x0000001115158224 */ /* 0x000fc600078e0210 */
[----:B------:R-:W-:Y:S01]  /*07f0*/  @P1 LEA.HI.X R3, R12, R3, R14, 0x2, P2 ;  /* 0x000000030c031211 */ /* 0x000fe200010f140e */
[----:B------:R-:W-:Y:S01]  /*0800*/  @P1 IMAD.WIDE R12, R17, 0x4, R8 ;  /* 0x00000004110c1825 */ /* 0x000fe200078e0208 */
[----:B------:R-:W4:Y:S03]  /*0810*/  @P1 LDG.E R14, desc[UR4][R8.64] ;  /* 0x00000004080e1981 */ /* 0x000f26000c1e1900 */
[----:B---3--:R-:W-:Y:S01]  /*0820*/  @!P0 IMAD.WIDE.U32 R4, R15, 0x4, R4 ;  /* 0x000000040f048825 */ /* 0x008fe200078e0004 */
[----:B------:R-:W2:Y:S04]  /*0830*/  @P1 LDG.E R2, desc[UR4][R2.64+0x4] ;  /* 0x0000040402021981 */ /* 0x000ea8000c1e1900 */
[----:B------:R-:W2:Y:S01]  /*0840*/  @P1 LDG.E R12, desc[UR4][R12.64] ;  /* 0x000000040c0c1981 */ /* 0x000ea2000c1e1900 */
[----:B0-----:R-:W-:-:S03]  /*0850*/  @!P0 IMAD.WIDE R6, R21, 0x4, R6 ;  /* 0x0000000415068825 */ /* 0x001fc600078e0206 */
[----:B------:R-:W3:Y:S04]  /*0860*/  @!P0 LDG.E R5, desc[UR4][R4.64] ;  /* 0x0000000404058981 */ /* 0x000ee8000c1e1900 */
[----:B------:R-:W3:Y:S01]  /*0870*/  @!P0 LDG.E R6, desc[UR4][R6.64] ;  /* 0x0000000406068981 */ /* 0x000ee2000c1e1900 */
[----:B----4-:R-:W-:-:S04]  /*0880*/  @P1 FFMA R11, R11, R14, R24 ;  /* 0x0000000e0b0b1223 */ /* 0x010fc80000000018 */
[----:B--2---:R-:W-:-:S04]  /*0890*/  @P1 FFMA R24, R2, R12, R11 ;  /* 0x0000000c02181223 */ /* 0x004fc8000000000b */
[----:B---3--:R-:W-:-:S07]  /*08a0*/  @!P0 FFMA R24, R5, R6, R24 ;  /* 0x0000000605188223 */ /* 0x008fce0000000018 */
.L_x_127:
[----:B------:R-:W0:Y:S01]  /*08b0*/  LDC.64 R2, c[0x0][0x3a0] ;  /* 0x0000e800ff027b82 */ /* 0x000e220000000a00 */
[----:B------:R-:W-:-:S04]  /*08c0*/  IMAD R17, R0, R17, R16 ;  /* 0x0000001100117224 */ /* 0x000fc800078e0210 */
[----:B0-----:R-:W-:-:S05]  /*08d0*/  IMAD.WIDE R2, R17, 0x4, R2 ;  /* 0x0000000411027825 */ /* 0x001fca00078e0202 */
[----:B------:R-:W-:Y:S01]  /*08e0*/  STG.E desc[UR4][R2.64], R24 ;  /* 0x0000001802007986 */ /* 0x000fe2000c101904 */
[----:B------:R-:W-:Y:S05]  /*08f0*/  EXIT ;  /* 0x000000000000794d */ /* 0x000fea0003800000 */
.L_x_131:
        /* <DEDUP_REMOVED lines=16> */
.L_x_260:


//--------------------- .text.tensorDiv           --------------------------
	.section	.text.tensorDiv,"ax",@progbits
	.align	128
        .global         tensorDiv
        .type           tensorDiv,@function
        .size           tensorDiv,(.L_x_239 - tensorDiv)
        .other          tensorDiv,@"STO_CUDA_ENTRY STV_DEFAULT"
tensorDiv:
.text.tensorDiv:
        /* <DEDUP_REMOVED lines=13> */
[----:B------:R-:W0:Y:S01]  /*00d0*/  LDC.64 R6, c[0x0][0x390] ;  /* 0x0000e400ff067b82 */ /* 0x000e220000000a00 */
[----:B------:R-:W1:Y:S01]  /*00e0*/  LDCU.64 UR4, c[0x0][0x358] ;  /* 0x00006b00ff0477ac */ /* 0x000e620008000a00 */
[----:B------:R-:W-:-:S06]  /*00f0*/  IMAD R2, R3, UR6, R2 ;  /* 0x0000000603027c24 */ /* 0x000fcc000f8e0202 */
[----:B------:R-:W2:Y:S01]  /*0100*/  LDC.64 R4, c[0x0][0x388] ;  /* 0x0000e200ff047b82 */ /* 0x000ea20000000a00 */
[----:B0-----:R-:W-:-:S05]  /*0110*/  IMAD.WIDE R6, R2, 0x4, R6 ;  /* 0x0000000402067825 */ /* 0x001fca00078e0206 */
[----:B-1----:R-:W3:Y:S01]  /*0120*/  LDG.E R3, desc[UR4][R6.64] ;  /* 0x0000000406037981 */ /* 0x002ee2000c1e1900 */
[----:B--2---:R-:W-:-:S05]  /*0130*/  IMAD.WIDE R4, R2, 0x4, R4 ;  /* 0x0000000402047825 */ /* 0x004fca00078e0204 */
[----:B------:R-:W2:Y:S01]  /*0140*/  LDG.E R0, desc[UR4][R4.64] ;  /* 0x0000000404007981 */ /* 0x000ea2000c1e1900 */
[----:B------:R-:W-:Y:S01]  /*0150*/  BSSY.RECONVERGENT B0, `(.L_x_132) ;  /* 0x000000c000007945 */ /* 0x000fe20003800200 */
[----:B---3--:R-:W0:Y:S08]  /*0160*/  MUFU.RCP R8, R3 ;  /* 0x0000000300087308 */ /* 0x008e300000001000 */
[----:B--2---:R-:W1:Y:S01]  /*0170*/  FCHK P0, R0, R3 ;  /* 0x0000000300007302 */ /* 0x004e620000000000 */
[----:B0-----:R-:W-:-:S04]  /*0180*/  FFMA R9, -R3, R8, 1 ;  /* 0x3f80000003097423 */ /* 0x001fc80000000108 */
[----:B------:R-:W-:-:S04]  /*0190*/  FFMA R9, R8, R9, R8 ;  /* 0x0000000908097223 */ /* 0x000fc80000000008 */
[----:B------:R-:W-:-:S04]  /*01a0*/  FFMA R8, R0, R9, RZ ;  /* 0x0000000900087223 */ /* 0x000fc800000000ff */
[----:B------:R-:W-:-:S04]  /*01b0*/  FFMA R10, -R3, R8, R0 ;  /* 0x00000008030a7223 */ /* 0x000fc80000000100 */
[----:B------:R-:W-:Y:S01]  /*01c0*/  FFMA R9, R9, R10, R8 ;  /* 0x0000000a09097223 */ /* 0x000fe20000000008 */
[----:B-1----:R-:W-:Y:S06]  /*01d0*/  @!P0 BRA `(.L_x_133) ;  /* 0x00000000000c8947 */ /* 0x002fec0003800000 */
[----:B------:R-:W-:-:S07]  /*01e0*/  MOV R4, 0x200 ;  /* 0x0000020000047802 */ /* 0x000fce0000000f00 */
[----:B------:R-:W-:Y:S05]  /*01f0*/  CALL.REL.NOINC `($__internal_2_$__cuda_sm3x_div_rn_noftz_f32_slowpath) ;  /* 0x0000000000187944 */ /* 0x000fea0003c00000 */
[----:B------:R-:W-:-:S07]  /*0200*/  IMAD.MOV.U32 R9, RZ, RZ, R0 ;  /* 0x000000ffff097224 */ /* 0x000fce00078e0000 */
.L_x_133:
[----:B------:R-:W-:Y:S05]  /*0210*/  BSYNC.RECONVERGENT B0 ;  /* 0x0000000000007941 */ /* 0x000fea0003800200 */
.L_x_132:
[----:B------:R-:W0:Y:S02]  /*0220*/  LDC.64 R4, c[0x0][0x398] ;  /* 0x0000e600ff047b82 */ /* 0x000e240000000a00 */
[----:B0-----:R-:W-:-:S05]  /*0230*/  IMAD.WIDE R2, R2, 0x4, R4 ;  /* 0x0000000402027825 */ /* 0x001fca00078e0204 */
[----:B------:R-:W-:Y:S01]  /*0240*/  STG.E desc[UR4][R2.64], R9 ;  /* 0x0000000902007986 */ /* 0x000fe2000c101904 */
[----:B------:R-:W-:Y:S05]  /*0250*/  EXIT ;  /* 0x000000000000794d */ /* 0x000fea0003800000 */
        .weak           $__internal_2_$__cuda_sm3x_div_rn_noftz_f32_slowpath
        .type           $__internal_2_$__cuda_sm3x_div_rn_noftz_f32_slowpath,@function
        .size           $__internal_2_$__cuda_sm3x_div_rn_noftz_f32_slowpath,(.L_x_239 - $__internal_2_$__cuda_sm3x_div_rn_noftz_f32_slowpath)
$__internal_2_$__cuda_sm3x_div_rn_noftz_f32_slowpath:
[--C-:B------:R-:W-:Y:S01]  /*0260*/  SHF.R.U32.HI R6, RZ, 0x17, R3.reuse ;  /* 0x00000017ff067819 */ /* 0x100fe20000011603 */
[----:B------:R-:W-:Y:S01]  /*0270*/  BSSY.RECONVERGENT B1, `(.L_x_134) ;  /* 0x0000064000017945 */ /* 0x000fe20003800200 */
[--C-:B------:R-:W-:Y:S01]  /*0280*/  SHF.R.U32.HI R5, RZ, 0x17, R0.reuse ;  /* 0x00000017ff057819 */ /* 0x100fe20000011600 */
[----:B------:R-:W-:Y:S01]  /*0290*/  IMAD.MOV.U32 R7, RZ, RZ, R0 ;  /* 0x000000ffff077224 */ /* 0x000fe200078e0000 */
        /* <DEDUP_REMOVED lines=9> */
[----:B------:R-:W-:Y:S02]  /*0330*/  FSETP.GTU.FTZ.AND P0, PT, |R0|, +INF , PT ;  /* 0x7f8000000000780b */ /* 0x000fe40003f1c200 */
        /* <DEDUP_REMOVED lines=17> */
[----:B------:R-:W-:Y:S02]  /*0450*/  @P0 IMAD.MOV.U32 R9, RZ, RZ, RZ ;  /* 0x000000ffff090224 */ /* 0x000fe400078e00ff */
[----:B------:R-:W-:Y:S01]  /*0460*/  @!P0 FFMA R7, R0, 1.84467440737095516160e+19, RZ ;  /* 0x5f80000000078823 */ /* 0x000fe200000000ff */
[----:B------:R-:W-:Y:S02]  /*0470*/  @!P0 IMAD.MOV.U32 R9, RZ, RZ, -0x40 ;  /* 0xffffffc0ff098424 */ /* 0x000fe400078e00ff */
[----:B------:R-:W-:Y:S02]  /*0480*/  @!P1 FFMA R8, R3, 1.84467440737095516160e+19, RZ ;  /* 0x5f80000003089823 */ /* 0x000fe400000000ff */
[----:B------:R-:W-:-:S07]  /*0490*/  @!P1 VIADD R9, R9, 0x40 ;  /* 0x0000004009099836 */ /* 0x000fce0000000000 */
.L_x_135:
[----:B------:R-:W-:Y:S01]  /*04a0*/  LEA R3, R6, 0xc0800000, 0x17 ;  /* 0xc080000006037811 */ /* 0x000fe200078eb8ff */
[----:B------:R-:W-:Y:S01]  /*04b0*/  VIADD R5, R5, 0xffffff81 ;  /* 0xffffff8105057836 */ /* 0x000fe20000000000 */
[----:B------:R-:W-:Y:S03]  /*04c0*/  BSSY.RECONVERGENT B2, `(.L_x_140) ;  /* 0x0000035000027945 */ /* 0x000fe60003800200 */
[----:B------:R-:W-:Y:S01]  /*04d0*/  IMAD.IADD R3, R8, 0x1, -R3 ;  /* 0x0000000108037824 */ /* 0x000fe200078e0a03 */
[C---:B------:R-:W-:Y:S01]  /*04e0*/  IADD3 R6, PT, PT, R5.reuse, 0x7f, -R6 ;  /* 0x0000007f05067810 */ /* 0x040fe20007ffe806 */
[----:B------:R-:W-:Y:S02]  /*04f0*/  IMAD R0, R5, -0x800000, R7 ;  /* 0xff80000005007824 */ /* 0x000fe400078e0207 */
[----:B------:R-:W0:Y:S01]  /*0500*/  MUFU.RCP R8, R3 ;  /* 0x0000000300087308 */ /* 0x000e220000001000 */
[----:B------:R-:W-:Y:S01]  /*0510*/  FADD.FTZ R11, -R3, -RZ ;  /* 0x800000ff030b7221 */ /* 0x000fe20000010100 */
[----:B------:R-:W-:-:S03]  /*0520*/  IMAD.IADD R6, R6, 0x1, R9 ;  /* 0x0000000106067824 */ /* 0x000fc600078e0209 */
        /* <DEDUP_REMOVED lines=21> */
[CCC-:B------:R-:W-:Y:S01]  /*0680*/  FFMA.RM R6, R10.reuse, R8.reuse, R7.reuse ;  /* 0x000000080a067223 */ /* 0x1c0fe20000004007 */
[C---:B------:R-:W-:Y:S02]  /*0690*/  ISETP.NE.AND P2, PT, R9.reuse, RZ, PT ;  /* 0x000000ff0900720c */ /* 0x040fe40003f45270 */
[----:B------:R-:W-:Y:S02]  /*06a0*/  ISETP.NE.AND P1, PT, R9, RZ, PT ;  /* 0x000000ff0900720c */ /* 0x000fe40003f25270 */
[----:B------:R-:W-:Y:S01]  /*06b0*/  LOP3.LUT R5, R3, 0x7fffff, RZ, 0xc0, !PT ;  /* 0x007fffff03057812 */ /* 0x000fe200078ec0ff */
[----:B------:R-:W-:Y:S01]  /*06c0*/  FFMA.RP R3, R10, R8, R7 ;  /* 0x000000080a037223 */ /* 0x000fe20000008007 */
[----:B------:R-:W-:Y:S02]  /*06d0*/  VIADD R8, R9, 0x20 ;  /* 0x0000002009087836 */ /* 0x000fe40000000000 */
[----:B------:R-:W-:Y:S01]  /*06e0*/  LOP3.LUT R5, R5, 0x800000, RZ, 0xfc, !PT ;  /* 0x0080000005057812 */ /* 0x000fe200078efcff */
[----:B------:R-:W-:Y:S01]  /*06f0*/  IMAD.MOV R7, RZ, RZ, -R9 ;  /* 0x000000ffff077224 */ /* 0x000fe200078e0a09 */
        /* <DEDUP_REMOVED lines=9> */
[----:B------:R-:W-:-:S05]  /*0790*/  LOP3.LUT R3, R3, R6, RZ, 0xc0, !PT ;  /* 0x0000000603037212 */ /* 0x000fca00078ec0ff */
[----:B------:R-:W-:-:S05]  /*07a0*/  IMAD.IADD R3, R8, 0x1, R3 ;  /* 0x0000000108037824 */ /* 0x000fca00078e0203 */
[----:B------:R-:W-:Y:S01]  /*07b0*/  LOP3.LUT R0, R3, R0, RZ, 0xfc, !PT ;  /* 0x0000000003007212 */ /* 0x000fe200078efcff */
[----:B------:R-:W-:Y:S06]  /*07c0*/  BRA `(.L_x_143) ;  /* 0x0000000000107947 */ /* 0x000fec0003800000 */
.L_x_142:
[----:B------:R-:W-:-:S04]  /*07d0*/  LOP3.LUT R0, R0, 0x80000000, RZ, 0xc0, !PT ;  /* 0x8000000000007812 */ /* 0x000fc800078ec0ff */
[----:B------:R-:W-:Y:S01]  /*07e0*/  LOP3.LUT R0, R0, 0x7f800000, RZ, 0xfc, !PT ;  /* 0x7f80000000007812 */ /* 0x000fe200078efcff */
[----:B------:R-:W-:Y:S06]  /*07f0*/  BRA `(.L_x_143) ;  /* 0x0000000000047947 */ /* 0x000fec0003800000 */
.L_x_141:
[----:B------:R-:W-:-:S07]  /*0800*/  IMAD R0, R6, 0x800000, R0 ;  /* 0x0080000006007824 */ /* 0x000fce00078e0200 */
.L_x_143:
[----:B------:R-:W-:Y:S05]  /*0810*/  BSYNC.RECONVERGENT B2 ;  /* 0x0000000000027941 */ /* 0x000fea0003800200 */
.L_x_140:
[----:B------:R-:W-:Y:S05]  /*0820*/  BRA `(.L_x_144) ;  /* 0x0000000000207947 */ /* 0x000fea0003800000 */
.L_x_139:
[----:B------:R-:W-:-:S04]  /*0830*/  LOP3.LUT R0, R8, 0x80000000, R7, 0x48, !PT ;  /* 0x8000000008007812 */ /* 0x000fc800078e4807 */
[----:B------:R-:W-:Y:S01]  /*0840*/  LOP3.LUT R0, R0, 0x7f800000, RZ, 0xfc, !PT ;  /* 0x7f80000000007812 */ /* 0x000fe200078efcff */
[----:B------:R-:W-:Y:S06]  /*0850*/  BRA `(.L_x_144) ;  /* 0x0000000000147947 */ /* 0x000fec0003800000 */
.L_x_138:
[----:B------:R-:W-:Y:S01]  /*0860*/  LOP3.LUT R0, R8, 0x80000000, R7, 0x48, !PT ;  /* 0x8000000008007812 */ /* 0x000fe200078e4807 */
[----:B------:R-:W-:Y:S06]  /*0870*/  BRA `(.L_x_144) ;  /* 0x00000000000c7947 */ /* 0x000fec0003800000 */
.L_x_137:
[----:B------:R-:W0:Y:S01]  /*0880*/  MUFU.RSQ R0, -QNAN ;  /* 0xffc0000000007908 */ /* 0x000e220000001400 */
[----:B------:R-:W-:Y:S05]  /*0890*/  BRA `(.L_x_144) ;  /* 0x0000000000047947 */ /* 0x000fea0003800000 */
.L_x_136:
[----:B------:R-:W-:-:S07]  /*08a0*/  FADD.FTZ R0, R0, R3 ;  /* 0x0000000300007221 */ /* 0x000fce0000010000 */
.L_x_144:
[----:B------:R-:W-:Y:S05]  /*08b0*/  BSYNC.RECONVERGENT B1 ;  /* 0x0000000000017941 */ /* 0x000fea0003800200 */
.L_x_134:
[----:B------:R-:W-:-:S04]  /*08c0*/  IMAD.MOV.U32 R5, RZ, RZ, 0x0 ;  /* 0x00000000ff057424 */ /* 0x000fc800078e00ff */
[----:B0-----:R-:W-:Y:S05]  /*08d0*/  RET.REL.NODEC R4 `(tensorDiv) ;  /* 0xfffffff404c87950 */ /* 0x001fea0003c3ffff */
.L_x_145:
        /* <DEDUP_REMOVED lines=10> */
.L_x_239:


//--------------------- .text.tensorMul           --------------------------
	.section	.text.tensorMul,"ax",@progbits
	.align	128
        .global         tensorMul
        .type           tensorMul,@function
        .size           tensorMul,(.L_x_262 - tensorMul)
        .other          tensorMul,@"STO_CUDA_ENTRY STV_DEFAULT"
tensorMul:
.text.tensorMul:
        /* <DEDUP_REMOVED lines=16> */
[----:B------:R-:W2:Y:S08]  /*0100*/  LDC.64 R4, c[0x0][0x390] ;  /* 0x0000e400ff047b82 */ /* 0x000eb00000000a00 */
[----:B------:R-:W3:Y:S01]  /*0110*/  LDC.64 R6, c[0x0][0x398] ;  /* 0x0000e600ff067b82 */ /* 0x000ee20000000a00 */
[----:B0-----:R-:W-:-:S06]  /*0120*/  IMAD.WIDE R2, R9, 0x4, R2 ;  /* 0x0000000409027825 */ /* 0x001fcc00078e0202 */
[----:B-1----:R-:W4:Y:S01]  /*0130*/  LDG.E R2, desc[UR4][R2.64] ;  /* 0x0000000402027981 */ /* 0x002f22000c1e1900 */
[----:B--2---:R-:W-:-:S06]  /*0140*/  IMAD.WIDE R4, R9, 0x4, R4 ;  /* 0x0000000409047825 */ /* 0x004fcc00078e0204 */
[----:B------:R-:W4:Y:S01]  /*0150*/  LDG.E R5, desc[UR4][R4.64] ;  /* 0x0000000404057981 */ /* 0x000f22000c1e1900 */
[----:B---3--:R-:W-:-:S04]  /*0160*/  IMAD.WIDE R6, R9, 0x4, R6 ;  /* 0x0000000409067825 */ /* 0x008fc800078e0206 */
[----:B----4-:R-:W-:-:S05]  /*0170*/  FMUL R9, R2, R5 ;  /* 0x0000000502097220 */ /* 0x010fca0000400000 */
[----:B------:R-:W-:Y:S01]  /*0180*/  STG.E desc[UR4][R6.64], R9 ;  /* 0x0000000906007986 */ /* 0x000fe2000c101904 */
[----:B------:R-:W-:Y:S05]  /*0190*/  EXIT ;  /* 0x000000000000794d */ /* 0x000fea0003800000 */
.L_x_146:
        /* <DEDUP_REMOVED lines=14> */
.L_x_262:


//--------------------- .text.concatenateHorizontal --------------------------
	.section	.text.concatenateHorizontal,"ax",@progbits
	.align	128
        .global         concatenateHorizontal
        .type           concatenateHorizontal,@function
        .size           concatenateHorizontal,(.L_x_263 - concatenateHorizontal)
        .other          concatenateHorizontal,@"STO_CUDA_ENTRY STV_DEFAULT"
concatenateHorizontal:
.text.concatenateHorizontal:
[----:B------:R-:W-:Y:S01]  /*0000*/  LDC R1, c[0x0][0x37c] ;  /* 0x0000df00ff017b82 */ /* 0x000fe20000000800 */
[----:B------:R-:W0:Y:S07]  /*0010*/  S2R R2, SR_TID.Y ;  /* 0x0000000000027919 */ /* 0x000e2e0000002200 */
[----:B------:R-:W1:Y:S01]  /*0020*/  LDC R0, c[0x0][0x360] ;  /* 0x0000d800ff007b82 */ /* 0x000e620000000800 */
[----:B------:R-:W2:Y:S01]  /*0030*/  LDCU.64 UR8, c[0x0][0x380] ;  /* 0x00007000ff0877ac */ /* 0x000ea20008000a00 */
[----:B------:R-:W1:Y:S01]  /*0040*/  S2R R3, SR_TID.X ;  /* 0x0000000000037919 */ /* 0x000e620000002100 */
[----:B------:R-:W3:Y:S05]  /*0050*/  LDCU UR6, c[0x0][0x388] ;  /* 0x00007100ff0677ac */ /* 0x000eea0008000800 */
[----:B------:R-:W0:Y:S08]  /*0060*/  S2UR UR4, SR_CTAID.Y ;  /* 0x00000000000479c3 */ /* 0x000e300000002600 */
[----:B------:R-:W0:Y:S08]  /*0070*/  LDC R5, c[0x0][0x364] ;  /* 0x0000d900ff057b82 */ /* 0x000e300000000800 */
[----:B------:R-:W1:Y:S01]  /*0080*/  S2UR UR5, SR_CTAID.X ;  /* 0x00000000000579c3 */ /* 0x000e620000002500 */
[----:B0-----:R-:W-:Y:S01]  /*0090*/  IMAD R5, R5, UR4, R2 ;  /* 0x0000000405057c24 */ /* 0x001fe2000f8e0202 */
[----:B--2---:R-:W-:-:S04]  /*00a0*/  UIADD3 UR4, UPT, UPT, UR9, UR8, URZ ;  /* 0x0000000809047290 */ /* 0x004fc8000fffe0ff */
[----:B---3--:R-:W-:Y:S01]  /*00b0*/  ISETP.GE.AND P0, PT, R5, UR6, PT ;  /* 0x0000000605007c0c */ /* 0x008fe2000bf06270 */
[----:B-1----:R-:W-:-:S05]  /*00c0*/  IMAD R0, R0, UR5, R3 ;  /* 0x0000000500007c24 */ /* 0x002fca000f8e0203 */
[----:B------:R-:W-:-:S13]  /*00d0*/  ISETP.GE.OR P0, PT, R0, UR4, P0 ;  /* 0x0000000400007c0c */ /* 0x000fda0008706670 */
[----:B------:R-:W-:Y:S05]  /*00e0*/  @P0 EXIT ;  /* 0x000000000000094d */ /* 0x000fea0003800000 */
[----:B------:R-:W-:Y:S01]  /*00f0*/  ISETP.GE.AND P0, PT, R0, UR8, PT ;  /* 0x0000000800007c0c */ /* 0x000fe2000bf06270 */
[----:B------:R-:W0:Y:S01]  /*0100*/  LDCU.64 UR6, c[0x0][0x358] ;  /* 0x00006b00ff0677ac */ /* 0x000e220008000a00 */
[----:B------:R-:W-:-:S11]  /*0110*/  IMAD R7, R5, UR4, R0 ;  /* 0x0000000405077c24 */ /* 0x000fd6000f8e0200 */
[----:B------:R-:W-:Y:S05]  /*0120*/  @P0 BRA `(.L_x_147) ;  /* 0x0000000000200947 */ /* 0x000fea0003800000 */
[----:B------:R-:W1:Y:S01]  /*0130*/  LDC.64 R2, c[0x0][0x390] ;  /* 0x0000e400ff027b82 */ /* 0x000e620000000a00 */
[----:B------:R-:W-:-:S04]  /*0140*/  IMAD R5, R5, UR8, R0 ;  /* 0x0000000805057c24 */ /* 0x000fc8000f8e0200 */
[----:B-1----:R-:W-:-:S03]  /*0150*/  IMAD.WIDE R2, R5, 0x4, R2 ;  /* 0x0000000405027825 */ /* 0x002fc600078e0202 */
[----:B------:R-:W1:Y:S03]  /*0160*/  LDC.64 R4, c[0x0][0x3a0] ;  /* 0x0000e800ff047b82 */ /* 0x000e660000000a00 */
[----:B0-----:R-:W2:Y:S01]  /*0170*/  LDG.E R3, desc[UR6][R2.64] ;  /* 0x0000000602037981 */ /* 0x001ea2000c1e1900 */
[----:B-1----:R-:W-:-:S05]  /*0180*/  IMAD.WIDE R4, R7, 0x4, R4 ;  /* 0x0000000407047825 */ /* 0x002fca00078e0204 */
[----:B--2---:R-:W-:Y:S01]  /*0190*/  STG.E desc[UR6][R4.64], R3 ;  /* 0x0000000304007986 */ /* 0x004fe2000c101906 */
[----:B------:R-:W-:Y:S05]  /*01a0*/  EXIT ;  /* 0x000000000000794d */ /* 0x000fea0003800000 */
.L_x_147:
[----:B------:R-:W1:Y:S01]  /*01b0*/  LDC.64 R2, c[0x0][0x398] ;  /* 0x0000e600ff027b82 */ /* 0x000e620000000a00 */
[----:B------:R-:W-:-:S05]  /*01c0*/  IADD3 R0, PT, PT, R0, -UR8, RZ ;  /* 0x8000000800007c10 */ /* 0x000fca000fffe0ff */
[----:B------:R-:W-:-:S04]  /*01d0*/  IMAD R5, R5, UR9, R0 ;  /* 0x0000000905057c24 */ /* 0x000fc8000f8e0200 */
[----:B-1----:R-:W-:Y:S02]  /*01e0*/  IMAD.WIDE R2, R5, 0x4, R2 ;  /* 0x0000000405027825 */ /* 0x002fe400078e0202 */
[----:B------:R-:W1:Y:S04]  /*01f0*/  LDC.64 R4, c[0x0][0x3a0] ;  /* 0x0000e800ff047b82 */ /* 0x000e680000000a00 */
[----:B0-----:R-:W2:Y:S01]  /*0200*/  LDG.E R3, desc[UR6][R2.64] ;  /* 0x0000000602037981 */ /* 0x001ea2000c1e1900 */
[----:B-1----:R-:W-:-:S05]  /*0210*/  IMAD.WIDE R4, R7, 0x4, R4 ;  /* 0x0000000407047825 */ /* 0x002fca00078e0204 */
[----:B--2---:R-:W-:Y:S01]  /*0220*/  STG.E desc[UR6][R4.64], R3 ;  /* 0x0000000304007986 */ /* 0x004fe2000c101906 */
[----:B------:R-:W-:Y:S05]  /*0230*/  EXIT ;  /* 0x000000000000794d */ /* 0x000fea0003800000 */
.L_x_148:
        /* <DEDUP_REMOVED lines=12> */
.L_x_263:


//--------------------- .text.concatenateVertical --------------------------
	.section	.text.concatenateVertical,"ax",@progbits
	.align	128
        .global         concatenateVertical
        .type           concatenateVertical,@function
        .size           concatenateVertical,(.L_x_264 - concatenateVertical)
        .other          concatenateVertical,@"STO_CUDA_ENTRY STV_DEFAULT"
concatenateVertical:
.text.concatenateVertical:
[----:B------:R-:W-:Y:S01]  /*0000*/  LDC R1, c[0x0][0x37c] ;  /* 0x0000df00ff017b82 */ /* 0x000fe20000000800 */
[----:B------:R-:W0:Y:S07]  /*0010*/  S2R R2, SR_TID.Y ;  /* 0x0000000000027919 */ /* 0x000e2e0000002200 */
[----:B------:R-:W1:Y:S01]  /*0020*/  LDC R0, c[0x0][0x360] ;  /* 0x0000d800ff007b82 */ /* 0x000e620000000800 */
[----:B------:R-:W2:Y:S01]  /*0030*/  LDCU UR4, c[0x0][0x388] ;  /* 0x00007100ff0477ac */ /* 0x000ea20008000800 */
[----:B------:R-:W1:Y:S01]  /*0040*/  S2R R3, SR_TID.X ;  /* 0x0000000000037919 */ /* 0x000e620000002100 */
[----:B------:R-:W2:Y:S05]  /*0050*/  LDCU.64 UR8, c[0x0][0x380] ;  /* 0x00007000ff0877ac */ /* 0x000eaa0008000a00 */
[----:B------:R-:W0:Y:S08]  /*0060*/  S2UR UR6, SR_CTAID.Y ;  /* 0x00000000000679c3 */ /* 0x000e300000002600 */
[----:B------:R-:W0:Y:S01]  /*0070*/  LDC R5, c[0x0][0x364] ;  /* 0x0000d900ff057b82 */ /* 0x000e220000000800 */
[----:B--2---:R-:W-:-:S07]  /*0080*/  UIADD3 UR4, UPT, UPT, UR4, UR9, URZ ;  /* 0x0000000904047290 */ /* 0x004fce000fffe0ff */
[----:B------:R-:W1:Y:S01]  /*0090*/  S2UR UR5, SR_CTAID.X ;  /* 0x00000000000579c3 */ /* 0x000e620000002500 */
[----:B0-----:R-:W-:-:S05]  /*00a0*/  IMAD R5, R5, UR6, R2 ;  /* 0x0000000605057c24 */ /* 0x001fca000f8e0202 */
[----:B------:R-:W-:Y:S01]  /*00b0*/  ISETP.GE.AND P0, PT, R5, UR4, PT ;  /* 0x0000000405007c0c */ /* 0x000fe2000bf06270 */
[----:B-1----:R-:W-:-:S05]  /*00c0*/  IMAD R0, R0, UR5, R3 ;  /* 0x0000000500007c24 */ /* 0x002fca000f8e0203 */
[----:B------:R-:W-:-:S13]  /*00d0*/  ISETP.GE.OR P0, PT, R0, UR8, P0 ;  /* 0x0000000800007c0c */ /* 0x000fda0008706670 */
[----:B------:R-:W-:Y:S05]  /*00e0*/  @P0 EXIT ;  /* 0x000000000000094d */ /* 0x000fea0003800000 */
[C---:B------:R-:W-:Y:S01]  /*00f0*/  ISETP.GE.AND P0, PT, R5.reuse, UR9, PT ;  /* 0x0000000905007c0c */ /* 0x040fe2000bf06270 */
[----:B------:R-:W0:Y:S01]  /*0100*/  LDCU.64 UR4, c[0x0][0x358] ;  /* 0x00006b00ff0477ac */ /* 0x000e220008000a00 */
[----:B------:R-:W-:-:S11]  /*0110*/  IMAD R7, R5, UR8, R0 ;  /* 0x0000000805077c24 */ /* 0x000fd6000f8e0200 */
[----:B------:R-:W-:Y:S05]  /*0120*/  @P0 BRA `(.L_x_149) ;  /* 0x00000000001c0947 */ /* 0x000fea0003800000 */
[----:B------:R-:W1:Y:S08]  /*0130*/  LDC.64 R2, c[0x0][0x390] ;  /* 0x0000e400ff027b82 */ /* 0x000e700000000a00 */
[----:B------:R-:W2:Y:S01]  /*0140*/  LDC.64 R4, c[0x0][0x3a0] ;  /* 0x0000e800ff047b82 */ /* 0x000ea20000000a00 */
[----:B-1----:R-:W-:-:S06]  /*0150*/  IMAD.WIDE R2, R7, 0x4, R2 ;  /* 0x0000000407027825 */ /* 0x002fcc00078e0202 */
[----:B0-----:R-:W3:Y:S01]  /*0160*/  LDG.E R3, desc[UR4][R2.64] ;  /* 0x0000000402037981 */ /* 0x001ee2000c1e1900 */
[----:B--2---:R-:W-:-:S05]  /*0170*/  IMAD.WIDE R4, R7, 0x4, R4 ;  /* 0x0000000407047825 */ /* 0x004fca00078e0204 */
[----:B---3--:R-:W-:Y:S01]  /*0180*/  STG.E desc[UR4][R4.64], R3 ;  /* 0x0000000304007986 */ /* 0x008fe2000c101904 */
[----:B------:R-:W-:Y:S05]  /*0190*/  EXIT ;  /* 0x000000000000794d */ /* 0x000fea0003800000 */
.L_x_149:
        /* <DEDUP_REMOVED lines=9> */
.L_x_150:
        /* <DEDUP_REMOVED lines=13> */
.L_x_264:


//--------------------- .text.tensorSub           --------------------------
	.section	.text.tensorSub,"ax",@progbits
	.align	128
        .global         tensorSub
        .type           tensorSub,@function
        .size           tensorSub,(.L_x_265 - tensorSub)
        .other          tensorSub,@"STO_CUDA_ENTRY STV_DEFAULT"
tensorSub:
.text.tensorSub:
        /* <DEDUP_REMOVED lines=23> */
[----:B----4-:R-:W-:-:S05]  /*0170*/  FADD R9, R2, -R5 ;  /* 0x8000000502097221 */ /* 0x010fca0000000000 */
[----:B------:R-:W-:Y:S01]  /*0180*/  STG.E desc[UR4][R6.64], R9 ;  /* 0x0000000906007986 */ /* 0x000fe2000c101904 */
[----:B------:R-:W-:Y:S05]  /*0190*/  EXIT ;  /* 0x000000000000794d */ /* 0x000fea0003800000 */
.L_x_151:
        /* <DEDUP_REMOVED lines=14> */
.L_x_265:


//--------------------- .text.tensorAdd           --------------------------
	.section	.text.tensorAdd,"ax",@progbits
	.align	128
        .global         tensorAdd
        .type           tensorAdd,@function
        .size           tensorAdd,(.L_x_266 - tensorAdd)
        .other          tensorAdd,@"STO_CUDA_ENTRY STV_DEFAULT"
tensorAdd:
.text.tensorAdd:
        /* <DEDUP_REMOVED lines=23> */
[----:B----4-:R-:W-:-:S05]  /*0170*/  FADD R9, R2, R5 ;  /* 0x0000000502097221 */ /* 0x010fca0000000000 */
[----:B------:R-:W-:Y:S01]  /*0180*/  STG.E desc[UR4][R6.64], R9 ;  /* 0x0000000906007986 */ /* 0x000fe2000c101904 */
[----:B------:R-:W-:Y:S05]  /*0190*/  EXIT ;  /* 0x000000000000794d */ /* 0x000fea0003800000 */
.L_x_152:
        /* <DEDUP_REMOVED lines=14> */
.L_x_266:


//--------------------- .text.sum                 --------------------------
	.section	.text.sum,"ax",@progbits
	.align	128
        .global         sum
        .type           sum,@function
        .size           sum,(.L_x_267 - sum)
        .other          sum,@"STO_CUDA_ENTRY STV_DEFAULT"
sum:
.text.sum:
[----:B------:R-:W-:Y:S01]  /*0000*/  LDC R1, c[0x0][0x37c] ;  /* 0x0000df00ff017b82 */ /* 0x000fe20000000800 */
[----:B------:R-:W0:Y:S07]  /*0010*/  S2R R0, SR_TID.X ;  /* 0x0000000000007919 */ /* 0x000e2e0000002100 */
[----:B------:R-:W0:Y:S01]  /*0020*/  S2UR UR4, SR_CTAID.X ;  /* 0x00000000000479c3 */ /* 0x000e220000002500 */
[----:B------:R-:W1:Y:S07]  /*0030*/  LDCU UR6, c[0x0][0x380] ;  /* 0x00007000ff0677ac */ /* 0x000e6e0008000800 */
[----:B------:R-:W0:Y:S02]  /*0040*/  LDC R7, c[0x0][0x360] ;  /* 0x0000d800ff077b82 */ /* 0x000e240000000800 */
[----:B0-----:R-:W-:-:S05]  /*0050*/  IMAD R7, R7, UR4, R0 ;  /* 0x0000000407077c24 */ /* 0x001fca000f8e0200 */
[----:B-1----:R-:W-:-:S13]  /*0060*/  ISETP.GE.AND P0, PT, R7, UR6, PT ;  /* 0x0000000607007c0c */ /* 0x002fda000bf06270 */
[----:B------:R-:W-:Y:S05]  /*0070*/  @P0 EXIT ;  /* 0x000000000000094d */ /* 0x000fea0003800000 */
[----:B------:R-:W0:Y:S01]  /*0080*/  LDC.64 R4, c[0x0][0x388] ;  /* 0x0000e200ff047b82 */ /* 0x000e220000000a00 */
[----:B------:R-:W1:Y:S01]  /*0090*/  LDCU.64 UR4, c[0x0][0x358] ;  /* 0x00006b00ff0477ac */ /* 0x000e620008000a00 */
[----:B------:R-:W-:-:S05]  /*00a0*/  IADD3 R3, PT, PT, R7, UR6, RZ ;  /* 0x0000000607037c10 */ /* 0x000fca000fffe0ff */
[----:B0-----:R-:W-:-:S04]  /*00b0*/  IMAD.WIDE R2, R3, 0x4, R4 ;  /* 0x0000000403027825 */ /* 0x001fc800078e0204 */
[----:B------:R-:W-:Y:S01]  /*00c0*/  IMAD.WIDE R4, R7, 0x4, R4 ;  /* 0x0000000407047825 */ /* 0x000fe200078e0204 */
[----:B-1----:R-:W2:Y:S04]  /*00d0*/  LDG.E R0, desc[UR4][R2.64] ;  /* 0x0000000402007981 */ /* 0x002ea8000c1e1900 */
[----:B------:R-:W2:Y:S02]  /*00e0*/  LDG.E R7, desc[UR4][R4.64] ;  /* 0x0000000404077981 */ /* 0x000ea4000c1e1900 */
[----:B--2---:R-:W-:-:S05]  /*00f0*/  FADD R7, R0, R7 ;  /* 0x0000000700077221 */ /* 0x004fca0000000000 */
[----:B------:R-:W-:Y:S04]  /*0100*/  STG.E desc[UR4][R4.64], R7 ;  /* 0x0000000704007986 */ /* 0x000fe8000c101904 */
[----:B------:R-:W-:Y:S01]  /*0110*/  STG.E desc[UR4][R2.64], RZ ;  /* 0x000000ff02007986 */ /* 0x000fe2000c101904 */
[----:B------:R-:W-:Y:S05]  /*0120*/  EXIT ;  /* 0x000000000000794d */ /* 0x000fea0003800000 */
.L_x_153:
        /* <DEDUP_REMOVED lines=13> */
.L_x_267:


//--------------------- .text.set                 --------------------------
	.section	.text.set,"ax",@progbits
	.align	128
        .global         set
        .type           set,@function
        .size           set,(.L_x_268 - set)
        .other          set,@"STO_CUDA_ENTRY STV_DEFAULT"
set:
.text.set:
        /* <DEDUP_REMOVED lines=16> */
[----:B------:R-:W1:Y:S01]  /*0100*/  LDC R7, c[0x0][0x388] ;  /* 0x0000e200ff077b82 */ /* 0x000e620000000800 */
[----:B0-----:R-:W-:-:S05]  /*0110*/  IMAD.WIDE R2, R5, 0x4, R2 ;  /* 0x0000000405027825 */ /* 0x001fca00078e0202 */
[----:B-1----:R-:W-:Y:S01]  /*0120*/  STG.E desc[UR4][R2.64], R7 ;  /* 0x0000000702007986 */ /* 0x002fe2000c101904 */
[----:B------:R-:W-:Y:S05]  /*0130*/  EXIT ;  /* 0x000000000000794d */ /* 0x000fea0003800000 */
.L_x_154:
        /* <DEDUP_REMOVED lines=12> */
.L_x_268:


//--------------------- .text.rotate270           --------------------------
	.section	.text.rotate270,"ax",@progbits
	.align	128
        .global         rotate270
        .type           rotate270,@function
        .size           rotate270,(.L_x_269 - rotate270)
        .other          rotate270,@"STO_CUDA_ENTRY STV_DEFAULT"
rotate270:
.text.rotate270:
        /* <DEDUP_REMOVED lines=14> */
[----:B------:R-:W-:Y:S01]  /*00e0*/  LOP3.LUT R4, RZ, R0, RZ, 0x33, !PT ;  /* 0x00000000ff047212 */ /* 0x000fe200078e33ff */
[----:B------:R-:W1:Y:S03]  /*00f0*/  LDCU.64 UR4, c[0x0][0x358] ;  /* 0x00006b00ff0477ac */ /* 0x000e660008000a00 */
[----:B------:R-:W-:-:S05]  /*0100*/  IADD3 R4, PT, PT, R4, UR6, RZ ;  /* 0x0000000604047c10 */ /* 0x000fca000fffe0ff */
[----:B------:R-:W-:-:S04]  /*0110*/  IMAD R5, R4, UR7, R7 ;  /* 0x0000000704057c24 */ /* 0x000fc8000f8e0207 */
[----:B0-----:R-:W-:Y:S02]  /*0120*/  IMAD.WIDE R2, R5, 0x4, R2 ;  /* 0x0000000405027825 */ /* 0x001fe400078e0202 */
[----:B------:R-:W0:Y:S04]  /*0130*/  LDC.64 R4, c[0x0][0x390] ;  /* 0x0000e400ff047b82 */ /* 0x000e280000000a00 */
[----:B-1----:R-:W2:Y:S01]  /*0140*/  LDG.E R3, desc[UR4][R2.64] ;  /* 0x0000000402037981 */ /* 0x002ea2000c1e1900 */
[----:B------:R-:W-:-:S04]  /*0150*/  IMAD R7, R7, UR6, R0 ;  /* 0x0000000607077c24 */ /* 0x000fc8000f8e0200 */
[----:B0-----:R-:W-:-:S05]  /*0160*/  IMAD.WIDE R4, R7, 0x4, R4 ;  /* 0x0000000407047825 */ /* 0x001fca00078e0204 */
[----:B--2---:R-:W-:Y:S01]  /*0170*/  STG.E desc[UR4][R4.64], R3 ;  /* 0x0000000304007986 */ /* 0x004fe2000c101904 */
[----:B------:R-:W-:Y:S05]  /*0180*/  EXIT ;  /* 0x000000000000794d */ /* 0x000fea0003800000 */
.L_x_155:
        /* <DEDUP_REMOVED lines=15> */
.L_x_269:


//--------------------- .text.rotate180           --------------------------
	.section	.text.rotate180,"ax",@progbits
	.align	128
        .global         rotate180
        .type           rotate180,@function
        .size           rotate180,(.L_x_270 - rotate180)
        .other          rotate180,@"STO_CUDA_ENTRY STV_DEFAULT"
rotate180:
.text.rotate180:
        /* <DEDUP_REMOVED lines=15> */
[----:B------:R-:W1:Y:S01]  /*00f0*/  LDCU.64 UR4, c[0x0][0x358] ;  /* 0x00006b00ff0477ac */ /* 0x000e620008000a00 */
[----:B------:R-:W-:Y:S02]  /*0100*/  LOP3.LUT R5, RZ, R7, RZ, 0x33, !PT ;  /* 0x00000007ff057212 */ /* 0x000fe400078e33ff */
[----:B------:R-:W-:Y:S02]  /*0110*/  IADD3 R4, PT, PT, R4, UR6, RZ ;  /* 0x0000000604047c10 */ /* 0x000fe4000fffe0ff */
        /* <DEDUP_REMOVED lines=9> */
.L_x_156:
        /* <DEDUP_REMOVED lines=13> */
.L_x_270:


//--------------------- .text.rotate90            --------------------------
	.section	.text.rotate90,"ax",@progbits
	.align	128
        .global         rotate90
        .type           rotate90,@function
        .size           rotate90,(.L_x_271 - rotate90)
        .other          rotate90,@"STO_CUDA_ENTRY STV_DEFAULT"
rotate90:
.text.rotate90:
        /* <DEDUP_REMOVED lines=25> */
.L_x_157:
        /* <DEDUP_REMOVED lines=15> */
.L_x_271:


//--------------------- .text.flipY               --------------------------
	.section	.text.flipY,"ax",@progbits
	.align	128
        .global         flipY
        .type           flipY,@function
        .size           flipY,(.L_x_272 - flipY)
        .other          flipY,@"STO_CUDA_ENTRY STV_DEFAULT"
flipY:
.text.flipY:
        /* <DEDUP_REMOVED lines=25> */
.L_x_158:
        /* <DEDUP_REMOVED lines=15> */
.L_x_272:


//--------------------- .text.flipX               --------------------------
	.section	.text.flipX,"ax",@progbits
	.align	128
        .global         flipX
        .type           flipX,@function
        .size           flipX,(.L_x_273 - flipX)
        .other          flipX,@"STO_CUDA_ENTRY STV_DEFAULT"
flipX:
.text.flipX:
        /* <DEDUP_REMOVED lines=25> */
.L_x_159:
        /* <DEDUP_REMOVED lines=15> */
.L_x_273:


//--------------------- .text.transpose           --------------------------
	.section	.text.transpose,"ax",@progbits
	.align	128
        .global         transpose
        .type           transpose,@function
        .size           transpose,(.L_x_274 - transpose)
        .other          transpose,@"STO_CUDA_ENTRY STV_DEFAULT"
transpose:
.text.transpose:
        /* <DEDUP_REMOVED lines=23> */
.L_x_160:
        /* <DEDUP_REMOVED lines=9> */
.L_x_274:


//--------------------- .text.softmaxDer          --------------------------
	.section	.text.softmaxDer,"ax",@progbits
	.align	128
        .global         softmaxDer
        .type           softmaxDer,@function
        .size           softmaxDer,(.L_x_240 - softmaxDer)
        .other          softmaxDer,@"STO_CUDA_ENTRY STV_DEFAULT"
softmaxDer:
.text.softmaxDer:
        /* <DEDUP_REMOVED lines=13> */
[----:B------:R-:W-:Y:S01]  /*00d0*/  UISETP.GE.AND UP0, UPT, UR6, 0x1, UPT ;  /* 0x000000010600788c */ /* 0x000fe2000bf06270 */
[----:B------:R-:W-:Y:S02]  /*00e0*/  HFMA2 R9, -RZ, RZ, 0, 0 ;  /* 0x00000000ff097431 */ /* 0x000fe400000001ff */
[----:B------:R-:W-:Y:S01]  /*00f0*/  IMAD R5, R5, UR6, RZ ;  /* 0x0000000605057c24 */ /* 0x000fe2000f8e02ff */
[----:B------:R-:W0:Y:S05]  /*0100*/  LDCU.64 UR8, c[0x0][0x358] ;  /* 0x00006b00ff0877ac */ /* 0x000e2a0008000a00 */
[----:B------:R-:W-:Y:S05]  /*0110*/  BRA.U !UP0, `(.L_x_161) ;  /* 0x0000000d08507547 */ /* 0x000fea000b800000 */
[----:B------:R-:W-:Y:S01]  /*0120*/  UISETP.GE.U32.AND UP1, UPT, UR6, 0x8, UPT ;  /* 0x000000080600788c */ /* 0x000fe2000bf26070 */
[----:B------:R-:W-:Y:S01]  /*0130*/  MOV R9, RZ ;  /* 0x000000ff00097202 */ /* 0x000fe20000000f00 */
[----:B------:R-:W-:Y:S01]  /*0140*/  ULOP3.LUT UR5, UR6, 0x7, URZ, 0xc0, !UPT ;  /* 0x0000000706057892 */ /* 0x000fe2000f8ec0ff */
[----:B------:R-:W-:-:S03]  /*0150*/  UMOV UR4, URZ ;  /* 0x000000ff00047c82 */ /* 0x000fc60008000000 */
[----:B------:R-:W-:-:S03]  /*0160*/  UISETP.NE.AND UP0, UPT, UR5, URZ, UPT ;  /* 0x000000ff0500728c */ /* 0x000fc6000bf05270 */
[----:B------:R-:W-:Y:S08]  /*0170*/  BRA.U !UP1, `(.L_x_162) ;  /* 0x00000005097c7547 */ /* 0x000ff0000b800000 */
[----:B------:R-:W1:Y:S01]  /*0180*/  LDC.64 R2, c[0x0][0x390] ;  /* 0x0000e400ff027b82 */ /* 0x000e620000000a00 */
[----:B------:R-:W-:Y:S01]  /*0190*/  ULOP3.LUT UR4, UR6, 0x7ffffff8, URZ, 0xc0, !UPT ;  /* 0x7ffffff806047892 */ /* 0x000fe2000f8ec0ff */
[----:B------:R-:W-:Y:S01]  /*01a0*/  MOV R9, RZ ;  /* 0x000000ff00097202 */ /* 0x000fe20000000f00 */
[----:B------:R-:W2:Y:S02]  /*01b0*/  LDCU UR10, c[0x0][0x388] ;  /* 0x00007100ff0a77ac */ /* 0x000ea40008000800 */
[----:B------:R-:W-:Y:S01]  /*01c0*/  UIADD3 UR7, UPT, UPT, -UR4, URZ, URZ ;  /* 0x000000ff04077290 */ /* 0x000fe2000fffe1ff */
[----:B-1----:R-:W-:-:S03]  /*01d0*/  IMAD.WIDE.U32 R2, R5, 0x4, R2 ;  /* 0x0000000405027825 */ /* 0x002fc600078e0002 */
[----:B------:R-:W-:-:S04]  /*01e0*/  IADD3 R2, P0, PT, R2, 0x10, RZ ;  /* 0x0000001002027810 */ /* 0x000fc80007f1e0ff */
[----:B--2---:R-:W-:-:S09]  /*01f0*/  IADD3.X R3, PT, PT, RZ, R3, RZ, P0, !PT ;  /* 0x00000003ff037210 */ /* 0x004fd200007fe4ff */
.L_x_163:
[----:B0-----:R-:W2:Y:S04]  /*0200*/  LDG.E R4, desc[UR8][R2.64+-0x10] ;  /* 0xfffff00802047981 */ /* 0x001ea8000c1e1900 */
[----:B------:R-:W3:Y:S04]  /*0210*/  LDG.E R22, desc[UR8][R2.64+-0xc] ;  /* 0xfffff40802167981 */ /* 0x000ee8000c1e1900 */
[----:B------:R-:W4:Y:S04]  /*0220*/  LDG.E R18, desc[UR8][R2.64+-0x8] ;  /* 0xfffff80802127981 */ /* 0x000f28000c1e1900 */
[----:B------:R-:W5:Y:S04]  /*0230*/  LDG.E R20, desc[UR8][R2.64+-0x4] ;  /* 0xfffffc0802147981 */ /* 0x000f68000c1e1900 */
[----:B------:R-:W5:Y:S04]  /*0240*/  LDG.E R11, desc[UR8][R2.64] ;  /* 0x00000008020b7981 */ /* 0x000f68000c1e1900 */
[----:B------:R-:W5:Y:S04]  /*0250*/  LDG.E R16, desc[UR8][R2.64+0x4] ;  /* 0x0000040802107981 */ /* 0x000f68000c1e1900 */
[----:B------:R-:W5:Y:S04]  /*0260*/  LDG.E R15, desc[UR8][R2.64+0x8] ;  /* 0x00000808020f7981 */ /* 0x000f68000c1e1900 */
[----:B------:R0:W5:Y:S01]  /*0270*/  LDG.E R14, desc[UR8][R2.64+0xc] ;  /* 0x00000c08020e7981 */ /* 0x000162000c1e1900 */
[----:B------:R-:W-:Y:S01]  /*0280*/  HFMA2 R7, -RZ, RZ, 0.96630859375, -0.0022525787353515625 ;  /* 0x3bbb989dff077431 */ /* 0x000fe200000001ff */
[----:B------:R-:W-:Y:S01]  /*0290*/  MOV R10, 0x437c0000 ;  /* 0x437c0000000a7802 */ /* 0x000fe20000000f00 */
[----:B------:R-:W-:-:S04]  /*02a0*/  UIADD3 UR7, UPT, UPT, UR7, 0x8, URZ ;  /* 0x0000000807077890 */ /* 0x000fc8000fffe0ff */
[----:B------:R-:W-:Y:S01]  /*02b0*/  UISETP.NE.AND UP1, UPT, UR7, URZ, UPT ;  /* 0x000000ff0700728c */ /* 0x000fe2000bf25270 */
[----:B0-----:R-:W-:-:S04]  /*02c0*/  IADD3 R2, P0, PT, R2, 0x20, RZ ;  /* 0x0000002002027810 */ /* 0x001fc80007f1e0ff */
[----:B------:R-:W-:Y:S01]  /*02d0*/  IADD3.X R3, PT, PT, RZ, R3, RZ, P0, !PT ;  /* 0x00000003ff037210 */ /* 0x000fe200007fe4ff */
[----:B--2---:R-:W-:Y:S01]  /*02e0*/  FMUL R6, R4, UR10 ;  /* 0x0000000a04067c20 */ /* 0x004fe20008400000 */
[----:B---3--:R-:W-:-:S03]  /*02f0*/  FMUL R22, R22, UR10 ;  /* 0x0000000a16167c20 */ /* 0x008fc60008400000 */
[-C--:B------:R-:W-:Y:S01]  /*0300*/  FFMA.SAT R13, R6, R7.reuse, 0.5 ;  /* 0x3f000000060d7423 */ /* 0x080fe20000002007 */
[----:B------:R-:W-:-:S03]  /*0310*/  FFMA.SAT R17, R22, R7, 0.5 ;  /* 0x3f00000016117423 */ /* 0x000fc60000002007 */
[-C--:B------:R-:W-:Y:S01]  /*0320*/  FFMA.RM R8, R13, R10.reuse, 12582913 ;  /* 0x4b4000010d087423 */ /* 0x080fe2000000400a */
[----:B----4-:R-:W-:Y:S01]  /*0330*/  FMUL R18, R18, UR10 ;  /* 0x0000000a12127c20 */ /* 0x010fe20008400000 */
[-C--:B------:R-:W-:Y:S02]  /*0340*/  FFMA.RM R4, R17, R10.reuse, 12582913 ;  /* 0x4b40000111047423 */ /* 0x080fe4000000400a */
[----:B------:R-:W-:Y:S01]  /*0350*/  FADD R13, R8, -12583039 ;  /* 0xcb40007f080d7421 */ /* 0x000fe20000000000 */
[----:B-----5:R-:W-:Y:S01]  /*0360*/  FMUL R20, R20, UR10 ;  /* 0x0000000a14147c20 */ /* 0x020fe20008400000 */
[-C--:B------:R-:W-:Y:S01]  /*0370*/  FFMA.SAT R19, R18, R7.reuse, 0.5 ;  /* 0x3f00000012137423 */ /* 0x080fe20000002007 */
[----:B------:R-:W-:Y:S01]  /*0380*/  FADD R17, R4, -12583039 ;  /* 0xcb40007f04117421 */ /* 0x000fe20000000000 */
[----:B------:R-:W-:Y:S01]  /*0390*/  FFMA R13, R6, 1.4426950216293334961, -R13 ;  /* 0x3fb8aa3b060d7823 */ /* 0x000fe2000000080d */
[-C--:B------:R-:W-:Y:S01]  /*03a0*/  FFMA.SAT R21, R20, R7.reuse, 0.5 ;  /* 0x3f00000014157423 */ /* 0x080fe20000002007 */
[----:B------:R-:W-:Y:S01]  /*03b0*/  SHF.L.U32 R8, R8, 0x17, RZ ;  /* 0x0000001708087819 */ /* 0x000fe200000006ff */
[----:B------:R-:W-:Y:S01]  /*03c0*/  FFMA R17, R22, 1.4426950216293334961, -R17 ;  /* 0x3fb8aa3b16117823 */ /* 0x000fe20000000811 */
[----:B------:R-:W-:Y:S01]  /*03d0*/  FFMA R12, R6, 1.925963033500011079e-08, R13 ;  /* 0x32a57060060c7823 */ /* 0x000fe2000000000d */
[-C--:B------:R-:W-:Y:S01]  /*03e0*/  FFMA.RM R6, R19, R10.reuse, 12582913 ;  /* 0x4b40000113067423 */ /* 0x080fe2000000400a */
[----:B------:R-:W-:Y:S01]  /*03f0*/  FMUL R24, R16, UR10 ;  /* 0x0000000a10187c20 */ /* 0x000fe20008400000 */
[----:B------:R-:W-:Y:S01]  /*0400*/  FFMA R13, R22, 1.925963033500011079e-08, R17 ;  /* 0x32a57060160d7823 */ /* 0x000fe20000000011 */
[----:B------:R-:W-:Y:S01]  /*0410*/  FMUL R22, R11, UR10 ;  /* 0x0000000a0b167c20 */ /* 0x000fe20008400000 */
[-C--:B------:R-:W-:Y:S01]  /*0420*/  FFMA.RM R11, R21, R10.reuse, 12582913 ;  /* 0x4b400001150b7423 */ /* 0x080fe2000000400a */
[----:B------:R-:W-:Y:S01]  /*0430*/  FADD R19, R6, -12583039 ;  /* 0xcb40007f06137421 */ /* 0x000fe20000000000 */
[----:B------:R-:W-:Y:S01]  /*0440*/  FMUL R26, R15, UR10 ;  /* 0x0000000a0f1a7c20 */ /* 0x000fe20008400000 */
[-C--:B------:R-:W-:Y:S01]  /*0450*/  FFMA.SAT R23, R22, R7.reuse, 0.5 ;  /* 0x3f00000016177423 */ /* 0x080fe20000002007 */
[----:B------:R-:W-:Y:S01]  /*0460*/  FADD R21, R11, -12583039 ;  /* 0xcb40007f0b157421 */ /* 0x000fe20000000000 */
[----:B------:R-:W-:Y:S01]  /*0470*/  FFMA R19, R18, 1.4426950216293334961, -R19 ;  /* 0x3fb8aa3b12137823 */ /* 0x000fe20000000813 */
[----:B------:R-:W0:Y:S01]  /*0480*/  MUFU.EX2 R12, R12 ;  /* 0x0000000c000c7308 */ /* 0x000e220000000800 */
[-C--:B------:R-:W-:Y:S01]  /*0490*/  FFMA.RM R16, R23, R10.reuse, 12582913 ;  /* 0x4b40000117107423 */ /* 0x080fe2000000400a */
[----:B------:R-:W-:Y:S01]  /*04a0*/  FFMA R21, R20, 1.4426950216293334961, -R21 ;  /* 0x3fb8aa3b14157823 */ /* 0x000fe20000000815 */
[-C--:B------:R-:W-:Y:S01]  /*04b0*/  FFMA.SAT R23, R24, R7.reuse, 0.5 ;  /* 0x3f00000018177423 */ /* 0x080fe20000002007 */
[----:B------:R-:W-:Y:S01]  /*04c0*/  FFMA R17, R18, 1.925963033500011079e-08, R19 ;  /* 0x32a5706012117823 */ /* 0x000fe20000000013 */
[----:B------:R-:W-:Y:S01]  /*04d0*/  FADD R19, R16, -12583039 ;  /* 0xcb40007f10137421 */ /* 0x000fe20000000000 */
[----:B------:R-:W-:Y:S01]  /*04e0*/  FFMA R18, R20, 1.925963033500011079e-08, R21 ;  /* 0x32a5706014127823 */ /* 0x000fe20000000015 */
[-C--:B------:R-:W-:Y:S01]  /*04f0*/  FFMA.RM R15, R23, R10.reuse, 12582913 ;  /* 0x4b400001170f7423 */ /* 0x080fe2000000400a */
[-C--:B------:R-:W-:Y:S01]  /*0500*/  FFMA.SAT R23, R26, R7.reuse, 0.5 ;  /* 0x3f0000001a177423 */ /* 0x080fe20000002007 */
[----:B------:R-:W-:Y:S01]  /*0510*/  FMUL R20, R14, UR10 ;  /* 0x0000000a0e147c20 */ /* 0x000fe20008400000 */
[----:B------:R-:W1:Y:S01]  /*0520*/  MUFU.EX2 R13, R13 ;  /* 0x0000000d000d7308 */ /* 0x000e620000000800 */
[----:B------:R-:W-:Y:S01]  /*0530*/  FFMA R19, R22, 1.4426950216293334961, -R19 ;  /* 0x3fb8aa3b16137823 */ /* 0x000fe20000000813 */
[----:B------:R-:W-:Y:S01]  /*0540*/  FADD R21, R15, -12583039 ;  /* 0xcb40007f0f157421 */ /* 0x000fe20000000000 */
[-C--:B------:R-:W-:Y:S01]  /*0550*/  FFMA.RM R14, R23, R10.reuse, 12582913 ;  /* 0x4b400001170e7423 */ /* 0x080fe2000000400a */
[----:B------:R-:W-:Y:S01]  /*0560*/  FFMA.SAT R25, R20, R7, 0.5 ;  /* 0x3f00000014197423 */ /* 0x000fe20000002007 */
[----:B------:R-:W-:Y:S01]  /*0570*/  FFMA R19, R22, 1.925963033500011079e-08, R19 ;  /* 0x32a5706016137823 */ /* 0x000fe20000000013 */
[----:B------:R-:W-:Y:S01]  /*0580*/  FFMA R21, R24, 1.4426950216293334961, -R21 ;  /* 0x3fb8aa3b18157823 */ /* 0x000fe20000000815 */
[----:B------:R-:W-:Y:S01]  /*0590*/  FADD R23, R14, -12583039 ;  /* 0xcb40007f0e177421 */ /* 0x000fe20000000000 */
[----:B------:R-:W2:Y:S01]  /*05a0*/  MUFU.EX2 R17, R17 ;  /* 0x0000001100117308 */ /* 0x000ea20000000800 */
[----:B------:R-:W-:Y:S01]  /*05b0*/  FFMA.RM R10, R25, R10, 12582913 ;  /* 0x4b400001190a7423 */ /* 0x000fe2000000400a */
[----:B------:R-:W-:Y:S01]  /*05c0*/  FFMA R7, R24, 1.925963033500011079e-08, R21 ;  /* 0x32a5706018077823 */ /* 0x000fe20000000015 */
[----:B------:R-:W-:Y:S01]  /*05d0*/  FFMA R23, R26, 1.4426950216293334961, -R23 ;  /* 0x3fb8aa3b1a177823 */ /* 0x000fe20000000817 */
[----:B------:R-:W-:Y:S01]  /*05e0*/  SHF.L.U32 R21, R4, 0x17, RZ ;  /* 0x0000001704157819 */ /* 0x000fe200000006ff */
[----:B------:R-:W-:Y:S01]  /*05f0*/  FADD R25, R10, -12583039 ;  /* 0xcb40007f0a197421 */ /* 0x000fe20000000000 */
[----:B0-----:R-:W-:Y:S01]  /*0600*/  FFMA R8, R8, R12, R9 ;  /* 0x0000000c08087223 */ /* 0x001fe20000000009 */
[----:B------:R-:W-:Y:S01]  /*0610*/  FFMA R23, R26, 1.925963033500011079e-08, R23 ;  /* 0x32a570601a177823 */ /* 0x000fe20000000017 */
[----:B------:R-:W0:Y:S01]  /*0620*/  MUFU.EX2 R18, R18 ;  /* 0x0000001200127308 */ /* 0x000e220000000800 */
[----:B------:R-:W-:Y:S01]  /*0630*/  FFMA R25, R20, 1.4426950216293334961, -R25 ;  /* 0x3fb8aa3b14197823 */ /* 0x000fe20000000819 */
[----:B------:R-:W-:Y:S01]  /*0640*/  SHF.L.U32 R9, R6, 0x17, RZ ;  /* 0x0000001706097819 */ /* 0x000fe200000006ff */
[----:B-1----:R-:W-:Y:S01]  /*0650*/  FFMA R8, R21, R13, R8 ;  /* 0x0000000d15087223 */ /* 0x002fe20000000008 */
[----:B------:R-:W-:Y:S01]  /*0660*/  SHF.L.U32 R4, R11, 0x17, RZ ;  /* 0x000000170b047819 */ /* 0x000fe200000006ff */
[----:B------:R-:W-:Y:S01]  /*0670*/  FFMA R25, R20, 1.925963033500011079e-08, R25 ;  /* 0x32a5706014197823 */ /* 0x000fe20000000019 */
[----:B------:R-:W-:-:S02]  /*0680*/  SHF.L.U32 R11, R16, 0x17, RZ ;  /* 0x00000017100b7819 */ /* 0x000fc400000006ff */
[----:B------:R-:W1:Y:S01]  /*0690*/  MUFU.EX2 R19, R19 ;  /* 0x0000001300137308 */ /* 0x000e620000000800 */
[----:B--2---:R-:W-:Y:S01]  /*06a0*/  FFMA R9, R9, R17, R8 ;  /* 0x0000001109097223 */ /* 0x004fe20000000008 */
[----:B------:R-:W-:Y:S02]  /*06b0*/  SHF.L.U32 R15, R15, 0x17, RZ ;  /* 0x000000170f0f7819 */ /* 0x000fe400000006ff */
[----:B------:R-:W-:-:S04]  /*06c0*/  SHF.L.U32 R10, R10, 0x17, RZ ;  /* 0x000000170a0a7819 */ /* 0x000fc800000006ff */
[----:B------:R-:W2:Y:S01]  /*06d0*/  MUFU.EX2 R7, R7 ;  /* 0x0000000700077308 */ /* 0x000ea20000000800 */
[----:B0-----:R-:W-:Y:S01]  /*06e0*/  FFMA R4, R4, R18, R9 ;  /* 0x0000001204047223 */ /* 0x001fe20000000009 */
[----:B------:R-:W-:-:S06]  /*06f0*/  SHF.L.U32 R9, R14, 0x17, RZ ;  /* 0x000000170e097819 */ /* 0x000fcc00000006ff */
[----:B------:R-:W0:Y:S01]  /*0700*/  MUFU.EX2 R23, R23 ;  /* 0x0000001700177308 */ /* 0x000e220000000800 */
[----:B-1----:R-:W-:-:S07]  /*0710*/  FFMA R4, R11, R19, R4 ;  /* 0x000000130b047223 */ /* 0x002fce0000000004 */
[----:B------:R-:W1:Y:S01]  /*0720*/  MUFU.EX2 R25, R25 ;  /* 0x0000001900197308 */ /* 0x000e620000000800 */
[----:B--2---:R-:W-:-:S04]  /*0730*/  FFMA R4, R15, R7, R4 ;  /* 0x000000070f047223 */ /* 0x004fc80000000004 */
[----:B0-----:R-:W-:-:S04]  /*0740*/  FFMA R9, R9, R23, R4 ;  /* 0x0000001709097223 */ /* 0x001fc80000000004 */
[----:B-1----:R-:W-:Y:S01]  /*0750*/  FFMA R9, R10, R25, R9 ;  /* 0x000000190a097223 */ /* 0x002fe20000000009 */
[----:B------:R-:W-:Y:S06]  /*0760*/  BRA.U UP1, `(.L_x_163) ;  /* 0xfffffff901a47547 */ /* 0x000fec000b83ffff */
.L_x_162:
[----:B------:R-:W-:Y:S05]  /*0770*/  BRA.U !UP0, `(.L_x_161) ;  /* 0x0000000508b87547 */ /* 0x000fea000b800000 */
[----:B------:R-:W-:Y:S02]  /*0780*/  UISETP.GE.U32.AND UP0, UPT, UR5, 0x4, UPT ;  /* 0x000000040500788c */ /* 0x000fe4000bf06070 */
[----:B------:R-:W-:-:S04]  /*0790*/  ULOP3.LUT UR7, UR6, 0x3, URZ, 0xc0, !UPT ;  /* 0x0000000306077892 */ /* 0x000fc8000f8ec0ff */
[----:B------:R-:W-:-:S03]  /*07a0*/  UISETP.NE.AND UP1, UPT, UR7, URZ, UPT ;  /* 0x000000ff0700728c */ /* 0x000fc6000bf25270 */
[----:B------:R-:W-:Y:S08]  /*07b0*/  BRA.U !UP0, `(.L_x_164) ;  /* 0x0000000108d07547 */ /* 0x000ff0000b800000 */
[----:B------:R-:W1:Y:S01]  /*07c0*/  LDC.64 R6, c[0x0][0x390] ;  /* 0x0000e400ff067b82 */ /* 0x000e620000000a00 */
[----:B------:R-:W2:Y:S01]  /*07d0*/  LDCU.64 UR10, c[0x0][0x390] ;  /* 0x00007200ff0a77ac */ /* 0x000ea20008000a00 */
[C---:B------:R-:W-:Y:S02]  /*07e0*/  IADD3 R3, PT, PT, R5.reuse, UR4, RZ ;  /* 0x0000000405037c10 */ /* 0x040fe4000fffe0ff */
[----:B------:R-:W-:Y:S01]  /*07f0*/  IADD3 R2, P0, PT, R5, UR4, RZ ;  /* 0x0000000405027c10 */ /* 0x000fe2000ff1e0ff */
[----:B------:R-:W3:Y:S02]  /*0800*/  LDCU UR5, c[0x0][0x388] ;  /* 0x00007100ff0577ac */ /* 0x000ee40008000800 */
[----:B-1----:R-:W-:Y:S01]  /*0810*/  IMAD.WIDE.U32 R6, R3, 0x4, R6 ;  /* 0x0000000403067825 */ /* 0x002fe200078e0006 */
[----:B------:R-:W-:Y:S02]  /*0820*/  IADD3.X R3, PT, PT, RZ, RZ, RZ, P0, !PT ;  /* 0x000000ffff037210 */ /* 0x000fe400007fe4ff */
[----:B--2---:R-:W-:-:S03]  /*0830*/  LEA R10, P0, R2, UR10, 0x2 ;  /* 0x0000000a020a7c11 */ /* 0x004fc6000f8010ff */
[----:B0-----:R-:W3:Y:S01]  /*0840*/  LDG.E R6, desc[UR8][R6.64] ;  /* 0x0000000806067981 */ /* 0x001ee2000c1e1900 */
[----:B------:R-:W-:-:S05]  /*0850*/  LEA.HI.X R11, R2, UR11, R3, 0x2, P0 ;  /* 0x0000000b020b7c11 */ /* 0x000fca00080f1403 */
[----:B------:R-:W2:Y:S04]  /*0860*/  LDG.E R3, desc[UR8][R10.64+0x4] ;  /* 0x000004080a037981 */ /* 0x000ea8000c1e1900 */
[----:B------:R-:W4:Y:S04]  /*0870*/  LDG.E R12, desc[UR8][R10.64+0x8] ;  /* 0x000008080a0c7981 */ /* 0x000f28000c1e1900 */
[----:B------:R-:W5:Y:S01]  /*0880*/  LDG.E R13, desc[UR8][R10.64+0xc] ;  /* 0x00000c080a0d7981 */ /* 0x000f62000c1e1900 */
[----:B------:R-:W-:Y:S01]  /*0890*/  HFMA2 R15, -RZ, RZ, 0.96630859375, -0.0022525787353515625 ;  /* 0x3bbb989dff0f7431 */ /* 0x000fe200000001ff */
[----:B------:R-:W-:Y:S01]  /*08a0*/  MOV R17, 0x437c0000 ;  /* 0x437c000000117802 */ /* 0x000fe20000000f00 */
[----:B------:R-:W-:Y:S01]  /*08b0*/  UIADD3 UR4, UPT, UPT, UR4, 0x4, URZ ;  /* 0x0000000404047890 */ /* 0x000fe2000fffe0ff */
[----:B---3--:R-:W-:-:S04]  /*08c0*/  FMUL R4, R6, UR5 ;  /* 0x0000000506047c20 */ /* 0x008fc80008400000 */
[----:B------:R-:W-:Y:S01]  /*08d0*/  FFMA.SAT R2, R4, R15, 0.5 ;  /* 0x3f00000004027423 */ /* 0x000fe2000000200f */
[----:B--2---:R-:W-:-:S03]  /*08e0*/  FMUL R6, R3, UR5 ;  /* 0x0000000503067c20 */ /* 0x004fc60008400000 */
[----:B------:R-:W-:Y:S01]  /*08f0*/  FFMA.RM R2, R2, R17, 12582913 ;  /* 0x4b40000102027423 */ /* 0x000fe20000004011 */
[----:B------:R-:W-:Y:S01]  /*0900*/  FFMA.SAT R8, R6, R15, 0.5 ;  /* 0x3f00000006087423 */ /* 0x000fe2000000200f */
[----:B----4-:R-:W-:Y:S02]  /*0910*/  FMUL R12, R12, UR5 ;  /* 0x000000050c0c7c20 */ /* 0x010fe40008400000 */
[C---:B------:R-:W-:Y:S01]  /*0920*/  FADD R3, R2.reuse, -12583039 ;  /* 0xcb40007f02037421 */ /* 0x040fe20000000000 */
[----:B------:R-:W-:Y:S01]  /*0930*/  SHF.L.U32 R2, R2, 0x17, RZ ;  /* 0x0000001702027819 */ /* 0x000fe200000006ff */
[----:B-----5:R-:W-:Y:S02]  /*0940*/  FMUL R10, R13, UR5 ;  /* 0x000000050d0a7c20 */ /* 0x020fe40008400000 */
[----:B------:R-:W-:Y:S01]  /*0950*/  FFMA R7, R4, 1.4426950216293334961, -R3 ;  /* 0x3fb8aa3b04077823 */ /* 0x000fe20000000803 */
[----:B------:R-:W-:Y:S01]  /*0960*/  FFMA.RM R3, R8, R17, 12582913 ;  /* 0x4b40000108037423 */ /* 0x000fe20000004011 */
[----:B------:R-:W-:-:S02]  /*0970*/  FFMA.SAT R8, R12, R15, 0.5 ;  /* 0x3f0000000c087423 */ /* 0x000fc4000000200f */
[----:B------:R-:W-:Y:S01]  /*0980*/  FFMA R7, R4, 1.925963033500011079e-08, R7 ;  /* 0x32a5706004077823 */ /* 0x000fe20000000007 */
[C---:B------:R-:W-:Y:S01]  /*0990*/  FADD R11, R3.reuse, -12583039 ;  /* 0xcb40007f030b7421 */ /* 0x040fe20000000000 */
[----:B------:R-:W-:Y:S01]  /*09a0*/  FFMA.RM R4, R8, R17, 12582913 ;  /* 0x4b40000108047423 */ /* 0x000fe20000004011 */
[----:B------:R-:W-:Y:S01]  /*09b0*/  FFMA.SAT R8, R10, R15, 0.5 ;  /* 0x3f0000000a087423 */ /* 0x000fe2000000200f */
[----:B------:R-:W-:Y:S01]  /*09c0*/  SHF.L.U32 R3, R3, 0x17, RZ ;  /* 0x0000001703037819 */ /* 0x000fe200000006ff */
[----:B------:R-:W-:Y:S01]  /*09d0*/  FFMA R11, R6, 1.4426950216293334961, -R11 ;  /* 0x3fb8aa3b060b7823 */ /* 0x000fe2000000080b */
[----:B------:R-:W-:Y:S01]  /*09e0*/  FADD R13, R4, -12583039 ;  /* 0xcb40007f040d7421 */ /* 0x000fe20000000000 */
[----:B------:R-:W-:Y:S01]  /*09f0*/  FFMA.RM R8, R8, R17, 12582913 ;  /* 0x4b40000108087423 */ /* 0x000fe20000004011 */
[----:B------:R-:W0:Y:S01]  /*0a00*/  MUFU.EX2 R7, R7 ;  /* 0x0000000700077308 */ /* 0x000e220000000800 */
[----:B------:R-:W-:Y:S01]  /*0a10*/  FFMA R11, R6, 1.925963033500011079e-08, R11 ;  /* 0x32a57060060b7823 */ /* 0x000fe2000000000b */
[----:B------:R-:W-:Y:S01]  /*0a20*/  FFMA R13, R12, 1.4426950216293334961, -R13 ;  /* 0x3fb8aa3b0c0d7823 */ /* 0x000fe2000000080d */
[----:B------:R-:W-:-:S03]  /*0a30*/  FADD R15, R8, -12583039 ;  /* 0xcb40007f080f7421 */ /* 0x000fc60000000000 */
[----:B------:R-:W-:Y:S01]  /*0a40*/  FFMA R13, R12, 1.925963033500011079e-08, R13 ;  /* 0x32a570600c0d7823 */ /* 0x000fe2000000000d */
[C---:B------:R-:W-:Y:S01]  /*0a50*/  FFMA R15, R10.reuse, 1.4426950216293334961, -R15 ;  /* 0x3fb8aa3b0a0f7823 */ /* 0x040fe2000000080f */
[----:B------:R-:W1:Y:S03]  /*0a60*/  MUFU.EX2 R11, R11 ;  /* 0x0000000b000b7308 */ /* 0x000e660000000800 */
[----:B------:R-:W-:-:S05]  /*0a70*/  FFMA R15, R10, 1.925963033500011079e-08, R15 ;  /* 0x32a570600a0f7823 */ /* 0x000fca000000000f */
[----:B------:R-:W2:Y:S01]  /*0a80*/  MUFU.EX2 R13, R13 ;  /* 0x0000000d000d7308 */ /* 0x000ea20000000800 */
[----:B0-----:R-:W-:Y:S01]  /*0a90*/  FFMA R2, R2, R7, R9 ;  /* 0x0000000702027223 */ /* 0x001fe20000000009 */
[----:B------:R-:W-:Y:S02]  /*0aa0*/  SHF.L.U32 R7, R4, 0x17, RZ ;  /* 0x0000001704077819 */ /* 0x000fe400000006ff */
[----:B------:R-:W-:-:S04]  /*0ab0*/  SHF.L.U32 R9, R8, 0x17, RZ ;  /* 0x0000001708097819 */ /* 0x000fc800000006ff */
[----:B------:R-:W0:Y:S01]  /*0ac0*/  MUFU.EX2 R15, R15 ;  /* 0x0000000f000f7308 */ /* 0x000e220000000800 */
[----:B-1----:R-:W-:-:S04]  /*0ad0*/  FFMA R2, R3, R11, R2 ;  /* 0x0000000b03027223 */ /* 0x002fc80000000002 */
[----:B--2---:R-:W-:-:S04]  /*0ae0*/  FFMA R2, R7, R13, R2 ;  /* 0x0000000d07027223 */ /* 0x004fc80000000002 */
[----:B0-----:R-:W-:-:S07]  /*0af0*/  FFMA R9, R9, R15, R2 ;  /* 0x0000000f09097223 */ /* 0x001fce0000000002 */
.L_x_164:
[----:B------:R-:W-:Y:S05]  /*0b00*/  BRA.U !UP1, `(.L_x_161) ;  /* 0x0000000109d47547 */ /* 0x000fea000b800000 */
[----:B------:R-:W-:Y:S02]  /*0b10*/  UISETP.NE.AND UP0, UPT, UR7, 0x1, UPT ;  /* 0x000000010700788c */ /* 0x000fe4000bf05270 */
[----:B------:R-:W-:-:S04]  /*0b20*/  ULOP3.LUT UR5, UR6, 0x1, URZ, 0xc0, !UPT ;  /* 0x0000000106057892 */ /* 0x000fc8000f8ec0ff */
[----:B------:R-:W-:-:S03]  /*0b30*/  UISETP.NE.U32.AND UP1, UPT, UR5, 0x1, UPT ;  /* 0x000000010500788c */ /* 0x000fc6000bf25070 */
        /* <DEDUP_REMOVED lines=11> */
[----:B------:R-:W2:Y:S01]  /*0bf0*/  LDG.E R6, desc[UR8][R6.64+0x4] ;  /* 0x0000040806067981 */ /* 0x000ea2000c1e1900 */
[----:B------:R-:W-:Y:S01]  /*0c00*/  HFMA2 R11, -RZ, RZ, 0.96630859375, -0.0022525787353515625 ;  /* 0x3bbb989dff0b7431 */ /* 0x000fe200000001ff */
[----:B------:R-:W-:Y:S01]  /*0c10*/  MOV R13, 0x437c0000 ;  /* 0x437c0000000d7802 */ /* 0x000fe20000000f00 */
[----:B------:R-:W-:Y:S01]  /*0c20*/  UIADD3 UR4, UPT, UPT, UR4, 0x2, URZ ;  /* 0x0000000204047890 */ /* 0x000fe2000fffe0ff */
[----:B---3--:R-:W-:-:S04]  /*0c30*/  FMUL R4, R2, UR5 ;  /* 0x0000000502047c20 */ /* 0x008fc80008400000 */
[----:B------:R-:W-:Y:S01]  /*0c40*/  FFMA.SAT R8, R4, R11, 0.5 ;  /* 0x3f00000004087423 */ /* 0x000fe2000000200b */
[----:B--2---:R-:W-:-:S03]  /*0c50*/  FMUL R10, R6, UR5 ;  /* 0x00000005060a7c20 */ /* 0x004fc60008400000 */
[----:B------:R-:W-:Y:S01]  /*0c60*/  FFMA.RM R8, R8, R13, 12582913 ;  /* 0x4b40000108087423 */ /* 0x000fe2000000400d */
[----:B------:R-:W-:-:S03]  /*0c70*/  FFMA.SAT R2, R10, R11, 0.5 ;  /* 0x3f0000000a027423 */ /* 0x000fc6000000200b */
[C---:B------:R-:W-:Y:S01]  /*0c80*/  FADD R15, R8.reuse, -12583039 ;  /* 0xcb40007f080f7421 */ /* 0x040fe20000000000 */
[----:B------:R-:W-:Y:S01]  /*0c90*/  SHF.L.U32 R8, R8, 0x17, RZ ;  /* 0x0000001708087819 */ /* 0x000fe200000006ff */
[----:B------:R-:W-:Y:S02]  /*0ca0*/  FFMA.RM R2, R2, R13, 12582913 ;  /* 0x4b40000102027423 */ /* 0x000fe4000000400d */
[----:B------:R-:W-:Y:S02]  /*0cb0*/  FFMA R15, R4, 1.4426950216293334961, -R15 ;  /* 0x3fb8aa3b040f7823 */ /* 0x000fe4000000080f */
[C---:B------:R-:W-:Y:S01]  /*0cc0*/  FADD R3, R2.reuse, -12583039 ;  /* 0xcb40007f02037421 */ /* 0x040fe20000000000 */
[----:B------:R-:W-:Y:S01]  /*0cd0*/  SHF.L.U32 R7, R2, 0x17, RZ ;  /* 0x0000001702077819 */ /* 0x000fe200000006ff */
[----:B------:R-:W-:Y:S02]  /*0ce0*/  FFMA R15, R4, 1.925963033500011079e-08, R15 ;  /* 0x32a57060040f7823 */ /* 0x000fe4000000000f */
[----:B------:R-:W-:-:S04]  /*0cf0*/  FFMA R3, R10, 1.4426950216293334961, -R3 ;  /* 0x3fb8aa3b0a037823 */ /* 0x000fc80000000803 */
[----:B------:R-:W-:Y:S01]  /*0d00*/  FFMA R3, R10, 1.925963033500011079e-08, R3 ;  /* 0x32a570600a037823 */ /* 0x000fe20000000003 */
[----:B------:R-:W0:Y:S08]  /*0d10*/  MUFU.EX2 R15, R15 ;  /* 0x0000000f000f7308 */ /* 0x000e300000000800 */
[----:B------:R-:W1:Y:S01]  /*0d20*/  MUFU.EX2 R3, R3 ;  /* 0x0000000300037308 */ /* 0x000e620000000800 */
[----:B0-----:R-:W-:-:S04]  /*0d30*/  FFMA R8, R8, R15, R9 ;  /* 0x0000000f08087223 */ /* 0x001fc80000000009 */
[----:B-1----:R-:W-:-:S07]  /*0d40*/  FFMA R9, R7, R3, R8 ;  /* 0x0000000307097223 */ /* 0x002fce0000000008 */
.L_x_165:
[----:B------:R-:W-:Y:S05]  /*0d50*/  BRA.U UP1, `(.L_x_161) ;  /* 0x0000000101407547 */ /* 0x000fea000b800000 */
[----:B------:R-:W1:Y:S01]  /*0d60*/  LDC.64 R2, c[0x0][0x390] ;  /* 0x0000e400ff027b82 */ /* 0x000e620000000a00 */
[----:B------:R-:W-:Y:S01]  /*0d70*/  IADD3 R7, PT, PT, R5, UR4, RZ ;  /* 0x0000000405077c10 */ /* 0x000fe2000fffe0ff */
[----:B------:R-:W2:Y:S04]  /*0d80*/  LDCU UR4, c[0x0][0x388] ;  /* 0x00007100ff0477ac */ /* 0x000ea80008000800 */
[----:B-1----:R-:W-:-:S06]  /*0d90*/  IMAD.WIDE.U32 R2, R7, 0x4, R2 ;  /* 0x0000000407027825 */ /* 0x002fcc00078e0002 */
[----:B0-----:R-:W2:Y:S01]  /*0da0*/  LDG.E R2, desc[UR8][R2.64] ;  /* 0x0000000802027981 */ /* 0x001ea2000c1e1900 */
[----:B------:R-:W-:Y:S01]  /*0db0*/  HFMA2 R7, -RZ, RZ, 0.96630859375, -0.0022525787353515625 ;  /* 0x3bbb989dff077431 */ /* 0x000fe200000001ff */
[----:B------:R-:W-:Y:S01]  /*0dc0*/  MOV R11, 0x437c0000 ;  /* 0x437c0000000b7802 */ /* 0x000fe20000000f00 */
[----:B--2---:R-:W-:-:S04]  /*0dd0*/  FMUL R4, R2, UR4 ;  /* 0x0000000402047c20 */ /* 0x004fc80008400000 */
[----:B------:R-:W-:-:S04]  /*0de0*/  FFMA.SAT R6, R4, R7, 0.5 ;  /* 0x3f00000004067423 */ /* 0x000fc80000002007 */
[----:B------:R-:W-:-:S04]  /*0df0*/  FFMA.RM R6, R6, R11, 12582913 ;  /* 0x4b40000106067423 */ /* 0x000fc8000000400b */
[C---:B------:R-:W-:Y:S01]  /*0e00*/  FADD R7, R6.reuse, -12583039 ;  /* 0xcb40007f06077421 */ /* 0x040fe20000000000 */
[----:B------:R-:W-:-:S03]  /*0e10*/  SHF.L.U32 R6, R6, 0x17, RZ ;  /* 0x0000001706067819 */ /* 0x000fc600000006ff */
[----:B------:R-:W-:-:S04]  /*0e20*/  FFMA R7, R4, 1.4426950216293334961, -R7 ;  /* 0x3fb8aa3b04077823 */ /* 0x000fc80000000807 */
[----:B------:R-:W-:-:S06]  /*0e30*/  FFMA R7, R4, 1.925963033500011079e-08, R7 ;  /* 0x32a5706004077823 */ /* 0x000fcc0000000007 */
[----:B------:R-:W0:Y:S02]  /*0e40*/  MUFU.EX2 R7, R7 ;  /* 0x0000000700077308 */ /* 0x000e240000000800 */
[----:B0-----:R-:W-:-:S07]  /*0e50*/  FFMA R9, R6, R7, R9 ;  /* 0x0000000706097223 */ /* 0x001fce0000000009 */
.L_x_161:
[----:B------:R-:W1:Y:S01]  /*0e60*/  LDC.64 R2, c[0x0][0x390] ;  /* 0x0000e400ff027b82 */ /* 0x000e620000000a00 */
[----:B------:R-:W-:Y:S01]  /*0e70*/  IADD3 R5, PT, PT, R0, R5, RZ ;  /* 0x0000000500057210 */ /* 0x000fe20007ffe0ff */
[----:B------:R-:W2:Y:S04]  /*0e80*/  LDCU UR4, c[0x0][0x388] ;  /* 0x00007100ff0477ac */ /* 0x000ea80008000800 */
[----:B-1----:R-:W-:-:S06]  /*0e90*/  IMAD.WIDE R2, R5, 0x4, R2 ;  /* 0x0000000405027825 */ /* 0x002fcc00078e0202 */
[----:B0-----:R-:W2:Y:S01]  /*0ea0*/  LDG.E R2, desc[UR8][R2.64] ;  /* 0x0000000802027981 */ /* 0x001ea2000c1e1900 */
[----:B------:R-:W-:Y:S01]  /*0eb0*/  MOV R7, 0x3bbb989d ;  /* 0x3bbb989d00077802 */ /* 0x000fe20000000f00 */
[----:B------:R-:W-:Y:S01]  /*0ec0*/  BSSY.RECONVERGENT B0, `(.L_x_166) ;  /* 0x000001a000007945 */ /* 0x000fe20003800200 */
[----:B------:R-:W-:Y:S01]  /*0ed0*/  MOV R11, 0x437c0000 ;  /* 0x437c0000000b7802 */ /* 0x000fe20000000f00 */
[----:B--2---:R-:W-:-:S04]  /*0ee0*/  FMUL R0, R2, UR4 ;  /* 0x0000000402007c20 */ /* 0x004fc80008400000 */
[----:B------:R-:W-:-:S04]  /*0ef0*/  FFMA.SAT R4, R0, R7, 0.5 ;  /* 0x3f00000000047423 */ /* 0x000fc80000002007 */
[----:B------:R-:W-:Y:S01]  /*0f00*/  FFMA.RM R4, R4, R11, 12582913 ;  /* 0x4b40000104047423 */ /* 0x000fe2000000400b */
[----:B------:R-:W-:-:S03]  /*0f10*/  FMUL R11, R9, R9 ;  /* 0x00000009090b7220 */ /* 0x000fc60000400000 */
[C---:B------:R-:W-:Y:S01]  /*0f20*/  FADD R7, R4.reuse, -12583039 ;  /* 0xcb40007f04077421 */ /* 0x040fe20000000000 */
[----:B------:R-:W-:Y:S01]  /*0f30*/  SHF.L.U32 R4, R4, 0x17, RZ ;  /* 0x0000001704047819 */ /* 0x000fe200000006ff */
[----:B------:R-:W0:Y:S02]  /*0f40*/  MUFU.RCP R2, R11 ;  /* 0x0000000b00027308 */ /* 0x000e240000001000 */
[----:B------:R-:W-:-:S04]  /*0f50*/  FFMA R7, R0, 1.4426950216293334961, -R7 ;  /* 0x3fb8aa3b00077823 */ /* 0x000fc80000000807 */
[----:B------:R-:W-:-:S06]  /*0f60*/  FFMA R7, R0, 1.925963033500011079e-08, R7 ;  /* 0x32a5706000077823 */ /* 0x000fcc0000000007 */
[----:B------:R-:W1:Y:S01]  /*0f70*/  MUFU.EX2 R7, R7 ;  /* 0x0000000700077308 */ /* 0x000e620000000800 */
[----:B0-----:R-:W-:-:S04]  /*0f80*/  FFMA R3, -R11, R2, 1 ;  /* 0x3f8000000b037423 */ /* 0x001fc80000000102 */
[----:B------:R-:W-:Y:S01]  /*0f90*/  FFMA R3, R2, R3, R2 ;  /* 0x0000000302037223 */ /* 0x000fe20000000002 */
[----:B-1----:R-:W-:-:S04]  /*0fa0*/  FMUL R4, R4, R7 ;  /* 0x0000000704047220 */ /* 0x002fc80000400000 */
[C---:B------:R-:W-:Y:S01]  /*0fb0*/  FADD R9, -R4.reuse, R9 ;  /* 0x0000000904097221 */ /* 0x040fe20000000100 */
[----:B------:R-:W-:-:S04]  /*0fc0*/  FMUL R0, R4, UR4 ;  /* 0x0000000404007c20 */ /* 0x000fc80008400000 */
[----:B------:R-:W-:-:S04]  /*0fd0*/  FMUL R0, R0, R9 ;  /* 0x0000000900007220 */ /* 0x000fc80000400000 */
[----:B------:R-:W0:Y:S01]  /*0fe0*/  FCHK P0, R0, R11 ;  /* 0x0000000b00007302 */ /* 0x000e220000000000 */
[----:B------:R-:W-:-:S04]  /*0ff0*/  FFMA R2, R0, R3, RZ ;  /* 0x0000000300027223 */ /* 0x000fc800000000ff */
[----:B------:R-:W-:-:S04]  /*1000*/  FFMA R4, -R11, R2, R0 ;  /* 0x000000020b047223 */ /* 0x000fc80000000100 */
[----:B------:R-:W-:Y:S01]  /*1010*/  FFMA R7, R3, R4, R2 ;  /* 0x0000000403077223 */ /* 0x000fe20000000002 */
[----:B0-----:R-:W-:Y:S06]  /*1020*/  @!P0 BRA `(.L_x_167) ;  /* 0x00000000000c8947 */ /* 0x001fec0003800000 */
[----:B------:R-:W-:-:S07]  /*1030*/  MOV R2, 0x1050 ;  /* 0x0000105000027802 */ /* 0x000fce0000000f00 */
[----:B------:R-:W-:Y:S05]  /*1040*/  CALL.REL.NOINC `($__internal_3_$__cuda_sm3x_div_rn_noftz_f32_slowpath) ;  /* 0x0000000000187944 */ /* 0x000fea0003c00000 */
[----:B------:R-:W-:-:S07]  /*1050*/  MOV R7, R0 ;  /* 0x0000000000077202 */ /* 0x000fce0000000f00 */
.L_x_167:
[----:B------:R-:W-:Y:S05]  /*1060*/  BSYNC.RECONVERGENT B0 ;  /* 0x0000000000007941 */ /* 0x000fea0003800200 */
.L_x_166:
[----:B------:R-:W0:Y:S02]  /*1070*/  LDC.64 R2, c[0x0][0x398] ;  /* 0x0000e600ff027b82 */ /* 0x000e240000000a00 */
[----:B0-----:R-:W-:-:S05]  /*1080*/  IMAD.WIDE R2, R5, 0x4, R2 ;  /* 0x0000000405027825 */ /* 0x001fca00078e0202 */
[----:B------:R-:W-:Y:S01]  /*1090*/  STG.E desc[UR8][R2.64], R7 ;  /* 0x0000000702007986 */ /* 0x000fe2000c101908 */
[----:B------:R-:W-:Y:S05]  /*10a0*/  EXIT ;  /* 0x000000000000794d */ /* 0x000fea0003800000 */
        .weak           $__internal_3_$__cuda_sm3x_div_rn_noftz_f32_slowpath
        .type           $__internal_3_$__cuda_sm3x_div_rn_noftz_f32_slowpath,@function
        .size           $__internal_3_$__cuda_sm3x_div_rn_noftz_f32_slowpath,(.L_x_240 - $__internal_3_$__cuda_sm3x_div_rn_noftz_f32_slowpath)
$__internal_3_$__cuda_sm3x_div_rn_noftz_f32_slowpath:
[----:B------:R-:W-:Y:S01]  /*10b0*/  SHF.R.U32.HI R4, RZ, 0x17, R11 ;  /* 0x00000017ff047819 */ /* 0x000fe2000001160b */
[----:B------:R-:W-:Y:S01]  /*10c0*/  BSSY.RECONVERGENT B1, `(.L_x_168) ;  /* 0x0000065000017945 */ /* 0x000fe20003800200 */
[----:B------:R-:W-:Y:S02]  /*10d0*/  SHF.R.U32.HI R3, RZ, 0x17, R0 ;  /* 0x00000017ff037819 */ /* 0x000fe40000011600 */
[----:B------:R-:W-:Y:S02]  /*10e0*/  LOP3.LUT R12, R4, 0xff, RZ, 0xc0, !PT ;  /* 0x000000ff040c7812 */ /* 0x000fe400078ec0ff */
[----:B------:R-:W-:Y:S02]  /*10f0*/  LOP3.LUT R10, R3, 0xff, RZ, 0xc0, !PT ;  /* 0x000000ff030a7812 */ /* 0x000fe400078ec0ff */
[----:B------:R-:W-:Y:S02]  /*1100*/  IADD3 R9, PT, PT, R12, -0x1, RZ ;  /* 0xffffffff0c097810 */ /* 0x000fe40007ffe0ff */
[----:B------:R-:W-:-:S02]  /*1110*/  IADD3 R8, PT, PT, R10, -0x1, RZ ;  /* 0xffffffff0a087810 */ /* 0x000fc40007ffe0ff */
[----:B------:R-:W-:Y:S02]  /*1120*/  ISETP.GT.U32.AND P0, PT, R9, 0xfd, PT ;  /* 0x000000fd0900780c */ /* 0x000fe40003f04070 */
[----:B------:R-:W-:Y:S02]  /*1130*/  MOV R4, R0 ;  /* 0x0000000000047202 */ /* 0x000fe40000000f00 */
[----:B------:R-:W-:Y:S02]  /*1140*/  ISETP.GT.U32.OR P0, PT, R8, 0xfd, P0 ;  /* 0x000000fd0800780c */ /* 0x000fe40000704470 */
[----:B------:R-:W-:-:S11]  /*1150*/  MOV R7, R11 ;  /* 0x0000000b00077202 */ /* 0x000fd60000000f00 */
[----:B------:R-:W-:Y:S01]  /*1160*/  @!P0 MOV R6, RZ ;  /* 0x000000ff00068202 */ /* 0x000fe20000000f00 */
[----:B------:R-:W-:Y:S06]  /*1170*/  @!P0 BRA `(.L_x_169) ;  /* 0x0000000000608947 */ /* 0x000fec0003800000 */
[----:B------:R-:W-:Y:S02]  /*1180*/  FSETP.GTU.FTZ.AND P0, PT, |R0|, +INF , PT ;  /* 0x7f8000000000780b */ /* 0x000fe40003f1c200 */
[----:B------:R-:W-:Y:S02]  /*1190*/  FSETP.GTU.FTZ.AND P1, PT, |R11|, +INF , PT ;  /* 0x7f8000000b00780b */ /* 0x000fe40003f3c200 */
[----:B------:R-:W-:Y:S02]  /*11a0*/  MOV R3, R11 ;  /* 0x0000000b00037202 */ /* 0x000fe40000000f00 */
        /* <DEDUP_REMOVED lines=17> */
[----:B------:R-:W-:Y:S01]  /*12c0*/  @!P0 FFMA R4, R0, 1.84467440737095516160e+19, RZ ;  /* 0x5f80000000048823 */ /* 0x000fe200000000ff */
[----:B------:R-:W-:Y:S01]  /*12d0*/  @!P0 MOV R6, 0xffffffc0 ;  /* 0xffffffc000068802 */ /* 0x000fe20000000f00 */
[----:B------:R-:W-:-:S03]  /*12e0*/  @!P1 FFMA R7, R3, 1.84467440737095516160e+19, RZ ;  /* 0x5f80000003079823 */ /* 0x000fc600000000ff */
[----:B------:R-:W-:-:S07]  /*12f0*/  @!P1 IADD3 R6, PT, PT, R6, 0x40, RZ ;  /* 0x0000004006069810 */ /* 0x000fce0007ffe0ff */
.L_x_169:
[----:B------:R-:W-:Y:S01]  /*1300*/  LEA R0, R12, 0xc0800000, 0x17 ;  /* 0xc08000000c007811 */ /* 0x000fe200078eb8ff */
[----:B------:R-:W-:Y:S01]  /*1310*/  BSSY.RECONVERGENT B2, `(.L_x_174) ;  /* 0x0000036000027945 */ /* 0x000fe20003800200 */
[----:B------:R-:W-:Y:S02]  /*1320*/  IADD3 R3, PT, PT, R10, -0x7f, RZ ;  /* 0xffffff810a037810 */ /* 0x000fe40007ffe0ff */
[----:B------:R-:W-:-:S03]  /*1330*/  IADD3 R7, PT, PT, -R0, R7, RZ ;  /* 0x0000000700077210 */ /* 0x000fc60007ffe1ff */
[----:B------:R-:W-:Y:S01]  /*1340*/  IMAD R0, R3, -0x800000, R4 ;  /* 0xff80000003007824 */ /* 0x000fe200078e0204 */
[----:B------:R0:W1:Y:S01]  /*1350*/  MUFU.RCP R8, R7 ;  /* 0x0000000700087308 */ /* 0x0000620000001000 */
[----:B------:R-:W-:Y:S01]  /*1360*/  FADD.FTZ R9, -R7, -RZ ;  /* 0x800000ff07097221 */ /* 0x000fe20000010100 */
[----:B0-----:R-:W-:-:S04]  /*1370*/  IADD3 R7, PT, PT, R3, 0x7f, -R12 ;  /* 0x0000007f03077810 */ /* 0x001fc80007ffe80c */
[----:B------:R-:W-:Y:S01]  /*1380*/  IADD3 R7, PT, PT, R7, R6, RZ ;  /* 0x0000000607077210 */ /* 0x000fe20007ffe0ff */
        /* <DEDUP_REMOVED lines=9> */
[----:B------:R-:W-:-:S04]  /*1420*/  IADD3 R8, PT, PT, R3, R7, RZ ;  /* 0x0000000703087210 */ /* 0x000fc80007ffe0ff */
[----:B------:R-:W-:-:S04]  /*1430*/  IADD3 R3, PT, PT, R8, -0x1, RZ ;  /* 0xffffffff08037810 */ /* 0x000fc80007ffe0ff */
        /* <DEDUP_REMOVED lines=11> */
[C---:B------:R-:W-:Y:S02]  /*14f0*/  ISETP.NE.AND P2, PT, R8.reuse, RZ, PT ;  /* 0x000000ff0800720c */ /* 0x040fe40003f45270 */
[----:B------:R-:W-:Y:S01]  /*1500*/  LOP3.LUT R6, R3, 0x7fffff, RZ, 0xc0, !PT ;  /* 0x007fffff03067812 */ /* 0x000fe200078ec0ff */
[CCC-:B------:R-:W-:Y:S01]  /*1510*/  FFMA.RP R3, R13.reuse, R9.reuse, R4.reuse ;  /* 0x000000090d037223 */ /* 0x1c0fe20000008004 */
[----:B------:R-:W-:Y:S01]  /*1520*/  FFMA.RM R4, R13, R9, R4 ;  /* 0x000000090d047223 */ /* 0x000fe20000004004 */
[----:B------:R-:W-:Y:S02]  /*1530*/  ISETP.NE.AND P1, PT, R8, RZ, PT ;  /* 0x000000ff0800720c */ /* 0x000fe40003f25270 */
[----:B------:R-:W-:-:S02]  /*1540*/  LOP3.LUT R6, R6, 0x800000, RZ, 0xfc, !PT ;  /* 0x0080000006067812 */ /* 0x000fc400078efcff */
[----:B------:R-:W-:Y:S02]  /*1550*/  IADD3 R8, PT, PT, -R8, RZ, RZ ;  /* 0x000000ff08087210 */ /* 0x000fe40007ffe1ff */
[----:B------:R-:W-:Y:S02]  /*1560*/  SHF.L.U32 R7, R6, R7, RZ ;  /* 0x0000000706077219 */ /* 0x000fe400000006ff */
[----:B------:R-:W-:Y:S02]  /*1570*/  FSETP.NEU.FTZ.AND P0, PT, R3, R4, PT ;  /* 0x000000040300720b */ /* 0x000fe40003f1d000 */
[----:B------:R-:W-:Y:S02]  /*1580*/  SEL R3, R8, RZ, P2 ;  /* 0x000000ff08037207 */ /* 0x000fe40001000000 */
[----:B------:R-:W-:Y:S02]  /*1590*/  ISETP.NE.AND P1, PT, R7, RZ, P1 ;  /* 0x000000ff0700720c */ /* 0x000fe40000f25270 */
[----:B------:R-:W-:-:S02]  /*15a0*/  SHF.R.U32.HI R3, RZ, R3, R6 ;  /* 0x00000003ff037219 */ /* 0x000fc40000011606 */
[----:B------:R-:W-:Y:S02]  /*15b0*/  PLOP3.LUT P0, PT, P0, P1, PT, 0xf8, 0x8f ;  /* 0x00000000008f781c */ /* 0x000fe40000703f70 */
[----:B------:R-:W-:Y:S02]  /*15c0*/  SHF.R.U32.HI R7, RZ, 0x1, R3 ;  /* 0x00000001ff077819 */ /* 0x000fe40000011603 */
[----:B------:R-:W-:-:S04]  /*15d0*/  SEL R4, RZ, 0x1, !P0 ;  /* 0x00000001ff047807 */ /* 0x000fc80004000000 */
[----:B------:R-:W-:-:S04]  /*15e0*/  LOP3.LUT R4, R4, 0x1, R7, 0xf8, !PT ;  /* 0x0000000104047812 */ /* 0x000fc800078ef807 */
[----:B------:R-:W-:-:S04]  /*15f0*/  LOP3.LUT R4, R4, R3, RZ, 0xc0, !PT ;  /* 0x0000000304047212 */ /* 0x000fc800078ec0ff */
[----:B------:R-:W-:-:S04]  /*1600*/  IADD3 R7, PT, PT, R7, R4, RZ ;  /* 0x0000000407077210 */ /* 0x000fc80007ffe0ff */
[----:B------:R-:W-:Y:S01]  /*1610*/  LOP3.LUT R0, R7, R0, RZ, 0xfc, !PT ;  /* 0x0000000007007212 */ /* 0x000fe200078efcff */
[----:B------:R-:W-:Y:S06]  /*1620*/  BRA `(.L_x_177) ;  /* 0x0000000000107947 */ /* 0x000fec0003800000 */
.L_x_176:
[----:B------:R-:W-:-:S04]  /*1630*/  LOP3.LUT R0, R0, 0x80000000, RZ, 0xc0, !PT ;  /* 0x8000000000007812 */ /* 0x000fc800078ec0ff */
[----:B------:R-:W-:Y:S01]  /*1640*/  LOP3.LUT R0, R0, 0x7f800000, RZ, 0xfc, !PT ;  /* 0x7f80000000007812 */ /* 0x000fe200078efcff */
[----:B------:R-:W-:Y:S06]  /*1650*/  BRA `(.L_x_177) ;  /* 0x0000000000047947 */ /* 0x000fec0003800000 */
.L_x_175:
[----:B------:R-:W-:-:S07]  /*1660*/  LEA R0, R7, R0, 0x17 ;  /* 0x0000000007007211 */ /* 0x000fce00078eb8ff */
.L_x_177:
[----:B------:R-:W-:Y:S05]  /*1670*/  BSYNC.RECONVERGENT B2 ;  /* 0x0000000000027941 */ /* 0x000fea0003800200 */
.L_x_174:
[----:B------:R-:W-:Y:S05]  /*1680*/  BRA `(.L_x_178) ;  /* 0x0000000000207947 */ /* 0x000fea0003800000 */
.L_x_173:
[----:B------:R-:W-:-:S04]  /*1690*/  LOP3.LUT R0, R7, 0x80000000, R4, 0x48, !PT ;  /* 0x8000000007007812 */ /* 0x000fc800078e4804 */
[----:B------:R-:W-:Y:S01]  /*16a0*/  LOP3.LUT R0, R0, 0x7f800000, RZ, 0xfc, !PT ;  /* 0x7f80000000007812 */ /* 0x000fe200078efcff */
[----:B------:R-:W-:Y:S06]  /*16b0*/  BRA `(.L_x_178) ;  /* 0x0000000000147947 */ /* 0x000fec0003800000 */
.L_x_172:
[----:B------:R-:W-:Y:S01]  /*16c0*/  LOP3.LUT R0, R7, 0x80000000, R4, 0x48, !PT ;  /* 0x8000000007007812 */ /* 0x000fe200078e4804 */
[----:B------:R-:W-:Y:S06]  /*16d0*/  BRA `(.L_x_178) ;  /* 0x00000000000c7947 */ /* 0x000fec0003800000 */
.L_x_171:
[----:B------:R-:W0:Y:S01]  /*16e0*/  MUFU.RSQ R0, -QNAN ;  /* 0xffc0000000007908 */ /* 0x000e220000001400 */
[----:B------:R-:W-:Y:S05]  /*16f0*/  BRA `(.L_x_178) ;  /* 0x0000000000047947 */ /* 0x000fea0003800000 */
.L_x_170:
[----:B------:R-:W-:-:S07]  /*1700*/  FADD.FTZ R0, R0, R3 ;  /* 0x0000000300007221 */ /* 0x000fce0000010000 */
.L_x_178:
[----:B------:R-:W-:Y:S05]  /*1710*/  BSYNC.RECONVERGENT B1 ;  /* 0x0000000000017941 */ /* 0x000fea0003800200 */
.L_x_168:
[----:B------:R-:W-:-:S04]  /*1720*/  HFMA2 R3, -RZ, RZ, 0, 0 ;  /* 0x00000000ff037431 */ /* 0x000fc800000001ff */
[----:B0-----:R-:W-:Y:S05]  /*1730*/  RET.REL.NODEC R2 `(softmaxDer) ;  /* 0xffffffe802307950 */ /* 0x001fea0003c3ffff */
.L_x_179:
        /* <DEDUP_REMOVED lines=12> */
.L_x_240:


//--------------------- .text.softmax             --------------------------
	.section	.text.softmax,"ax",@progbits
	.align	128
        .global         softmax
        .type           softmax,@function
        .size           softmax,(.L_x_241 - softmax)
        .other          softmax,@"STO_CUDA_ENTRY STV_DEFAULT"
softmax:
.text.softmax:
        /* <DEDUP_REMOVED lines=32> */
.L_x_182:
        /* <DEDUP_REMOVED lines=14> */
[----:B--2---:R-:W-:-:S04]  /*02e0*/  FMUL R19, R4, UR10 ;  /* 0x0000000a04137c20 */ /* 0x004fc80008400000 */
[----:B------:R-:W-:Y:S01]  /*02f0*/  FFMA.SAT R9, R19, R8, 0.5 ;  /* 0x3f00000013097423 */ /* 0x000fe20000002008 */
[----:B---3--:R-:W-:-:S03]  /*0300*/  FMUL R13, R13, UR10 ;  /* 0x0000000a0d0d7c20 */ /* 0x008fc60008400000 */
[----:B------:R-:W-:Y:S01]  /*0310*/  FFMA.RM R9, R9, R10, 12582913 ;  /* 0x4b40000109097423 */ /* 0x000fe2000000400a */
[----:B------:R-:W-:Y:S01]  /*0320*/  FFMA.SAT R21, R13, R8, 0.5 ;  /* 0x3f0000000d157423 */ /* 0x000fe20000002008 */
[----:B----4-:R-:W-:Y:S02]  /*0330*/  FMUL R17, R17, UR10 ;  /* 0x0000000a11117c20 */ /* 0x010fe40008400000 */
[----:B------:R-:W-:Y:S01]  /*0340*/  FADD R6, R9, -12583039 ;  /* 0xcb40007f09067421 */ /* 0x000fe20000000000 */
[----:B------:R-:W-:Y:S01]  /*0350*/  FFMA.RM R4, R21, R10, 12582913 ;  /* 0x4b40000115047423 */ /* 0x000fe2000000400a */
[----:B------:R-:W-:Y:S02]  /*0360*/  FFMA.SAT R21, R17, R8, 0.5 ;  /* 0x3f00000011157423 */ /* 0x000fe40000002008 */
[----:B------:R-:W-:Y:S01]  /*0370*/  FFMA R6, R19, 1.4426950216293334961, -R6 ;  /* 0x3fb8aa3b13067823 */ /* 0x000fe20000000806 */
[----:B------:R-:W-:-:S03]  /*0380*/  FADD R18, R4, -12583039 ;  /* 0xcb40007f04127421 */ /* 0x000fc60000000000 */
[----:B------:R-:W-:Y:S01]  /*0390*/  FFMA R12, R19, 1.925963033500011079e-08, R6 ;  /* 0x32a57060130c7823 */ /* 0x000fe20000000006 */
[----:B-----5:R-:W-:Y:S01]  /*03a0*/  FMUL R19, R20, UR10 ;  /* 0x0000000a14137c20 */ /* 0x020fe20008400000 */
[----:B------:R-:W-:Y:S01]  /*03b0*/  FFMA.RM R6, R21, R10, 12582913 ;  /* 0x4b40000115067423 */ /* 0x000fe2000000400a */
[----:B------:R-:W-:Y:S01]  /*03c0*/  FMUL R21, R11, UR10 ;  /* 0x0000000a0b157c20 */ /* 0x000fe20008400000 */
[----:B------:R-:W-:Y:S01]  /*03d0*/  FFMA R18, R13, 1.4426950216293334961, -R18 ;  /* 0x3fb8aa3b0d127823 */ /* 0x000fe20000000812 */
[-C--:B------:R-:W-:Y:S01]  /*03e0*/  FFMA.SAT R23, R19, R8.reuse, 0.5 ;  /* 0x3f00000013177423 */ /* 0x080fe20000002008 */
[----:B------:R-:W-:Y:S01]  /*03f0*/  FADD R20, R6, -12583039 ;  /* 0xcb40007f06147421 */ /* 0x000fe20000000000 */
[----:B------:R-:W-:Y:S01]  /*0400*/  FFMA.SAT R25, R21, R8, 0.5 ;  /* 0x3f00000015197423 */ /* 0x000fe20000002008 */
[----:B------:R-:W-:Y:S01]  /*0410*/  FFMA R13, R13, 1.925963033500011079e-08, R18 ;  /* 0x32a570600d0d7823 */ /* 0x000fe20000000012 */
[-C--:B------:R-:W-:Y:S01]  /*0420*/  FFMA.RM R11, R23, R10.reuse, 12582913 ;  /* 0x4b400001170b7423 */ /* 0x080fe2000000400a */
[----:B------:R-:W-:Y:S01]  /*0430*/  FFMA R20, R17, 1.4426950216293334961, -R20 ;  /* 0x3fb8aa3b11147823 */ /* 0x000fe20000000814 */
[----:B------:R-:W-:Y:S01]  /*0440*/  FMUL R23, R16, UR10 ;  /* 0x0000000a10177c20 */ /* 0x000fe20008400000 */
[----:B------:R-:W-:Y:S01]  /*0450*/  FFMA.RM R16, R25, R10, 12582913 ;  /* 0x4b40000119107423 */ /* 0x000fe2000000400a */
[----:B------:R-:W-:Y:S01]  /*0460*/  FADD R18, R11, -12583039 ;  /* 0xcb40007f0b127421 */ /* 0x000fe20000000000 */
[----:B------:R-:W-:Y:S01]  /*0470*/  FFMA R17, R17, 1.925963033500011079e-08, R20 ;  /* 0x32a5706011117823 */ /* 0x000fe20000000014 */
[----:B------:R-:W-:Y:S01]  /*0480*/  FFMA.SAT R27, R23, R8, 0.5 ;  /* 0x3f000000171b7423 */ /* 0x000fe20000002008 */
[----:B------:R-:W-:Y:S01]  /*0490*/  FADD R20, R16, -12583039 ;  /* 0xcb40007f10147421 */ /* 0x000fe20000000000 */
[----:B------:R-:W-:Y:S01]  /*04a0*/  FFMA R18, R19, 1.4426950216293334961, -R18 ;  /* 0x3fb8aa3b13127823 */ /* 0x000fe20000000812 */
[----:B------:R-:W-:Y:S01]  /*04b0*/  FMUL R25, R15, UR10 ;  /* 0x0000000a0f197c20 */ /* 0x000fe20008400000 */
[----:B------:R-:W0:Y:S01]  /*04c0*/  MUFU.EX2 R12, R12 ;  /* 0x0000000c000c7308 */ /* 0x000e220000000800 */
[----:B------:R-:W-:Y:S01]  /*04d0*/  FFMA R20, R21, 1.4426950216293334961, -R20 ;  /* 0x3fb8aa3b15147823 */ /* 0x000fe20000000814 */
[----:B------:R-:W-:Y:S01]  /*04e0*/  FFMA R18, R19, 1.925963033500011079e-08, R18 ;  /* 0x32a5706013127823 */ /* 0x000fe20000000012 */
[----:B------:R-:W-:Y:S01]  /*04f0*/  FFMA.RM R15, R27, R10, 12582913 ;  /* 0x4b4000011b0f7423 */ /* 0x000fe2000000400a */
[----:B------:R-:W-:Y:S01]  /*0500*/  FFMA.SAT R27, R25, R8, 0.5 ;  /* 0x3f000000191b7423 */ /* 0x000fe20000002008 */
[----:B------:R-:W-:Y:S01]  /*0510*/  FFMA R19, R21, 1.925963033500011079e-08, R20 ;  /* 0x32a5706015137823 */ /* 0x000fe20000000014 */
[----:B------:R-:W-:Y:S01]  /*0520*/  FMUL R21, R14, UR10 ;  /* 0x0000000a0e157c20 */ /* 0x000fe20008400000 */
[----:B------:R-:W-:Y:S01]  /*0530*/  FADD R22, R15, -12583039 ;  /* 0xcb40007f0f167421 */ /* 0x000fe20000000000 */
[----:B------:R-:W1:Y:S01]  /*0540*/  MUFU.EX2 R13, R13 ;  /* 0x0000000d000d7308 */ /* 0x000e620000000800 */
[----:B------:R-:W-:Y:S01]  /*0550*/  FFMA.RM R14, R27, R10, 12582913 ;  /* 0x4b4000011b0e7423 */ /* 0x000fe2000000400a */
[----:B------:R-:W-:Y:S01]  /*0560*/  FFMA.SAT R27, R21, R8, 0.5 ;  /* 0x3f000000151b7423 */ /* 0x000fe20000002008 */
[----:B------:R-:W-:Y:S01]  /*0570*/  FFMA R22, R23, 1.4426950216293334961, -R22 ;  /* 0x3fb8aa3b17167823 */ /* 0x000fe20000000816 */
[----:B------:R-:W-:Y:S01]  /*0580*/  SHF.L.U32 R20, R9, 0x17, RZ ;  /* 0x0000001709147819 */ /* 0x000fe200000006ff */
[----:B------:R-:W-:Y:S01]  /*0590*/  FADD R24, R14, -12583039 ;  /* 0xcb40007f0e187421 */ /* 0x000fe20000000000 */
[----:B------:R-:W-:Y:S01]  /*05a0*/  FFMA.RM R10, R27, R10, 12582913 ;  /* 0x4b4000011b0a7423 */ /* 0x000fe2000000400a */
[----:B------:R-:W-:Y:S01]  /*05b0*/  SHF.L.U32 R9, R4, 0x17, RZ ;  /* 0x0000001704097819 */ /* 0x000fe200000006ff */
[----:B------:R-:W2:Y:S01]  /*05c0*/  MUFU.EX2 R17, R17 ;  /* 0x0000001100117308 */ /* 0x000ea20000000800 */
[----:B------:R-:W-:Y:S01]  /*05d0*/  FFMA R8, R23, 1.925963033500011079e-08, R22 ;  /* 0x32a5706017087823 */ /* 0x000fe20000000016 */
[C---:B------:R-:W-:Y:S01]  /*05e0*/  FFMA R24, R25.reuse, 1.4426950216293334961, -R24 ;  /* 0x3fb8aa3b19187823 */ /* 0x040fe20000000818 */
[----:B------:R-:W-:Y:S01]  /*05f0*/  FADD R4, R10, -12583039 ;  /* 0xcb40007f0a047421 */ /* 0x000fe20000000000 */
[----:B0-----:R-:W-:Y:S01]  /*0600*/  FFMA R12, R20, R12, R5 ;  /* 0x0000000c140c7223 */ /* 0x001fe20000000005 */
[----:B------:R-:W-:Y:S01]  /*0610*/  SHF.L.U32 R5, R6, 0x17, RZ ;  /* 0x0000001706057819 */ /* 0x000fe200000006ff */
[----:B------:R-:W-:Y:S01]  /*0620*/  FFMA R24, R25, 1.925963033500011079e-08, R24 ;  /* 0x32a5706019187823 */ /* 0x000fe20000000018 */
[----:B------:R-:W-:Y:S01]  /*0630*/  FFMA R6, R21, 1.4426950216293334961, -R4 ;  /* 0x3fb8aa3b15067823 */ /* 0x000fe20000000804 */
[----:B------:R-:W0:Y:S01]  /*0640*/  MUFU.EX2 R18, R18 ;  /* 0x0000001200127308 */ /* 0x000e220000000800 */
[----:B-1----:R-:W-:Y:S01]  /*0650*/  FFMA R12, R9, R13, R12 ;  /* 0x0000000d090c7223 */ /* 0x002fe2000000000c */
[----:B------:R-:W-:Y:S01]  /*0660*/  SHF.L.U32 R4, R11, 0x17, RZ ;  /* 0x000000170b047819 */ /* 0x000fe200000006ff */
[----:B------:R-:W-:Y:S01]  /*0670*/  FFMA R21, R21, 1.925963033500011079e-08, R6 ;  /* 0x32a5706015157823 */ /* 0x000fe20000000006 */
[----:B------:R-:W-:-:S02]  /*0680*/  SHF.L.U32 R9, R16, 0x17, RZ ;  /* 0x0000001710097819 */ /* 0x000fc400000006ff */
[----:B------:R-:W-:Y:S02]  /*0690*/  SHF.L.U32 R6, R15, 0x17, RZ ;  /* 0x000000170f067819 */ /* 0x000fe400000006ff */
[----:B------:R-:W1:Y:S01]  /*06a0*/  MUFU.EX2 R19, R19 ;  /* 0x0000001300137308 */ /* 0x000e620000000800 */
[----:B--2---:R-:W-:Y:S01]  /*06b0*/  FFMA R5, R5, R17, R12 ;  /* 0x0000001105057223 */ /* 0x004fe2000000000c */
[----:B------:R-:W-:-:S06]  /*06c0*/  SHF.L.U32 R10, R10, 0x17, RZ ;  /* 0x000000170a0a7819 */ /* 0x000fcc00000006ff */
        /* <DEDUP_REMOVED lines=10> */
.L_x_181:
        /* <DEDUP_REMOVED lines=44> */
[C---:B------:R-:W-:Y:S01]  /*0a30*/  FADD R15, R8.reuse, -12583039 ;  /* 0xcb40007f080f7421 */ /* 0x040fe20000000000 */
[----:B------:R-:W-:-:S02]  /*0a40*/  SHF.L.U32 R8, R8, 0x17, RZ ;  /* 0x0000001708087819 */ /* 0x000fc400000006ff */
[----:B------:R-:W-:Y:S01]  /*0a50*/  FFMA R13, R12, 1.925963033500011079e-08, R13 ;  /* 0x32a570600c0d7823 */ /* 0x000fe2000000000d */
[C---:B------:R-:W-:Y:S01]  /*0a60*/  FFMA R15, R10.reuse, 1.4426950216293334961, -R15 ;  /* 0x3fb8aa3b0a0f7823 */ /* 0x040fe2000000080f */
[----:B------:R-:W1:Y:S03]  /*0a70*/  MUFU.EX2 R11, R11 ;  /* 0x0000000b000b7308 */ /* 0x000e660000000800 */
[----:B------:R-:W-:-:S05]  /*0a80*/  FFMA R15, R10, 1.925963033500011079e-08, R15 ;  /* 0x32a570600a0f7823 */ /* 0x000fca000000000f */
[----:B------:R-:W2:Y:S01]  /*0a90*/  MUFU.EX2 R13, R13 ;  /* 0x0000000d000d7308 */ /* 0x000ea20000000800 */
[----:B0-----:R-:W-:Y:S01]  /*0aa0*/  FFMA R2, R2, R9, R5 ;  /* 0x0000000902027223 */ /* 0x001fe20000000005 */
[----:B------:R-:W-:-:S06]  /*0ab0*/  SHF.L.U32 R5, R4, 0x17, RZ ;  /* 0x0000001704057819 */ /* 0x000fcc00000006ff */
[----:B------:R-:W0:Y:S01]  /*0ac0*/  MUFU.EX2 R15, R15 ;  /* 0x0000000f000f7308 */ /* 0x000e220000000800 */
[----:B-1----:R-:W-:-:S04]  /*0ad0*/  FFMA R2, R3, R11, R2 ;  /* 0x0000000b03027223 */ /* 0x002fc80000000002 */
[----:B--2---:R-:W-:-:S04]  /*0ae0*/  FFMA R5, R5, R13, R2 ;  /* 0x0000000d05057223 */ /* 0x004fc80000000002 */
[----:B0-----:R-:W-:-:S07]  /*0af0*/  FFMA R5, R8, R15, R5 ;  /* 0x0000000f08057223 */ /* 0x001fce0000000005 */
.L_x_183:
        /* <DEDUP_REMOVED lines=37> */
.L_x_184:
        /* <DEDUP_REMOVED lines=17> */
.L_x_180:
[----:B------:R-:W1:Y:S01]  /*0e60*/  LDC.64 R2, c[0x0][0x390] ;  /* 0x0000e400ff027b82 */ /* 0x000e620000000a00 */
[----:B------:R-:W-:Y:S01]  /*0e70*/  IADD3 R7, PT, PT, R0, R7, RZ ;  /* 0x0000000700077210 */ /* 0x000fe20007ffe0ff */
[----:B------:R-:W2:Y:S04]  /*0e80*/  LDCU UR4, c[0x0][0x388] ;  /* 0x00007100ff0477ac */ /* 0x000ea80008000800 */
[----:B-1----:R-:W-:-:S06]  /*0e90*/  IMAD.WIDE R2, R7, 0x4, R2 ;  /* 0x0000000407027825 */ /* 0x002fcc00078e0202 */
[----:B0-----:R0:W2:Y:S01]  /*0ea0*/  LDG.E R2, desc[UR8][R2.64] ;  /* 0x0000000802027981 */ /* 0x0010a2000c1e1900 */
[----:B------:R-:W-:Y:S01]  /*0eb0*/  MOV R9, 0x3bbb989d ;  /* 0x3bbb989d00097802 */ /* 0x000fe20000000f00 */
[----:B------:R-:W0:Y:S01]  /*0ec0*/  MUFU.RCP R6, R5 ;  /* 0x0000000500067308 */ /* 0x000e220000001000 */
[----:B------:R-:W-:Y:S01]  /*0ed0*/  MOV R11, 0x437c0000 ;  /* 0x437c0000000b7802 */ /* 0x000fe20000000f00 */
[----:B------:R-:W-:Y:S01]  /*0ee0*/  BSSY.RECONVERGENT B0, `(.L_x_185) ;  /* 0x0000015000007945 */ /* 0x000fe20003800200 */
[----:B0-----:R-:W-:-:S04]  /*0ef0*/  FFMA R3, R6, -R5, 1 ;  /* 0x3f80000006037423 */ /* 0x001fc80000000805 */
[----:B------:R-:W-:Y:S01]  /*0f00*/  FFMA R3, R6, R3, R6 ;  /* 0x0000000306037223 */ /* 0x000fe20000000006 */
[----:B--2---:R-:W-:-:S04]  /*0f10*/  FMUL R0, R2, UR4 ;  /* 0x0000000402007c20 */ /* 0x004fc80008400000 */
[----:B------:R-:W-:-:S04]  /*0f20*/  FFMA.SAT R4, R0, R9, 0.5 ;  /* 0x3f00000000047423 */ /* 0x000fc80000002009 */
[----:B------:R-:W-:-:S04]  /*0f30*/  FFMA.RM R4, R4, R11, 12582913 ;  /* 0x4b40000104047423 */ /* 0x000fc8000000400b */
[----:B------:R-:W-:-:S04]  /*0f40*/  FADD R9, R4, -12583039 ;  /* 0xcb40007f04097421 */ /* 0x000fc80000000000 */
[----:B------:R-:W-:-:S04]  /*0f50*/  FFMA R9, R0, 1.4426950216293334961, -R9 ;  /* 0x3fb8aa3b00097823 */ /* 0x000fc80000000809 */
[----:B------:R-:W-:Y:S01]  /*0f60*/  FFMA R9, R0, 1.925963033500011079e-08, R9 ;  /* 0x32a5706000097823 */ /* 0x000fe20000000009 */
[----:B------:R-:W-:-:S05]  /*0f70*/  SHF.L.U32 R0, R4, 0x17, RZ ;  /* 0x0000001704007819 */ /* 0x000fca00000006ff */
[----:B------:R-:W0:Y:S02]  /*0f80*/  MUFU.EX2 R9, R9 ;  /* 0x0000000900097308 */ /* 0x000e240000000800 */
[----:B0-----:R-:W-:-:S06]  /*0f90*/  FMUL R0, R0, R9 ;  /* 0x0000000900007220 */ /* 0x001fcc0000400000 */
[----:B------:R-:W0:Y:S01]  /*0fa0*/  FCHK P0, R0, R5 ;  /* 0x0000000500007302 */ /* 0x000e220000000000 */
[----:B------:R-:W-:-:S04]  /*0fb0*/  FFMA R2, R0, R3, RZ ;  /* 0x0000000300027223 */ /* 0x000fc800000000ff */
[----:B------:R-:W-:-:S04]  /*0fc0*/  FFMA R4, R2, -R5, R0 ;  /* 0x8000000502047223 */ /* 0x000fc80000000000 */
[----:B------:R-:W-:Y:S01]  /*0fd0*/  FFMA R11, R3, R4, R2 ;  /* 0x00000004030b7223 */ /* 0x000fe20000000002 */
[----:B0-----:R-:W-:Y:S06]  /*0fe0*/  @!P0 BRA `(.L_x_186) ;  /* 0x0000000000108947 */ /* 0x001fec0003800000 */
[----:B------:R-:W-:Y:S02]  /*0ff0*/  MOV R3, R5 ;  /* 0x0000000500037202 */ /* 0x000fe40000000f00 */
[----:B------:R-:W-:-:S07]  /*1000*/  MOV R2, 0x1020 ;  /* 0x0000102000027802 */ /* 0x000fce0000000f00 */
[----:B------:R-:W-:Y:S05]  /*1010*/  CALL.REL.NOINC `($__internal_4_$__cuda_sm3x_div_rn_noftz_f32_slowpath) ;  /* 0x0000000000187944 */ /* 0x000fea0003c00000 */
[----:B------:R-:W-:-:S07]  /*1020*/  MOV R11, R0 ;  /* 0x00000000000b7202 */ /* 0x000fce0000000f00 */
.L_x_186:
[----:B------:R-:W-:Y:S05]  /*1030*/  BSYNC.RECONVERGENT B0 ;  /* 0x0000000000007941 */ /* 0x000fea0003800200 */
.L_x_185:
[----:B------:R-:W0:Y:S02]  /*1040*/  LDC.64 R2, c[0x0][0x398] ;  /* 0x0000e600ff027b82 */ /* 0x000e240000000a00 */
[----:B0-----:R-:W-:-:S05]  /*1050*/  IMAD.WIDE R2, R7, 0x4, R2 ;  /* 0x0000000407027825 */ /* 0x001fca00078e0202 */
[----:B------:R-:W-:Y:S01]  /*1060*/  STG.E desc[UR8][R2.64], R11 ;  /* 0x0000000b02007986 */ /* 0x000fe2000c101908 */
[----:B------:R-:W-:Y:S05]  /*1070*/  EXIT ;  /* 0x000000000000794d */ /* 0x000fea0003800000 */
        .weak           $__internal_4_$__cuda_sm3x_div_rn_noftz_f32_slowpath
        .type           $__internal_4_$__cuda_sm3x_div_rn_noftz_f32_slowpath,@function
        .size           $__internal_4_$__cuda_sm3x_div_rn_noftz_f32_slowpath,(.L_x_241 - $__internal_4_$__cuda_sm3x_div_rn_noftz_f32_slowpath)
$__internal_4_$__cuda_sm3x_div_rn_noftz_f32_slowpath:
        /* <DEDUP_REMOVED lines=9> */
[----:B------:R-:W-:-:S13]  /*1110*/  ISETP.GT.U32.OR P0, PT, R8, 0xfd, P0 ;  /* 0x000000fd0800780c */ /* 0x000fda0000704470 */
[----:B------:R-:W-:Y:S01]  /*1120*/  @!P0 MOV R6, RZ ;  /* 0x000000ff00068202 */ /* 0x000fe20000000f00 */
        /* <DEDUP_REMOVED lines=24> */
.L_x_188:
[----:B------:R-:W-:Y:S01]  /*12b0*/  LEA R0, R13, 0xc0800000, 0x17 ;  /* 0xc08000000d007811 */ /* 0x000fe200078eb8ff */
[----:B------:R-:W-:Y:S01]  /*12c0*/  BSSY.RECONVERGENT B2, `(.L_x_193) ;  /* 0x0000036000027945 */ /* 0x000fe20003800200 */
[----:B------:R-:W-:Y:S02]  /*12d0*/  IADD3 R4, PT, PT, R4, -0x7f, RZ ;  /* 0xffffff8104047810 */ /* 0x000fe40007ffe0ff */
[----:B------:R-:W-:-:S03]  /*12e0*/  IADD3 R3, PT, PT, -R0, R3, RZ ;  /* 0x0000000300037210 */ /* 0x000fc60007ffe1ff */
[----:B------:R-:W-:Y:S01]  /*12f0*/  IMAD R0, R4, -0x800000, R5 ;  /* 0xff80000004007824 */ /* 0x000fe200078e0205 */
[----:B------:R-:W0:Y:S01]  /*1300*/  MUFU.RCP R8, R3 ;  /* 0x0000000300087308 */ /* 0x000e220000001000 */
[----:B------:R-:W-:-:S04]  /*1310*/  FADD.FTZ R9, -R3, -RZ ;  /* 0x800000ff03097221 */ /* 0x000fc80000010100 */
[----:B0-----:R-:W-:-:S04]  /*1320*/  FFMA R11, R8, R9, 1 ;  /* 0x3f800000080b7423 */ /* 0x001fc80000000009 */
[----:B------:R-:W-:-:S04]  /*1330*/  FFMA R10, R8, R11, R8 ;  /* 0x0000000b080a7223 */ /* 0x000fc80000000008 */
[----:B------:R-:W-:-:S04]  /*1340*/  FFMA R5, R0, R10, RZ ;  /* 0x0000000a00057223 */ /* 0x000fc800000000ff */
[----:B------:R-:W-:-:S04]  /*1350*/  FFMA R8, R9, R5, R0 ;  /* 0x0000000509087223 */ /* 0x000fc80000000000 */
[----:B------:R-:W-:Y:S01]  /*1360*/  FFMA R11, R10, R8, R5 ;  /* 0x000000080a0b7223 */ /* 0x000fe20000000005 */
[----:B------:R-:W-:-:S03]  /*1370*/  IADD3 R5, PT, PT, R4, 0x7f, -R13 ;  /* 0x0000007f04057810 */ /* 0x000fc60007ffe80d */
[----:B------:R-:W-:Y:S01]  /*1380*/  FFMA R8, R9, R11, R0 ;  /* 0x0000000b09087223 */ /* 0x000fe20000000000 */
[----:B------:R-:W-:-:S03]  /*1390*/  IADD3 R5, PT, PT, R5, R6, RZ ;  /* 0x0000000605057210 */ /* 0x000fc60007ffe0ff */
        /* <DEDUP_REMOVED lines=20> */
[----:B------:R-:W-:Y:S02]  /*14e0*/  ISETP.NE.AND P1, PT, R9, RZ, PT ;  /* 0x000000ff0900720c */ /* 0x000fe40003f25270 */
[----:B------:R-:W-:Y:S02]  /*14f0*/  LOP3.LUT R5, R5, 0x800000, RZ, 0xfc, !PT ;  /* 0x0080000005057812 */ /* 0x000fe400078efcff */
[----:B------:R-:W-:-:S02]  /*1500*/  IADD3 R8, PT, PT, -R9, RZ, RZ ;  /* 0x000000ff09087210 */ /* 0x000fc40007ffe1ff */
[----:B------:R-:W-:Y:S02]  /*1510*/  SHF.L.U32 R6, R5, R6, RZ ;  /* 0x0000000605067219 */ /* 0x000fe400000006ff */
[----:B------:R-:W-:Y:S02]  /*1520*/  FSETP.NEU.FTZ.AND P0, PT, R3, R4, PT ;  /* 0x000000040300720b */ /* 0x000fe40003f1d000 */
[----:B------:R-:W-:Y:S02]  /*1530*/  SEL R4, R8, RZ, P2 ;  /* 0x000000ff08047207 */ /* 0x000fe40001000000 */
[----:B------:R-:W-:Y:S02]  /*1540*/  ISETP.NE.AND P1, PT, R6, RZ, P1 ;  /* 0x000000ff0600720c */ /* 0x000fe40000f25270 */
[----:B------:R-:W-:Y:S02]  /*1550*/  SHF.R.U32.HI R4, RZ, R4, R5 ;  /* 0x00000004ff047219 */ /* 0x000fe40000011605 */
[----:B------:R-:W-:-:S02]  /*1560*/  PLOP3.LUT P0, PT, P0, P1, PT, 0xf8, 0x8f ;  /* 0x00000000008f781c */ /* 0x000fc40000703f70 */
[----:B------:R-:W-:Y:S02]  /*1570*/  SHF.R.U32.HI R6, RZ, 0x1, R4 ;  /* 0x00000001ff067819 */ /* 0x000fe40000011604 */
[----:B------:R-:W-:-:S04]  /*1580*/  SEL R3, RZ, 0x1, !P0 ;  /* 0x00000001ff037807 */ /* 0x000fc80004000000 */
[----:B------:R-:W-:-:S04]  /*1590*/  LOP3.LUT R3, R3, 0x1, R6, 0xf8, !PT ;  /* 0x0000000103037812 */ /* 0x000fc800078ef806 */
[----:B------:R-:W-:-:S04]  /*15a0*/  LOP3.LUT R3, R3, R4, RZ, 0xc0, !PT ;  /* 0x0000000403037212 */ /* 0x000fc800078ec0ff */
[----:B------:R-:W-:-:S04]  /*15b0*/  IADD3 R3, PT, PT, R6, R3, RZ ;  /* 0x0000000306037210 */ /* 0x000fc80007ffe0ff */
[----:B------:R-:W-:Y:S01]  /*15c0*/  LOP3.LUT R0, R3, R0, RZ, 0xfc, !PT ;  /* 0x0000000003007212 */ /* 0x000fe200078efcff */
[----:B------:R-:W-:Y:S06]  /*15d0*/  BRA `(.L_x_196) ;  /* 0x0000000000107947 */ /* 0x000fec0003800000 */
.L_x_195:
[----:B------:R-:W-:-:S04]  /*15e0*/  LOP3.LUT R0, R0, 0x80000000, RZ, 0xc0, !PT ;  /* 0x8000000000007812 */ /* 0x000fc800078ec0ff */
[----:B------:R-:W-:Y:S01]  /*15f0*/  LOP3.LUT R0, R0, 0x7f800000, RZ, 0xfc, !PT ;  /* 0x7f80000000007812 */ /* 0x000fe200078efcff */
[----:B------:R-:W-:Y:S06]  /*1600*/  BRA `(.L_x_196) ;  /* 0x0000000000047947 */ /* 0x000fec0003800000 */
.L_x_194:
[----:B------:R-:W-:-:S07]  /*1610*/  LEA R0, R5, R0, 0x17 ;  /* 0x0000000005007211 */ /* 0x000fce00078eb8ff */
.L_x_196:
[----:B------:R-:W-:Y:S05]  /*1620*/  BSYNC.RECONVERGENT B2 ;  /* 0x0000000000027941 */ /* 0x000fea0003800200 */
.L_x_193:
[----:B------:R-:W-:Y:S05]  /*1630*/  BRA `(.L_x_197) ;  /* 0x0000000000207947 */ /* 0x000fea0003800000 */
.L_x_192:
[----:B------:R-:W-:-:S04]  /*1640*/  LOP3.LUT R0, R3, 0x80000000, R5, 0x48, !PT ;  /* 0x8000000003007812 */ /* 0x000fc800078e4805 */
[----:B------:R-:W-:Y:S01]  /*1650*/  LOP3.LUT R0, R0, 0x7f800000, RZ, 0xfc, !PT ;  /* 0x7f80000000007812 */ /* 0x000fe200078efcff */
[----:B------:R-:W-:Y:S06]  /*1660*/  BRA `(.L_x_197) ;  /* 0x0000000000147947 */ /* 0x000fec0003800000 */
.L_x_191:
[----:B------:R-:W-:Y:S01]  /*1670*/  LOP3.LUT R0, R3, 0x80000000, R5, 0x48, !PT ;  /* 0x8000000003007812 */ /* 0x000fe200078e4805 */
[----:B------:R-:W-:Y:S06]  /*1680*/  BRA `(.L_x_197) ;  /* 0x00000000000c7947 */ /* 0x000fec0003800000 */
.L_x_190:
[----:B------:R-:W0:Y:S01]  /*1690*/  MUFU.RSQ R0, -QNAN ;  /* 0xffc0000000007908 */ /* 0x000e220000001400 */
[----:B------:R-:W-:Y:S05]  /*16a0*/  BRA `(.L_x_197) ;  /* 0x0000000000047947 */ /* 0x000fea0003800000 */
.L_x_189:
[----:B------:R-:W-:-:S07]  /*16b0*/  FADD.FTZ R0, R0, R3 ;  /* 0x0000000300007221 */ /* 0x000fce0000010000 */
.L_x_197:
[----:B------:R-:W-:Y:S05]  /*16c0*/  BSYNC.RECONVERGENT B1 ;  /* 0x0000000000017941 */ /* 0x000fea0003800200 */
.L_x_187:
[----:B------:R-:W-:-:S04]  /*16d0*/  HFMA2 R3, -RZ, RZ, 0, 0 ;  /* 0x00000000ff037431 */ /* 0x000fc800000001ff */
[----:B0-----:R-:W-:Y:S05]  /*16e0*/  RET.REL.NODEC R2 `(softmax) ;  /* 0xffffffe802447950 */ /* 0x001fea0003c3ffff */
.L_x_198:
        /* <DEDUP_REMOVED lines=9> */
.L_x_241:


//--------------------- .text.tangentDer          --------------------------
	.section	.text.tangentDer,"ax",@progbits
	.align	128
        .global         tangentDer
        .type           tangentDer,@function
        .size           tangentDer,(.L_x_242 - tangentDer)
        .other          tangentDer,@"STO_CUDA_ENTRY STV_DEFAULT"
tangentDer:
.text.tangentDer:
        /* <DEDUP_REMOVED lines=15> */
[----:B------:R-:W-:Y:S01]  /*00f0*/  IMAD R0, R5, UR6, R0 ;  /* 0x0000000605007c24 */ /* 0x000fe2000f8e0200 */
[----:B------:R-:W2:Y:S03]  /*0100*/  LDCU UR6, c[0x0][0x388] ;  /* 0x00007100ff0677ac */ /* 0x000ea60008000800 */
[----:B0-----:R-:W-:-:S06]  /*0110*/  IMAD.WIDE R2, R0, 0x4, R2 ;  /* 0x0000000400027825 */ /* 0x001fcc00078e0202 */
[----:B-1----:R-:W2:Y:S01]  /*0120*/  LDG.E R2, desc[UR4][R2.64] ;  /* 0x0000000402027981 */ /* 0x002ea2000c1e1900 */
[----:B------:R-:W-:Y:S01]  /*0130*/  IMAD.MOV.U32 R5, RZ, RZ, 0x3bbb989d ;  /* 0x3bbb989dff057424 */ /* 0x000fe200078e00ff */
[----:B------:R-:W-:Y:S01]  /*0140*/  BSSY.RECONVERGENT B0, `(.L_x_199) ;  /* 0x0000022000007945 */ /* 0x000fe20003800200 */
[----:B------:R-:W-:Y:S02]  /*0150*/  IMAD.MOV.U32 R6, RZ, RZ, 0x437c0000 ;  /* 0x437c0000ff067424 */ /* 0x000fe400078e00ff */
[----:B--2---:R-:W-:-:S04]  /*0160*/  FMUL R4, R2, -UR6 ;  /* 0x8000000602047c20 */ /* 0x004fc80008400000 */
[----:B------:R-:W-:-:S04]  /*0170*/  FFMA.SAT R5, R4, R5, 0.5 ;  /* 0x3f00000004057423 */ /* 0x000fc80000002005 */
[----:B------:R-:W-:Y:S01]  /*0180*/  FFMA.RM R5, R5, R6, 12582913 ;  /* 0x4b40000105057423 */ /* 0x000fe20000004006 */
[----:B------:R-:W-:-:S03]  /*0190*/  IMAD.MOV.U32 R6, RZ, RZ, 0x1 ;  /* 0x00000001ff067424 */ /* 0x000fc600078e00ff */
[C---:B------:R-:W-:Y:S01]  /*01a0*/  FADD R7, R5.reuse, -12583039 ;  /* 0xcb40007f05077421 */ /* 0x040fe20000000000 */
[----:B------:R-:W-:-:S03]  /*01b0*/  IMAD.SHL.U32 R5, R5, 0x800000, RZ ;  /* 0x0080000005057824 */ /* 0x000fc600078e00ff */
[----:B------:R-:W-:-:S04]  /*01c0*/  FFMA R7, R4, 1.4426950216293334961, -R7 ;  /* 0x3fb8aa3b04077823 */ /* 0x000fc80000000807 */
[----:B------:R-:W-:-:S06]  /*01d0*/  FFMA R12, R4, 1.925963033500011079e-08, R7 ;  /* 0x32a57060040c7823 */ /* 0x000fcc0000000007 */
[----:B------:R-:W0:Y:S02]  /*01e0*/  MUFU.EX2 R12, R12 ;  /* 0x0000000c000c7308 */ /* 0x000e240000000800 */
[----:B0-----:R-:W-:-:S04]  /*01f0*/  FMUL R13, R5, R12 ;  /* 0x0000000c050d7220 */ /* 0x001fc80000400000 */
[----:B------:R-:W-:-:S04]  /*0200*/  FADD R2, R13, 1 ;  /* 0x3f8000000d027421 */ /* 0x000fc80000000000 */
[----:B------:R-:W-:Y:S02]  /*0210*/  FMUL R4, R2, R2 ;  /* 0x0000000202047220 */ /* 0x000fe40000400000 */
[----:B------:R-:W-:Y:S08]  /*0220*/  F2F.F64.F32 R2, UR6 ;  /* 0x0000000600027d10 */ /* 0x000ff00008201800 */
[----:B------:R-:W0:Y:S08]  /*0230*/  F2F.F64.F32 R4, R4 ;  /* 0x0000000400047310 */ /* 0x000e300000201800 */
[----:B0-----:R-:W0:Y:S02]  /*0240*/  MUFU.RCP64H R7, R5 ;  /* 0x0000000500077308 */ /* 0x001e240000001800 */
[----:B0-----:R-:W-:-:S08]  /*0250*/  DFMA R8, -R4, R6, 1 ;  /* 0x3ff000000408742b */ /* 0x001fd00000000106 */
[----:B------:R-:W-:Y:S02]  /*0260*/  DFMA R10, R8, R8, R8 ;  /* 0x00000008080a722b */ /* 0x000fe40000000008 */
[----:B------:R-:W0:Y:S06]  /*0270*/  F2F.F64.F32 R8, R13 ;  /* 0x0000000d00087310 */ /* 0x000e2c0000201800 */
[----:B------:R-:W-:Y:S02]  /*0280*/  DFMA R10, R6, R10, R6 ;  /* 0x0000000a060a722b */ /* 0x000fe40000000006 */
[----:B------:R-:W-:-:S06]  /*0290*/  DADD R6, R2, R2 ;  /* 0x0000000002067229 */ /* 0x000fcc0000000002 */
[----:B------:R-:W-:Y:S02]  /*02a0*/  DFMA R2, -R4, R10, 1 ;  /* 0x3ff000000402742b */ /* 0x000fe4000000010a */
[----:B0-----:R-:W-:-:S06]  /*02b0*/  DMUL R6, R6, R8 ;  /* 0x0000000806067228 */ /* 0x001fcc0000000000 */
[----:B------:R-:W-:-:S04]  /*02c0*/  DFMA R2, R10, R2, R10 ;  /* 0x000000020a02722b */ /* 0x000fc8000000000a */
[----:B------:R-:W-:-:S04]  /*02d0*/  FSETP.GEU.AND P1, PT, |R7|, 6.5827683646048100446e-37, PT ;  /* 0x036000000700780b */ /* 0x000fc80003f2e200 */
[----:B------:R-:W-:-:S08]  /*02e0*/  DMUL R8, R6, R2 ;  /* 0x0000000206087228 */ /* 0x000fd00000000000 */
[----:B------:R-:W-:-:S08]  /*02f0*/  DFMA R10, -R4, R8, R6 ;  /* 0x00000008040a722b */ /* 0x000fd00000000106 */
[----:B------:R-:W-:-:S10]  /*0300*/  DFMA R2, R2, R10, R8 ;  /* 0x0000000a0202722b */ /* 0x000fd40000000008 */
[----:B------:R-:W-:-:S05]  /*0310*/  FFMA R8, RZ, R5, R3 ;  /* 0x00000005ff087223 */ /* 0x000fca0000000003 */
[----:B------:R-:W-:-:S13]  /*0320*/  FSETP.GT.AND P0, PT, |R8|, 1.469367938527859385e-39, PT ;  /* 0x001000000800780b */ /* 0x000fda0003f04200 */
[----:B------:R-:W-:Y:S05]  /*0330*/  @P0 BRA P1, `(.L_x_200) ;  /* 0x0000000000080947 */ /* 0x000fea0000800000 */
[----:B------:R-:W-:-:S07]  /*0340*/  MOV R10, 0x360 ;  /* 0x00000360000a7802 */ /* 0x000fce0000000f00 */
[----:B------:R-:W-:Y:S05]  /*0350*/  CALL.REL.NOINC `($__internal_5_$__cuda_sm20_div_rn_f64_full) ;  /* 0x0000000000187944 */ /* 0x000fea0003c00000 */
.L_x_200:
[----:B------:R-:W-:Y:S05]  /*0360*/  BSYNC.RECONVERGENT B0 ;  /* 0x0000000000007941 */ /* 0x000fea0003800200 */
.L_x_199:
[----:B------:R-:W0:Y:S01]  /*0370*/  LDC.64 R4, c[0x0][0x398] ;  /* 0x0000e600ff047b82 */ /* 0x000e220000000a00 */
[----:B------:R-:W1:Y:S01]  /*0380*/  F2F.F32.F64 R3, R2 ;  /* 0x0000000200037310 */ /* 0x000e620000301000 */
[----:B0-----:R-:W-:-:S05]  /*0390*/  IMAD.WIDE R4, R0, 0x4, R4 ;  /* 0x0000000400047825 */ /* 0x001fca00078e0204 */
[----:B-1----:R-:W-:Y:S01]  /*03a0*/  STG.E desc[UR4][R4.64], R3 ;  /* 0x0000000304007986 */ /* 0x002fe2000c101904 */
[----:B------:R-:W-:Y:S05]  /*03b0*/  EXIT ;  /* 0x000000000000794d */ /* 0x000fea0003800000 */
        .weak           $__internal_5_$__cuda_sm20_div_rn_f64_full
        .type           $__internal_5_$__cuda_sm20_div_rn_f64_full,@function
        .size           $__internal_5_$__cuda_sm20_div_rn_f64_full,(.L_x_242 - $__internal_5_$__cuda_sm20_div_rn_f64_full)
$__internal_5_$__cuda_sm20_div_rn_f64_full:
[C---:B------:R-:W-:Y:S01]  /*03c0*/  FSETP.GEU.AND P0, PT, |R5|.reuse, 1.469367938527859385e-39, PT ;  /* 0x001000000500780b */ /* 0x040fe20003f0e200 */
[----:B------:R-:W-:Y:S01]  /*03d0*/  IMAD.MOV.U32 R16, RZ, RZ, 0x1 ;  /* 0x00000001ff107424 */ /* 0x000fe200078e00ff */
[----:B------:R-:W-:Y:S01]  /*03e0*/  LOP3.LUT R2, R5, 0x800fffff, RZ, 0xc0, !PT ;  /* 0x800fffff05027812 */ /* 0x000fe200078ec0ff */
[----:B------:R-:W-:Y:S01]  /*03f0*/  BSSY.RECONVERGENT B1, `(.L_x_201) ;  /* 0x0000055000017945 */ /* 0x000fe20003800200 */
[C---:B------:R-:W-:Y:S02]  /*0400*/  FSETP.GEU.AND P2, PT, |R7|.reuse, 1.469367938527859385e-39, PT ;  /* 0x001000000700780b */ /* 0x040fe40003f4e200 */
[----:B------:R-:W-:Y:S01]  /*0410*/  LOP3.LUT R3, R2, 0x3ff00000, RZ, 0xfc, !PT ;  /* 0x3ff0000002037812 */ /* 0x000fe200078efcff */
[----:B------:R-:W-:Y:S01]  /*0420*/  IMAD.MOV.U32 R2, RZ, RZ, R4 ;  /* 0x000000ffff027224 */ /* 0x000fe200078e0004 */
[----:B------:R-:W-:Y:S02]  /*0430*/  LOP3.LUT R11, R7, 0x7ff00000, RZ, 0xc0, !PT ;  /* 0x7ff00000070b7812 */ /* 0x000fe400078ec0ff */
[----:B------:R-:W-:-:S03]  /*0440*/  LOP3.LUT R14, R5, 0x7ff00000, RZ, 0xc0, !PT ;  /* 0x7ff00000050e7812 */ /* 0x000fc600078ec0ff */
[----:B------:R-:W-:Y:S01]  /*0450*/  @!P0 DMUL R2, R4, 8.98846567431157953865e+307 ;  /* 0x7fe0000004028828 */ /* 0x000fe20000000000 */
[----:B------:R-:W-:-:S03]  /*0460*/  ISETP.GE.U32.AND P1, PT, R11, R14, PT ;  /* 0x0000000e0b00720c */ /* 0x000fc60003f26070 */
[----:B------:R-:W-:Y:S01]  /*0470*/  @!P2 LOP3.LUT R12, R5, 0x7ff00000, RZ, 0xc0, !PT ;  /* 0x7ff00000050ca812 */ /* 0x000fe200078ec0ff */
[----:B------:R-:W-:Y:S01]  /*0480*/  @!P2 IMAD.MOV.U32 R18, RZ, RZ, RZ ;  /* 0x000000ffff12a224 */ /* 0x000fe200078e00ff */
[----:B------:R-:W0:Y:S02]  /*0490*/  MUFU.RCP64H R17, R3 ;  /* 0x0000000300117308 */ /* 0x000e240000001800 */
[----:B------:R-:W-:Y:S01]  /*04a0*/  @!P2 ISETP.GE.U32.AND P3, PT, R11, R12, PT ;  /* 0x0000000c0b00a20c */ /* 0x000fe20003f66070 */
[----:B------:R-:W-:-:S05]  /*04b0*/  IMAD.MOV.U32 R12, RZ, RZ, 0x1ca00000 ;  /* 0x1ca00000ff0c7424 */ /* 0x000fca00078e00ff */
[----:B------:R-:W-:-:S04]  /*04c0*/  @!P2 SEL R13, R12, 0x63400000, !P3 ;  /* 0x634000000c0da807 */ /* 0x000fc80005800000 */
[----:B------:R-:W-:-:S04]  /*04d0*/  @!P2 LOP3.LUT R13, R13, 0x80000000, R7, 0xf8, !PT ;  /* 0x800000000d0da812 */ /* 0x000fc800078ef807 */
[----:B------:R-:W-:Y:S01]  /*04e0*/  @!P2 LOP3.LUT R19, R13, 0x100000, RZ, 0xfc, !PT ;  /* 0x001000000d13a812 */ /* 0x000fe200078efcff */
[----:B0-----:R-:W-:-:S08]  /*04f0*/  DFMA R8, R16, -R2, 1 ;  /* 0x3ff000001008742b */ /* 0x001fd00000000802 */
[----:B------:R-:W-:-:S08]  /*0500*/  DFMA R8, R8, R8, R8 ;  /* 0x000000080808722b */ /* 0x000fd00000000008 */
[----:B------:R-:W-:Y:S01]  /*0510*/  DFMA R16, R16, R8, R16 ;  /* 0x000000081010722b */ /* 0x000fe20000000010 */
[----:B------:R-:W-:Y:S01]  /*0520*/  SEL R9, R12, 0x63400000, !P1 ;  /* 0x634000000c097807 */ /* 0x000fe20004800000 */
[----:B------:R-:W-:-:S03]  /*0530*/  IMAD.MOV.U32 R8, RZ, RZ, R6 ;  /* 0x000000ffff087224 */ /* 0x000fc600078e0006 */
[----:B------:R-:W-:-:S03]  /*0540*/  LOP3.LUT R9, R9, 0x800fffff, R7, 0xf8, !PT ;  /* 0x800fffff09097812 */ /* 0x000fc600078ef807 */
[----:B------:R-:W-:-:S03]  /*0550*/  DFMA R20, R16, -R2, 1 ;  /* 0x3ff000001014742b */ /* 0x000fc60000000802 */
[----:B------:R-:W-:-:S05]  /*0560*/  @!P2 DFMA R8, R8, 2, -R18 ;  /* 0x400000000808a82b */ /* 0x000fca0000000812 */
[----:B------:R-:W-:Y:S01]  /*0570*/  DFMA R16, R16, R20, R16 ;  /* 0x000000141010722b */ /* 0x000fe20000000010 */
[----:B------:R-:W-:Y:S02]  /*0580*/  IMAD.MOV.U32 R21, RZ, RZ, R11 ;  /* 0x000000ffff157224 */ /* 0x000fe400078e000b */
[----:B------:R-:W-:Y:S01]  /*0590*/  IMAD.MOV.U32 R20, RZ, RZ, R14 ;  /* 0x000000ffff147224 */ /* 0x000fe200078e000e */
[----:B------:R-:W-:Y:S02]  /*05a0*/  @!P0 LOP3.LUT R20, R3, 0x7ff00000, RZ, 0xc0, !PT ;  /* 0x7ff0000003148812 */ /* 0x000fe400078ec0ff */
[----:B------:R-:W-:Y:S02]  /*05b0*/  @!P2 LOP3.LUT R21, R9, 0x7ff00000, RZ, 0xc0, !PT ;  /* 0x7ff000000915a812 */ /* 0x000fe400078ec0ff */
[----:B------:R-:W-:Y:S01]  /*05c0*/  DMUL R18, R16, R8 ;  /* 0x0000000810127228 */ /* 0x000fe20000000000 */
[----:B------:R-:W-:Y:S02]  /*05d0*/  VIADD R22, R20, 0xffffffff ;  /* 0xffffffff14167836 */ /* 0x000fe40000000000 */
[----:B------:R-:W-:-:S05]  /*05e0*/  VIADD R13, R21, 0xffffffff ;  /* 0xffffffff150d7836 */ /* 0x000fca0000000000 */
[----:B------:R-:W-:Y:S01]  /*05f0*/  DFMA R14, R18, -R2, R8 ;  /* 0x80000002120e722b */ /* 0x000fe20000000008 */
[----:B------:R-:W-:-:S04]  /*0600*/  ISETP.GT.U32.AND P0, PT, R13, 0x7feffffe, PT ;  /* 0x7feffffe0d00780c */ /* 0x000fc80003f04070 */
[----:B------:R-:W-:-:S03]  /*0610*/  ISETP.GT.U32.OR P0, PT, R22, 0x7feffffe, P0 ;  /* 0x7feffffe1600780c */ /* 0x000fc60000704470 */
[----:B------:R-:W-:-:S10]  /*0620*/  DFMA R14, R16, R14, R18 ;  /* 0x0000000e100e722b */ /* 0x000fd40000000012 */
[----:B------:R-:W-:Y:S05]  /*0630*/  @P0 BRA `(.L_x_202) ;  /* 0x00000000006c0947 */ /* 0x000fea0003800000 */
[----:B------:R-:W-:-:S04]  /*0640*/  LOP3.LUT R16, R5, 0x7ff00000, RZ, 0xc0, !PT ;  /* 0x7ff0000005107812 */ /* 0x000fc800078ec0ff */
[CC--:B------:R-:W-:Y:S02]  /*0650*/  VIADDMNMX R6, R11.reuse, -R16.reuse, 0xb9600000, !PT ;  /* 0xb96000000b067446 */ /* 0x0c0fe40007800910 */
[----:B------:R-:W-:Y:S02]  /*0660*/  ISETP.GE.U32.AND P0, PT, R11, R16, PT ;  /* 0x000000100b00720c */ /* 0x000fe40003f06070 */
[----:B------:R-:W-:Y:S02]  /*0670*/  VIMNMX R6, PT, PT, R6, 0x46a00000, PT ;  /* 0x46a0000006067848 */ /* 0x000fe40003fe0100 */
[----:B------:R-:W-:-:S05]  /*0680*/  SEL R11, R12, 0x63400000, !P0 ;  /* 0x634000000c0b7807 */ /* 0x000fca0004000000 */
[----:B------:R-:W-:Y:S02]  /*0690*/  IMAD.IADD R11, R6, 0x1, -R11 ;  /* 0x00000001060b7824 */ /* 0x000fe400078e0a0b */
[----:B------:R-:W-:Y:S02]  /*06a0*/  IMAD.MOV.U32 R6, RZ, RZ, RZ ;  /* 0x000000ffff067224 */ /* 0x000fe400078e00ff */
[----:B------:R-:W-:-:S06]  /*06b0*/  VIADD R7, R11, 0x7fe00000 ;  /* 0x7fe000000b077836 */ /* 0x000fcc0000000000 */
[----:B------:R-:W-:-:S10]  /*06c0*/  DMUL R12, R14, R6 ;  /* 0x000000060e0c7228 */ /* 0x000fd40000000000 */
[----:B------:R-:W-:-:S13]  /*06d0*/  FSETP.GTU.AND P0, PT, |R13|, 1.469367938527859385e-39, PT ;  /* 0x001000000d00780b */ /* 0x000fda0003f0c200 */
[----:B------:R-:W-:Y:S05]  /*06e0*/  @P0 BRA `(.L_x_203) ;  /* 0x0000000000940947 */ /* 0x000fea0003800000 */
[----:B------:R-:W-:Y:S01]  /*06f0*/  DFMA R2, R14, -R2, R8 ;  /* 0x800000020e02722b */ /* 0x000fe20000000008 */
[----:B------:R-:W-:-:S09]  /*0700*/  IMAD.MOV.U32 R6, RZ, RZ, RZ ;  /* 0x000000ffff067224 */ /* 0x000fd200078e00ff */
[C---:B------:R-:W-:Y:S02]  /*0710*/  FSETP.NEU.AND P0, PT, R3.reuse, RZ, PT ;  /* 0x000000ff0300720b */ /* 0x040fe40003f0d000 */
[----:B------:R-:W-:-:S04]  /*0720*/  LOP3.LUT R5, R3, 0x80000000, R5, 0x48, !PT ;  /* 0x8000000003057812 */ /* 0x000fc800078e4805 */
[----:B------:R-:W-:-:S07]  /*0730*/  LOP3.LUT R7, R5, R7, RZ, 0xfc, !PT ;  /* 0x0000000705077212 */ /* 0x000fce00078efcff */
[----:B------:R-:W-:Y:S05]  /*0740*/  @!P0 BRA `(.L_x_203) ;  /* 0x00000000007c8947 */ /* 0x000fea0003800000 */
[----:B------:R-:W-:Y:S01]  /*0750*/  IMAD.MOV R3, RZ, RZ, -R11 ;  /* 0x000000ffff037224 */ /* 0x000fe200078e0a0b */
[----:B------:R-:W-:Y:S01]  /*0760*/  DMUL.RP R6, R14, R6 ;  /* 0x000000060e067228 */ /* 0x000fe20000008000 */
[----:B------:R-:W-:Y:S01]  /*0770*/  IMAD.MOV.U32 R2, RZ, RZ, RZ ;  /* 0x000000ffff027224 */ /* 0x000fe200078e00ff */
[----:B------:R-:W-:-:S05]  /*0780*/  IADD3 R11, PT, PT, -R11, -0x43300000, RZ ;  /* 0xbcd000000b0b7810 */ /* 0x000fca0007ffe1ff */
[----:B------:R-:W-:-:S03]  /*0790*/  DFMA R2, R12, -R2, R14 ;  /* 0x800000020c02722b */ /* 0x000fc6000000000e */
[----:B------:R-:W-:-:S07]  /*07a0*/  LOP3.LUT R5, R7, R5, RZ, 0x3c, !PT ;  /* 0x0000000507057212 */ /* 0x000fce00078e3cff */
[----:B------:R-:W-:-:S04]  /*07b0*/  FSETP.NEU.AND P0, PT, |R3|, R11, PT ;  /* 0x0000000b0300720b */ /* 0x000fc80003f0d200 */
[----:B------:R-:W-:Y:S02]  /*07c0*/  FSEL R12, R6, R12, !P0 ;  /* 0x0000000c060c7208 */ /* 0x000fe40004000000 */
[----:B------:R-:W-:Y:S01]  /*07d0*/  FSEL R13, R5, R13, !P0 ;  /* 0x0000000d050d7208 */ /* 0x000fe20004000000 */
[----:B------:R-:W-:Y:S06]  /*07e0*/  BRA `(.L_x_203) ;  /* 0x0000000000547947 */ /* 0x000fec0003800000 */
.L_x_202:
[----:B------:R-:W-:-:S14]  /*07f0*/  DSETP.NAN.AND P0, PT, R6, R6, PT ;  /* 0x000000060600722a */ /* 0x000fdc0003f08000 */
[----:B------:R-:W-:Y:S05]  /*0800*/  @P0 BRA `(.L_x_204) ;  /* 0x0000000000440947 */ /* 0x000fea0003800000 */
[----:B------:R-:W-:-:S14]  /*0810*/  DSETP.NAN.AND P0, PT, R4, R4, PT ;  /* 0x000000040400722a */ /* 0x000fdc0003f08000 */
[----:B------:R-:W-:Y:S05]  /*0820*/  @P0 BRA `(.L_x_205) ;  /* 0x0000000000300947 */ /* 0x000fea0003800000 */
[----:B------:R-:W-:Y:S01]  /*0830*/  ISETP.NE.AND P0, PT, R21, R20, PT ;  /* 0x000000141500720c */ /* 0x000fe20003f05270 */
[----:B------:R-:W-:Y:S02]  /*0840*/  IMAD.MOV.U32 R12, RZ, RZ, 0x0 ;  /* 0x00000000ff0c7424 */ /* 0x000fe400078e00ff */
[----:B------:R-:W-:-:S10]  /*0850*/  IMAD.MOV.U32 R13, RZ, RZ, -0x80000 ;  /* 0xfff80000ff0d7424 */ /* 0x000fd400078e00ff */
[----:B------:R-:W-:Y:S05]  /*0860*/  @!P0 BRA `(.L_x_203) ;  /* 0x0000000000348947 */ /* 0x000fea0003800000 */
[----:B------:R-:W-:Y:S02]  /*0870*/  ISETP.NE.AND P0, PT, R21, 0x7ff00000, PT ;  /* 0x7ff000001500780c */ /* 0x000fe40003f05270 */
[----:B------:R-:W-:Y:S02]  /*0880*/  LOP3.LUT R13, R7, 0x80000000, R5, 0x48, !PT ;  /* 0x80000000070d7812 */ /* 0x000fe400078e4805 */
[----:B------:R-:W-:-:S13]  /*0890*/  ISETP.EQ.OR P0, PT, R20, RZ, !P0 ;  /* 0x000000ff1400720c */ /* 0x000fda0004702670 */
[----:B------:R-:W-:Y:S01]  /*08a0*/  @P0 LOP3.LUT R2, R13, 0x7ff00000, RZ, 0xfc, !PT ;  /* 0x7ff000000d020812 */ /* 0x000fe200078efcff */
[----:B------:R-:W-:Y:S02]  /*08b0*/  @!P0 IMAD.MOV.U32 R12, RZ, RZ, RZ ;  /* 0x000000ffff0c8224 */ /* 0x000fe400078e00ff */
[----:B------:R-:W-:Y:S02]  /*08c0*/  @P0 IMAD.MOV.U32 R12, RZ, RZ, RZ ;  /* 0x000000ffff0c0224 */ /* 0x000fe400078e00ff */
[----:B------:R-:W-:Y:S01]  /*08d0*/  @P0 IMAD.MOV.U32 R13, RZ, RZ, R2 ;  /* 0x000000ffff0d0224 */ /* 0x000fe200078e0002 */
[----:B------:R-:W-:Y:S06]  /*08e0*/  BRA `(.L_x_203) ;  /* 0x0000000000147947 */ /* 0x000fec0003800000 */
.L_x_205:
[----:B------:R-:W-:Y:S01]  /*08f0*/  LOP3.LUT R13, R5, 0x80000, RZ, 0xfc, !PT ;  /* 0x00080000050d7812 */ /* 0x000fe200078efcff */
[----:B------:R-:W-:Y:S01]  /*0900*/  IMAD.MOV.U32 R12, RZ, RZ, R4 ;  /* 0x000000ffff0c7224 */ /* 0x000fe200078e0004 */
[----:B------:R-:W-:Y:S06]  /*0910*/  BRA `(.L_x_203) ;  /* 0x0000000000087947 */ /* 0x000fec0003800000 */
.L_x_204:
[----:B------:R-:W-:Y:S01]  /*0920*/  LOP3.LUT R13, R7, 0x80000, RZ, 0xfc, !PT ;  /* 0x00080000070d7812 */ /* 0x000fe200078efcff */
[----:B------:R-:W-:-:S07]  /*0930*/  IMAD.MOV.U32 R12, RZ, RZ, R6 ;  /* 0x000000ffff0c7224 */ /* 0x000fce00078e0006 */
.L_x_203:
[----:B------:R-:W-:Y:S05]  /*0940*/  BSYNC.RECONVERGENT B1 ;  /* 0x0000000000017941 */ /* 0x000fea0003800200 */
.L_x_201:
[----:B------:R-:W-:Y:S02]  /*0950*/  IMAD.MOV.U32 R11, RZ, RZ, 0x0 ;  /* 0x00000000ff0b7424 */ /* 0x000fe400078e00ff */
[----:B------:R-:W-:Y:S02]  /*0960*/  IMAD.MOV.U32 R2, RZ, RZ, R12 ;  /* 0x000000ffff027224 */ /* 0x000fe400078e000c */
[----:B------:R-:W-:Y:S01]  /*0970*/  IMAD.MOV.U32 R3, RZ, RZ, R13 ;  /* 0x000000ffff037224 */ /* 0x000fe200078e000d */
[----:B------:R-:W-:Y:S06]  /*0980*/  RET.REL.NODEC R10 `(tangentDer) ;  /* 0xfffffff40a9c7950 */ /* 0x000fec0003c3ffff */
.L_x_206:
        /* <DEDUP_REMOVED lines=15> */
.L_x_242:


//--------------------- .text.tangent             --------------------------
	.section	.text.tangent,"ax",@progbits
	.align	128
        .global         tangent
        .type           tangent,@function
        .size           tangent,(.L_x_243 - tangent)
        .other          tangent,@"STO_CUDA_ENTRY STV_DEFAULT"
tangent:
.text.tangent:
        /* <DEDUP_REMOVED lines=22> */
[----:B--2---:R-:W-:Y:S01]  /*0160*/  FMUL R4, R2, -UR6 ;  /* 0x8000000602047c20 */ /* 0x004fe20008400000 */
[----:B------:R-:W-:-:S03]  /*0170*/  IMAD.MOV.U32 R2, RZ, RZ, 0x1 ;  /* 0x00000001ff027424 */ /* 0x000fc600078e00ff */
[----:B------:R-:W-:-:S04]  /*0180*/  FFMA.SAT R5, R4, R5, 0.5 ;  /* 0x3f00000004057423 */ /* 0x000fc80000002005 */
[----:B------:R-:W-:-:S04]  /*0190*/  FFMA.RM R5, R5, R6, 12582913 ;  /* 0x4b40000105057423 */ /* 0x000fc80000004006 */
[C---:B------:R-:W-:Y:S01]  /*01a0*/  FADD R7, R5.reuse, -12583039 ;  /* 0xcb40007f05077421 */ /* 0x040fe20000000000 */
[----:B------:R-:W-:-:S03]  /*01b0*/  IMAD.SHL.U32 R5, R5, 0x800000, RZ ;  /* 0x0080000005057824 */ /* 0x000fc600078e00ff */
[----:B------:R-:W-:-:S04]  /*01c0*/  FFMA R7, R4, 1.4426950216293334961, -R7 ;  /* 0x3fb8aa3b04077823 */ /* 0x000fc80000000807 */
[----:B------:R-:W-:-:S06]  /*01d0*/  FFMA R8, R4, 1.925963033500011079e-08, R7 ;  /* 0x32a5706004087823 */ /* 0x000fcc0000000007 */
[----:B------:R-:W0:Y:S02]  /*01e0*/  MUFU.EX2 R8, R8 ;  /* 0x0000000800087308 */ /* 0x000e240000000800 */
[----:B0-----:R-:W-:-:S06]  /*01f0*/  FMUL R10, R5, R8 ;  /* 0x00000008050a7220 */ /* 0x001fcc0000400000 */
[----:B------:R-:W0:Y:S02]  /*0200*/  F2F.F64.F32 R4, R10 ;  /* 0x0000000a00047310 */ /* 0x000e240000201800 */
[----:B0-----:R-:W-:-:S06]  /*0210*/  DADD R4, R4, 1 ;  /* 0x3ff0000004047429 */ /* 0x001fcc0000000000 */
[----:B------:R-:W0:Y:S02]  /*0220*/  MUFU.RCP64H R3, R5 ;  /* 0x0000000500037308 */ /* 0x000e240000001800 */
[----:B0-----:R-:W-:-:S08]  /*0230*/  DFMA R6, -R4, R2, 1 ;  /* 0x3ff000000406742b */ /* 0x001fd00000000102 */
[----:B------:R-:W-:-:S08]  /*0240*/  DFMA R6, R6, R6, R6 ;  /* 0x000000060606722b */ /* 0x000fd00000000006 */
[----:B------:R-:W-:-:S08]  /*0250*/  DFMA R6, R2, R6, R2 ;  /* 0x000000060206722b */ /* 0x000fd00000000002 */
[----:B------:R-:W-:-:S08]  /*0260*/  DFMA R2, -R4, R6, 1 ;  /* 0x3ff000000402742b */ /* 0x000fd00000000106 */
[----:B------:R-:W-:-:S08]  /*0270*/  DFMA R2, R6, R2, R6 ;  /* 0x000000020602722b */ /* 0x000fd00000000006 */
[----:B------:R-:W-:-:S08]  /*0280*/  DMUL R6, R2, 2 ;  /* 0x4000000002067828 */ /* 0x000fd00000000000 */
[----:B------:R-:W-:-:S08]  /*0290*/  DFMA R8, -R4, R6, 2 ;  /* 0x400000000408742b */ /* 0x000fd00000000106 */
[----:B------:R-:W-:-:S10]  /*02a0*/  DFMA R2, R2, R8, R6 ;  /* 0x000000080202722b */ /* 0x000fd40000000006 */
[----:B------:R-:W-:-:S05]  /*02b0*/  FFMA R6, RZ, R5, R3 ;  /* 0x00000005ff067223 */ /* 0x000fca0000000003 */
[----:B------:R-:W-:-:S13]  /*02c0*/  FSETP.GT.AND P0, PT, |R6|, 1.469367938527859385e-39, PT ;  /* 0x001000000600780b */ /* 0x000fda0003f04200 */
[----:B------:R-:W-:Y:S05]  /*02d0*/  @P0 BRA `(.L_x_208) ;  /* 0x0000000000080947 */ /* 0x000fea0003800000 */
[----:B------:R-:W-:-:S07]  /*02e0*/  MOV R6, 0x300 ;  /* 0x0000030000067802 */ /* 0x000fce0000000f00 */
[----:B------:R-:W-:Y:S05]  /*02f0*/  CALL.REL.NOINC `($__internal_6_$__cuda_sm20_div_rn_f64_full) ;  /* 0x00000000001c7944 */ /* 0x000fea0003c00000 */
.L_x_208:
[----:B------:R-:W-:Y:S05]  /*0300*/  BSYNC.RECONVERGENT B0 ;  /* 0x0000000000007941 */ /* 0x000fea0003800200 */
.L_x_207:
[----:B------:R-:W0:Y:S01]  /*0310*/  LDC.64 R4, c[0x0][0x398] ;  /* 0x0000e600ff047b82 */ /* 0x000e220000000a00 */
[----:B------:R-:W-:-:S10]  /*0320*/  DADD R2, R2, -1 ;  /* 0xbff0000002027429 */ /* 0x000fd40000000000 */
[----:B------:R-:W1:Y:S01]  /*0330*/  F2F.F32.F64 R3, R2 ;  /* 0x0000000200037310 */ /* 0x000e620000301000 */
[----:B0-----:R-:W-:-:S05]  /*0340*/  IMAD.WIDE R4, R0, 0x4, R4 ;  /* 0x0000000400047825 */ /* 0x001fca00078e0204 */
[----:B-1----:R-:W-:Y:S01]  /*0350*/  STG.E desc[UR4][R4.64], R3 ;  /* 0x0000000304007986 */ /* 0x002fe2000c101904 */
[----:B------:R-:W-:Y:S05]  /*0360*/  EXIT ;  /* 0x000000000000794d */ /* 0x000fea0003800000 */
        .weak           $__internal_6_$__cuda_sm20_div_rn_f64_full
        .type           $__internal_6_$__cuda_sm20_div_rn_f64_full,@function
        .size           $__internal_6_$__cuda_sm20_div_rn_f64_full,(.L_x_243 - $__internal_6_$__cuda_sm20_div_rn_f64_full)
$__internal_6_$__cuda_sm20_div_rn_f64_full:
[C---:B------:R-:W-:Y:S01]  /*0370*/  FSETP.GEU.AND P0, PT, |R5|.reuse, 1.469367938527859385e-39, PT ;  /* 0x001000000500780b */ /* 0x040fe20003f0e200 */
[----:B------:R-:W-:Y:S01]  /*0380*/  IMAD.MOV.U32 R17, RZ, RZ, 0x40000000 ;  /* 0x40000000ff117424 */ /* 0x000fe200078e00ff */
[C---:B------:R-:W-:Y:S01]  /*0390*/  LOP3.LUT R2, R5.reuse, 0x800fffff, RZ, 0xc0, !PT ;  /* 0x800fffff05027812 */ /* 0x040fe200078ec0ff */
[----:B------:R-:W-:Y:S01]  /*03a0*/  IMAD.MOV.U32 R7, RZ, RZ, 0x1ca00000 ;  /* 0x1ca00000ff077424 */ /* 0x000fe200078e00ff */
[----:B------:R-:W-:Y:S01]  /*03b0*/  MOV R8, 0x1 ;  /* 0x0000000100087802 */ /* 0x000fe20000000f00 */
[----:B------:R-:W-:Y:S01]  /*03c0*/  BSSY.RECONVERGENT B1, `(.L_x_209) ;  /* 0x0000046000017945 */ /* 0x000fe20003800200 */
[----:B------:R-:W-:Y:S01]  /*03d0*/  LOP3.LUT R3, R2, 0x3ff00000, RZ, 0xfc, !PT ;  /* 0x3ff0000002037812 */ /* 0x000fe200078efcff */
[----:B------:R-:W-:Y:S01]  /*03e0*/  IMAD.MOV.U32 R2, RZ, RZ, R4 ;  /* 0x000000ffff027224 */ /* 0x000fe200078e0004 */
[----:B------:R-:W-:Y:S02]  /*03f0*/  LOP3.LUT R14, R5, 0x7ff00000, RZ, 0xc0, !PT ;  /* 0x7ff00000050e7812 */ /* 0x000fe400078ec0ff */
[----:B------:R-:W-:-:S02]  /*0400*/  IADD3 R18, PT, PT, R17, -0x1, RZ ;  /* 0xffffffff11127810 */ /* 0x000fc40007ffe0ff */
[----:B------:R-:W-:Y:S01]  /*0410*/  ISETP.LE.U32.AND P1, PT, R14, 0x40000000, PT ;  /* 0x400000000e00780c */ /* 0x000fe20003f23070 */
[----:B------:R-:W-:Y:S01]  /*0420*/  @!P0 DMUL R2, R4, 8.98846567431157953865e+307 ;  /* 0x7fe0000004028828 */ /* 0x000fe20000000000 */
[----:B------:R-:W-:-:S05]  /*0430*/  IMAD.MOV.U32 R16, RZ, RZ, R14 ;  /* 0x000000ffff107224 */ /* 0x000fca00078e000e */
[----:B------:R-:W0:Y:S04]  /*0440*/  MUFU.RCP64H R9, R3 ;  /* 0x0000000300097308 */ /* 0x000e280000001800 */
[----:B------:R-:W-:Y:S02]  /*0450*/  @!P0 LOP3.LUT R16, R3, 0x7ff00000, RZ, 0xc0, !PT ;  /* 0x7ff0000003108812 */ /* 0x000fe400078ec0ff */
[----:B------:R-:W-:-:S03]  /*0460*/  ISETP.GT.U32.AND P0, PT, R18, 0x7feffffe, PT ;  /* 0x7feffffe1200780c */ /* 0x000fc60003f04070 */
[----:B------:R-:W-:-:S05]  /*0470*/  VIADD R18, R16, 0xffffffff ;  /* 0xffffffff10127836 */ /* 0x000fca0000000000 */
[----:B------:R-:W-:Y:S01]  /*0480*/  ISETP.GT.U32.OR P0, PT, R18, 0x7feffffe, P0 ;  /* 0x7feffffe1200780c */ /* 0x000fe20000704470 */
[----:B0-----:R-:W-:-:S08]  /*0490*/  DFMA R10, R8, -R2, 1 ;  /* 0x3ff00000080a742b */ /* 0x001fd00000000802 */
[----:B------:R-:W-:-:S08]  /*04a0*/  DFMA R10, R10, R10, R10 ;  /* 0x0000000a0a0a722b */ /* 0x000fd0000000000a */
[----:B------:R-:W-:-:S08]  /*04b0*/  DFMA R10, R8, R10, R8 ;  /* 0x0000000a080a722b */ /* 0x000fd00000000008 */
[----:B------:R-:W-:-:S08]  /*04c0*/  DFMA R8, R10, -R2, 1 ;  /* 0x3ff000000a08742b */ /* 0x000fd00000000802 */
[----:B------:R-:W-:Y:S01]  /*04d0*/  DFMA R10, R10, R8, R10 ;  /* 0x000000080a0a722b */ /* 0x000fe2000000000a */
[----:B------:R-:W-:Y:S01]  /*04e0*/  SEL R9, R7, 0x63400000, !P1 ;  /* 0x6340000007097807 */ /* 0x000fe20004800000 */
[----:B------:R-:W-:-:S06]  /*04f0*/  IMAD.MOV.U32 R8, RZ, RZ, RZ ;  /* 0x000000ffff087224 */ /* 0x000fcc00078e00ff */
[----:B------:R-:W-:-:S08]  /*0500*/  DMUL R12, R10, R8 ;  /* 0x000000080a0c7228 */ /* 0x000fd00000000000 */
[----:B------:R-:W-:-:S08]  /*0510*/  DFMA R14, R12, -R2, R8 ;  /* 0x800000020c0e722b */ /* 0x000fd00000000008 */
[----:B------:R-:W-:Y:S01]  /*0520*/  DFMA R10, R10, R14, R12 ;  /* 0x0000000e0a0a722b */ /* 0x000fe2000000000c */
[----:B------:R-:W-:Y:S10]  /*0530*/  @P0 BRA `(.L_x_210) ;  /* 0x0000000000740947 */ /* 0x000ff40003800000 */
[----:B------:R-:W-:Y:S01]  /*0540*/  LOP3.LUT R14, R5, 0x7ff00000, RZ, 0xc0, !PT ;  /* 0x7ff00000050e7812 */ /* 0x000fe200078ec0ff */
[----:B------:R-:W-:-:S03]  /*0550*/  IMAD.MOV.U32 R12, RZ, RZ, 0x40000000 ;  /* 0x40000000ff0c7424 */ /* 0x000fc600078e00ff */
[----:B------:R-:W-:Y:S01]  /*0560*/  ISETP.LE.U32.AND P0, PT, R14, 0x40000000, PT ;  /* 0x400000000e00780c */ /* 0x000fe20003f03070 */
[----:B------:R-:W-:Y:S02]  /*0570*/  IMAD.MOV R13, RZ, RZ, -R14 ;  /* 0x000000ffff0d7224 */ /* 0x000fe400078e0a0e */
[----:B------:R-:W-:Y:S01]  /*0580*/  IMAD.MOV.U32 R14, RZ, RZ, RZ ;  /* 0x000000ffff0e7224 */ /* 0x000fe200078e00ff */
[----:B------:R-:W-:Y:S02]  /*0590*/  SEL R7, R7, 0x63400000, !P0 ;  /* 0x6340000007077807 */ /* 0x000fe40004000000 */
[----:B------:R-:W-:-:S04]  /*05a0*/  VIADDMNMX R12, R13, R12, 0xb9600000, !PT ;  /* 0xb96000000d0c7446 */ /* 0x000fc8000780010c */
[----:B------:R-:W-:-:S05]  /*05b0*/  VIMNMX R12, PT, PT, R12, 0x46a00000, PT ;  /* 0x46a000000c0c7848 */ /* 0x000fca0003fe0100 */
[----:B------:R-:W-:-:S05]  /*05c0*/  IMAD.IADD R7, R12, 0x1, -R7 ;  /* 0x000000010c077824 */ /* 0x000fca00078e0a07 */
[----:B------:R-:W-:-:S06]  /*05d0*/  IADD3 R15, PT, PT, R7, 0x7fe00000, RZ ;  /* 0x7fe00000070f7810 */ /* 0x000fcc0007ffe0ff */
        /* <DEDUP_REMOVED lines=10> */
[----:B------:R-:W-:Y:S01]  /*0680*/  IADD3 R7, PT, PT, -R7, -0x43300000, RZ ;  /* 0xbcd0000007077810 */ /* 0x000fe20007ffe1ff */
[----:B------:R-:W-:-:S06]  /*0690*/  IMAD.MOV.U32 R2, RZ, RZ, RZ ;  /* 0x000000ffff027224 */ /* 0x000fcc00078e00ff */
[----:B------:R-:W-:Y:S02]  /*06a0*/  DFMA R2, R12, -R2, R10 ;  /* 0x800000020c02722b */ /* 0x000fe4000000000a */
[----:B------:R-:W-:-:S08]  /*06b0*/  DMUL.RP R10, R10, R14 ;  /* 0x0000000e0a0a7228 */ /* 0x000fd00000008000 */
[----:B------:R-:W-:Y:S02]  /*06c0*/  FSETP.NEU.AND P0, PT, |R3|, R7, PT ;  /* 0x000000070300720b */ /* 0x000fe40003f0d200 */
[----:B------:R-:W-:Y:S02]  /*06d0*/  LOP3.LUT R5, R11, R5, RZ, 0x3c, !PT ;  /* 0x000000050b057212 */ /* 0x000fe400078e3cff */
[----:B------:R-:W-:Y:S02]  /*06e0*/  FSEL R12, R10, R12, !P0 ;  /* 0x0000000c0a0c7208 */ /* 0x000fe40004000000 */
[----:B------:R-:W-:Y:S01]  /*06f0*/  FSEL R13, R5, R13, !P0 ;  /* 0x0000000d050d7208 */ /* 0x000fe20004000000 */
[----:B------:R-:W-:Y:S06]  /*0700*/  BRA `(.L_x_211) ;  /* 0x0000000000447947 */ /* 0x000fec0003800000 */
.L_x_210:
[----:B------:R-:W-:-:S14]  /*0710*/  DSETP.NAN.AND P0, PT, R4, R4, PT ;  /* 0x000000040400722a */ /* 0x000fdc0003f08000 */
[----:B------:R-:W-:Y:S05]  /*0720*/  @P0 BRA `(.L_x_212) ;  /* 0x0000000000340947 */ /* 0x000fea0003800000 */
[----:B------:R-:W-:Y:S01]  /*0730*/  ISETP.NE.AND P0, PT, R17, R16, PT ;  /* 0x000000101100720c */ /* 0x000fe20003f05270 */
[----:B------:R-:W-:Y:S01]  /*0740*/  IMAD.MOV.U32 R13, RZ, RZ, -0x80000 ;  /* 0xfff80000ff0d7424 */ /* 0x000fe200078e00ff */
[----:B------:R-:W-:-:S11]  /*0750*/  MOV R12, 0x0 ;  /* 0x00000000000c7802 */ /* 0x000fd60000000f00 */
[----:B------:R-:W-:Y:S05]  /*0760*/  @!P0 BRA `(.L_x_211) ;  /* 0x00000000002c8947 */ /* 0x000fea0003800000 */
[----:B------:R-:W-:Y:S02]  /*0770*/  ISETP.NE.AND P0, PT, R17, 0x7ff00000, PT ;  /* 0x7ff000001100780c */ /* 0x000fe40003f05270 */
[----:B------:R-:W-:Y:S02]  /*0780*/  LOP3.LUT R4, R5, 0x40000000, RZ, 0x3c, !PT ;  /* 0x4000000005047812 */ /* 0x000fe400078e3cff */
[----:B------:R-:W-:Y:S02]  /*0790*/  ISETP.EQ.OR P0, PT, R16, RZ, !P0 ;  /* 0x000000ff1000720c */ /* 0x000fe40004702670 */
[----:B------:R-:W-:-:S11]  /*07a0*/  LOP3.LUT R13, R4, 0x80000000, RZ, 0xc0, !PT ;  /* 0x80000000040d7812 */ /* 0x000fd600078ec0ff */
[----:B------:R-:W-:Y:S01]  /*07b0*/  @P0 LOP3.LUT R2, R13, 0x7ff00000, RZ, 0xfc, !PT ;  /* 0x7ff000000d020812 */ /* 0x000fe200078efcff */
[----:B------:R-:W-:Y:S02]  /*07c0*/  @!P0 IMAD.MOV.U32 R12, RZ, RZ, RZ ;  /* 0x000000ffff0c8224 */ /* 0x000fe400078e00ff */
[----:B------:R-:W-:Y:S02]  /*07d0*/  @P0 IMAD.MOV.U32 R12, RZ, RZ, RZ ;  /* 0x000000ffff0c0224 */ /* 0x000fe400078e00ff */
[----:B------:R-:W-:Y:S01]  /*07e0*/  @P0 IMAD.MOV.U32 R13, RZ, RZ, R2 ;  /* 0x000000ffff0d0224 */ /* 0x000fe200078e0002 */
[----:B------:R-:W-:Y:S06]  /*07f0*/  BRA `(.L_x_211) ;  /* 0x0000000000087947 */ /* 0x000fec0003800000 */
.L_x_212:
[----:B------:R-:W-:Y:S02]  /*0800*/  LOP3.LUT R13, R5, 0x80000, RZ, 0xfc, !PT ;  /* 0x00080000050d7812 */ /* 0x000fe400078efcff */
[----:B------:R-:W-:-:S07]  /*0810*/  MOV R12, R4 ;  /* 0x00000004000c7202 */ /* 0x000fce0000000f00 */
.L_x_211:
[----:B------:R-:W-:Y:S05]  /*0820*/  BSYNC.RECONVERGENT B1 ;  /* 0x0000000000017941 */ /* 0x000fea0003800200 */
.L_x_209:
[----:B------:R-:W-:Y:S02]  /*0830*/  IMAD.MOV.U32 R7, RZ, RZ, 0x0 ;  /* 0x00000000ff077424 */ /* 0x000fe400078e00ff */
[----:B------:R-:W-:Y:S02]  /*0840*/  IMAD.MOV.U32 R2, RZ, RZ, R12 ;  /* 0x000000ffff027224 */ /* 0x000fe400078e000c */
[----:B------:R-:W-:Y:S01]  /*0850*/  IMAD.MOV.U32 R3, RZ, RZ, R13 ;  /* 0x000000ffff037224 */ /* 0x000fe200078e000d */
[----:B------:R-:W-:Y:S06]  /*0860*/  RET.REL.NODEC R6 `(tangent) ;  /* 0xfffffff406e47950 */ /* 0x000fec0003c3ffff */
.L_x_213:
        /* <DEDUP_REMOVED lines=9> */
.L_x_243:


//--------------------- .text.sigmoidDer          --------------------------
	.section	.text.sigmoidDer,"ax",@progbits
	.align	128
        .global         sigmoidDer
        .type           sigmoidDer,@function
        .size           sigmoidDer,(.L_x_244 - sigmoidDer)
        .other          sigmoidDer,@"STO_CUDA_ENTRY STV_DEFAULT"
sigmoidDer:
.text.sigmoidDer:
        /* <DEDUP_REMOVED lines=24> */
[----:B------:R-:W-:-:S04]  /*0180*/  FFMA.RM R3, R3, R6, 12582913 ;  /* 0x4b40000103037423 */ /* 0x000fc80000004006 */
[C---:B------:R-:W-:Y:S01]  /*0190*/  FADD R7, R3.reuse, -12583039 ;  /* 0xcb40007f03077421 */ /* 0x040fe20000000000 */
[----:B------:R-:W-:-:S03]  /*01a0*/  IMAD.SHL.U32 R3, R3, 0x800000, RZ ;  /* 0x0080000003037824 */ /* 0x000fc600078e00ff */
[----:B------:R-:W-:-:S04]  /*01b0*/  FFMA R7, R0, 1.4426950216293334961, -R7 ;  /* 0x3fb8aa3b00077823 */ /* 0x000fc80000000807 */
[----:B------:R-:W-:-:S04]  /*01c0*/  FFMA R7, R0, 1.925963033500011079e-08, R7 ;  /* 0x32a5706000077823 */ /* 0x000fc80000000007 */
[----:B------:R-:W0:Y:S02]  /*01d0*/  MUFU.EX2 R0, R7 ;  /* 0x0000000700007308 */ /* 0x000e240000000800 */
[----:B0-----:R-:W-:-:S04]  /*01e0*/  FMUL R0, R3, R0 ;  /* 0x0000000003007220 */ /* 0x001fc80000400000 */
[C---:B------:R-:W-:Y:S01]  /*01f0*/  FADD R3, R0.reuse, 1 ;  /* 0x3f80000000037421 */ /* 0x040fe20000000000 */
[----:B------:R-:W-:-:S03]  /*0200*/  FMUL R0, R0, UR6 ;  /* 0x0000000600007c20 */ /* 0x000fc60008400000 */
[----:B------:R-:W-:-:S04]  /*0210*/  FMUL R3, R3, R3 ;  /* 0x0000000303037220 */ /* 0x000fc80000400000 */
        /* <DEDUP_REMOVED lines=8> */
[----:B------:R-:W-:-:S07]  /*02a0*/  MOV R4, 0x2c0 ;  /* 0x000002c000047802 */ /* 0x000fce0000000f00 */
[----:B------:R-:W-:Y:S05]  /*02b0*/  CALL.REL.NOINC `($__internal_7_$__cuda_sm3x_div_rn_noftz_f32_slowpath) ;  /* 0x0000000000187944 */ /* 0x000fea0003c00000 */
[----:B------:R-:W-:-:S07]  /*02c0*/  IMAD.MOV.U32 R7, RZ, RZ, R0 ;  /* 0x000000ffff077224 */ /* 0x000fce00078e0000 */
.L_x_215:
[----:B------:R-:W-:Y:S05]  /*02d0*/  BSYNC.RECONVERGENT B0 ;  /* 0x0000000000007941 */ /* 0x000fea0003800200 */
.L_x_214:
[----:B------:R-:W0:Y:S02]  /*02e0*/  LDC.64 R4, c[0x0][0x398] ;  /* 0x0000e600ff047b82 */ /* 0x000e240000000a00 */
[----:B0-----:R-:W-:-:S05]  /*02f0*/  IMAD.WIDE R2, R2, 0x4, R4 ;  /* 0x0000000402027825 */ /* 0x001fca00078e0204 */
[----:B------:R-:W-:Y:S01]  /*0300*/  STG.E desc[UR4][R2.64], R7 ;  /* 0x0000000702007986 */ /* 0x000fe2000c101904 */
[----:B------:R-:W-:Y:S05]  /*0310*/  EXIT ;  /* 0x000000000000794d */ /* 0x000fea0003800000 */
        .weak           $__internal_7_$__cuda_sm3x_div_rn_noftz_f32_slowpath
        .type           $__internal_7_$__cuda_sm3x_div_rn_noftz_f32_slowpath,@function
        .size           $__internal_7_$__cuda_sm3x_div_rn_noftz_f32_slowpath,(.L_x_244 - $__internal_7_$__cuda_sm3x_div_rn_noftz_f32_slowpath)
$__internal_7_$__cuda_sm3x_div_rn_noftz_f32_slowpath:
[--C-:B------:R-:W-:Y:S01]  /*0320*/  SHF.R.U32.HI R6, RZ, 0x17, R3.reuse ;  /* 0x00000017ff067819 */ /* 0x100fe20000011603 */
[----:B------:R-:W-:Y:S01]  /*0330*/  BSSY.RECONVERGENT B1, `(.L_x_216) ;  /* 0x0000064000017945 */ /* 0x000fe20003800200 */
[--C-:B------:R-:W-:Y:S01]  /*0340*/  SHF.R.U32.HI R5, RZ, 0x17, R0.reuse ;  /* 0x00000017ff057819 */ /* 0x100fe20000011600 */
[----:B------:R-:W-:Y:S01]  /*0350*/  IMAD.MOV.U32 R7, RZ, RZ, R0 ;  /* 0x000000ffff077224 */ /* 0x000fe200078e0000 */
[----:B------:R-:W-:Y:S01]  /*0360*/  LOP3.LUT R6, R6, 0xff, RZ, 0xc0, !PT ;  /* 0x000000ff06067812 */ /* 0x000fe200078ec0ff */
[----:B------:R-:W-:Y:S01]  /*0370*/  IMAD.MOV.U32 R8, RZ, RZ, R3 ;  /* 0x000000ffff087224 */ /* 0x000fe200078e0003 */
[----:B------:R-:W-:-:S03]  /*0380*/  LOP3.LUT R5, R5, 0xff, RZ, 0xc0, !PT ;  /* 0x000000ff05057812 */ /* 0x000fc600078ec0ff */
[----:B------:R-:W-:Y:S01]  /*0390*/  VIADD R11, R6, 0xffffffff ;  /* 0xffffffff060b7836 */ /* 0x000fe20000000000 */
[----:B------:R-:W-:-:S04]  /*03a0*/  IADD3 R10, PT, PT, R5, -0x1, RZ ;  /* 0xffffffff050a7810 */ /* 0x000fc80007ffe0ff */
        /* <DEDUP_REMOVED lines=22> */
[----:B------:R-:W-:Y:S01]  /*0510*/  @P0 IMAD.MOV.U32 R9, RZ, RZ, RZ ;  /* 0x000000ffff090224 */ /* 0x000fe200078e00ff */
[----:B------:R-:W-:Y:S01]  /*0520*/  @!P0 MOV R9, 0xffffffc0 ;  /* 0xffffffc000098802 */ /* 0x000fe20000000f00 */
[----:B------:R-:W-:Y:S01]  /*0530*/  @!P0 FFMA R7, R0, 1.84467440737095516160e+19, RZ ;  /* 0x5f80000000078823 */ /* 0x000fe200000000ff */
[----:B------:R-:W-:-:S03]  /*0540*/  @!P1 FFMA R8, R3, 1.84467440737095516160e+19, RZ ;  /* 0x5f80000003089823 */ /* 0x000fc600000000ff */
[----:B------:R-:W-:-:S07]  /*0550*/  @!P1 VIADD R9, R9, 0x40 ;  /* 0x0000004009099836 */ /* 0x000fce0000000000 */
.L_x_217:
        /* <DEDUP_REMOVED lines=51> */
.L_x_224:
[----:B------:R-:W-:-:S04]  /*0890*/  LOP3.LUT R0, R0, 0x80000000, RZ, 0xc0, !PT ;  /* 0x8000000000007812 */ /* 0x000fc800078ec0ff */
[----:B------:R-:W-:Y:S01]  /*08a0*/  LOP3.LUT R0, R0, 0x7f800000, RZ, 0xfc, !PT ;  /* 0x7f80000000007812 */ /* 0x000fe200078efcff */
[----:B------:R-:W-:Y:S06]  /*08b0*/  BRA `(.L_x_225) ;  /* 0x0000000000047947 */ /* 0x000fec0003800000 */
.L_x_223:
[----:B------:R-:W-:-:S07]  /*08c0*/  IMAD R0, R6, 0x800000, R0 ;  /* 0x0080000006007824 */ /* 0x000fce00078e0200 */
.L_x_225:
[----:B------:R-:W-:Y:S05]  /*08d0*/  BSYNC.RECONVERGENT B2 ;  /* 0x0000000000027941 */ /* 0x000fea0003800200 */
.L_x_222:
[----:B------:R-:W-:Y:S05]  /*08e0*/  BRA `(.L_x_226) ;  /* 0x0000000000207947 */ /* 0x000fea0003800000 */
.L_x_221:
[----:B------:R-:W-:-:S04]  /*08f0*/  LOP3.LUT R0, R8, 0x80000000, R7, 0x48, !PT ;  /* 0x8000000008007812 */ /* 0x000fc800078e4807 */
[----:B------:R-:W-:Y:S01]  /*0900*/  LOP3.LUT R0, R0, 0x7f800000, RZ, 0xfc, !PT ;  /* 0x7f80000000007812 */ /* 0x000fe200078efcff */
[----:B------:R-:W-:Y:S06]  /*0910*/  BRA `(.L_x_226) ;  /* 0x0000000000147947 */ /* 0x000fec0003800000 */
.L_x_220:
[----:B------:R-:W-:Y:S01]  /*0920*/  LOP3.LUT R0, R8, 0x80000000, R7, 0x48, !PT ;  /* 0x8000000008007812 */ /* 0x000fe200078e4807 */
[----:B------:R-:W-:Y:S06]  /*0930*/  BRA `(.L_x_226) ;  /* 0x00000000000c7947 */ /* 0x000fec0003800000 */
.L_x_219:
[----:B------:R-:W0:Y:S01]  /*0940*/  MUFU.RSQ R0, -QNAN ;  /* 0xffc0000000007908 */ /* 0x000e220000001400 */
[----:B------:R-:W-:Y:S05]  /*0950*/  BRA `(.L_x_226) ;  /* 0x0000000000047947 */ /* 0x000fea0003800000 */
.L_x_218:
[----:B------:R-:W-:-:S07]  /*0960*/  FADD.FTZ R0, R0, R3 ;  /* 0x0000000300007221 */ /* 0x000fce0000010000 */
.L_x_226:
[----:B------:R-:W-:Y:S05]  /*0970*/  BSYNC.RECONVERGENT B1 ;  /* 0x0000000000017941 */ /* 0x000fea0003800200 */
.L_x_216:
[----:B------:R-:W-:-:S04]  /*0980*/  IMAD.MOV.U32 R5, RZ, RZ, 0x0 ;  /* 0x00000000ff057424 */ /* 0x000fc800078e00ff */
[----:B0-----:R-:W-:Y:S05]  /*0990*/  RET.REL.NODEC R4 `(sigmoidDer) ;  /* 0xfffffff404987950 */ /* 0x001fea0003c3ffff */
.L_x_227:
        /* <DEDUP_REMOVED lines=14> */
.L_x_244:


//--------------------- .text.sigmoid             --------------------------
	.section	.text.sigmoid,"ax",@progbits
	.align	128
        .global         sigmoid
        .type           sigmoid,@function
        .size           sigmoid,(.L_x_245 - sigmoid)
        .other          sigmoid,@"STO_CUDA_ENTRY STV_DEFAULT"
sigmoid:
.text.sigmoid:
        /* <DEDUP_REMOVED lines=19> */
[----:B------:R-:W-:Y:S02]  /*0130*/  HFMA2 R5, -RZ, RZ, 0.96630859375, -0.0022525787353515625 ;  /* 0x3bbb989dff057431 */ /* 0x000fe400000001ff */
[----:B------:R-:W-:Y:S01]  /*0140*/  IMAD.MOV.U32 R6, RZ, RZ, 0x437c0000 ;  /* 0x437c0000ff067424 */ /* 0x000fe200078e00ff */
[----:B------:R-:W-:Y:S01]  /*0150*/  BSSY.RECONVERGENT B0, `(.L_x_228) ;  /* 0x0000019000007945 */ /* 0x000fe20003800200 */
[----:B--2---:R-:W-:-:S04]  /*0160*/  FMUL R4, R2, -UR6 ;  /* 0x8000000602047c20 */ /* 0x004fc80008400000 */
[----:B------:R-:W-:-:S04]  /*0170*/  FFMA.SAT R5, R4, R5, 0.5 ;  /* 0x3f00000004057423 */ /* 0x000fc80000002005 */
[----:B------:R-:W-:-:S04]  /*0180*/  FFMA.RM R5, R5, R6, 12582913 ;  /* 0x4b40000105057423 */ /* 0x000fc80000004006 */
[C---:B------:R-:W-:Y:S01]  /*0190*/  FADD R7, R5.reuse, -12583039 ;  /* 0xcb40007f05077421 */ /* 0x040fe20000000000 */
[----:B------:R-:W-:-:S03]  /*01a0*/  SHF.L.U32 R5, R5, 0x17, RZ ;  /* 0x0000001705057819 */ /* 0x000fc600000006ff */
[----:B------:R-:W-:-:S04]  /*01b0*/  FFMA R7, R4, 1.4426950216293334961, -R7 ;  /* 0x3fb8aa3b04077823 */ /* 0x000fc80000000807 */
[----:B------:R-:W-:-:S06]  /*01c0*/  FFMA R10, R4, 1.925963033500011079e-08, R7 ;  /* 0x32a57060040a7823 */ /* 0x000fcc0000000007 */
[----:B------:R-:W0:Y:S02]  /*01d0*/  MUFU.EX2 R10, R10 ;  /* 0x0000000a000a7308 */ /* 0x000e240000000800 */
[----:B0-----:R-:W-:-:S06]  /*01e0*/  FMUL R11, R5, R10 ;  /* 0x0000000a050b7220 */ /* 0x001fcc0000400000 */
[----:B------:R-:W0:Y:S02]  /*01f0*/  F2F.F64.F32 R2, R11 ;  /* 0x0000000b00027310 */ /* 0x000e240000201800 */
[----:B0-----:R-:W-:-:S06]  /*0200*/  DADD R4, R2, 1 ;  /* 0x3ff0000002047429 */ /* 0x001fcc0000000000 */
[----:B------:R-:W0:Y:S04]  /*0210*/  MUFU.RCP64H R3, R5 ;  /* 0x0000000500037308 */ /* 0x000e280000001800 */
[----:B------:R-:W-:-:S05]  /*0220*/  VIADD R2, R5, 0x300402 ;  /* 0x0030040205027836 */ /* 0x000fca0000000000 */
[----:B------:R-:W-:Y:S01]  /*0230*/  FSETP.GEU.AND P0, PT, |R2|, 5.8789094863358348022e-39, PT ;  /* 0x004004020200780b */ /* 0x000fe20003f0e200 */
[----:B0-----:R-:W-:-:S08]  /*0240*/  DFMA R6, -R4, R2, 1 ;  /* 0x3ff000000406742b */ /* 0x001fd00000000102 */
[----:B------:R-:W-:-:S08]  /*0250*/  DFMA R6, R6, R6, R6 ;  /* 0x000000060606722b */ /* 0x000fd00000000006 */
[----:B------:R-:W-:-:S08]  /*0260*/  DFMA R6, R2, R6, R2 ;  /* 0x000000060206722b */ /* 0x000fd00000000002 */
[----:B------:R-:W-:-:S08]  /*0270*/  DFMA R8, -R4, R6, 1 ;  /* 0x3ff000000408742b */ /* 0x000fd00000000106 */
[----:B------:R-:W-:Y:S01]  /*0280*/  DFMA R6, R6, R8, R6 ;  /* 0x000000080606722b */ /* 0x000fe20000000006 */
[----:B------:R-:W-:Y:S10]  /*0290*/  @P0 BRA `(.L_x_229) ;  /* 0x0000000000100947 */ /* 0x000ff40003800000 */
[----:B------:R-:W-:-:S04]  /*02a0*/  LOP3.LUT R2, R5, 0x7fffffff, RZ, 0xc0, !PT ;  /* 0x7fffffff05027812 */ /* 0x000fc800078ec0ff */
[----:B------:R-:W-:Y:S02]  /*02b0*/  IADD3 R8, PT, PT, R2, -0x100000, RZ ;  /* 0xfff0000002087810 */ /* 0x000fe40007ffe0ff */
[----:B------:R-:W-:-:S07]  /*02c0*/  MOV R2, 0x2e0 ;  /* 0x000002e000027802 */ /* 0x000fce0000000f00 */
[----:B------:R-:W-:Y:S05]  /*02d0*/  CALL.REL.NOINC `($__internal_8_$__cuda_sm20_dblrcp_rn_slowpath_v3) ;  /* 0x0000000000187944 */ /* 0x000fea0003c00000 */
.L_x_229:
[----:B------:R-:W-:Y:S05]  /*02e0*/  BSYNC.RECONVERGENT B0 ;  /* 0x0000000000007941 */ /* 0x000fea0003800200 */
.L_x_228:
[----:B------:R-:W0:Y:S01]  /*02f0*/  LDC.64 R2, c[0x0][0x398] ;  /* 0x0000e600ff027b82 */ /* 0x000e220000000a00 */
[----:B------:R-:W1:Y:S01]  /*0300*/  F2F.F32.F64 R7, R6 ;  /* 0x0000000600077310 */ /* 0x000e620000301000 */
[----:B0-----:R-:W-:-:S05]  /*0310*/  IMAD.WIDE R2, R0, 0x4, R2 ;  /* 0x0000000400027825 */ /* 0x001fca00078e0202 */
[----:B-1----:R-:W-:Y:S01]  /*0320*/  STG.E desc[UR4][R2.64], R7 ;  /* 0x0000000702007986 */ /* 0x002fe2000c101904 */
[----:B------:R-:W-:Y:S05]  /*0330*/  EXIT ;  /* 0x000000000000794d */ /* 0x000fea0003800000 */
        .weak           $__internal_8_$__cuda_sm20_dblrcp_rn_slowpath_v3
        .type           $__internal_8_$__cuda_sm20_dblrcp_rn_slowpath_v3,@function
        .size           $__internal_8_$__cuda_sm20_dblrcp_rn_slowpath_v3,(.L_x_245 - $__internal_8_$__cuda_sm20_dblrcp_rn_slowpath_v3)
$__internal_8_$__cuda_sm20_dblrcp_rn_slowpath_v3:
[----:B------:R-:W-:Y:S01]  /*0340*/  DSETP.GTU.AND P0, PT, |R4|, +INF , PT ;  /* 0x7ff000000400742a */ /* 0x000fe20003f0c200 */
[----:B------:R-:W-:-:S13]  /*0350*/  BSSY.RECONVERGENT B1, `(.L_x_230) ;  /* 0x0000023000017945 */ /* 0x000fda0003800200 */
[----:B------:R-:W-:Y:S05]  /*0360*/  @P0 BRA `(.L_x_231) ;  /* 0x00000000007c0947 */ /* 0x000fea0003800000 */
[----:B------:R-:W-:-:S05]  /*0370*/  LOP3.LUT R3, R5, 0x7fffffff, RZ, 0xc0, !PT ;  /* 0x7fffffff05037812 */ /* 0x000fca00078ec0ff */
[----:B------:R-:W-:-:S05]  /*0380*/  VIADD R6, R3, 0xffffffff ;  /* 0xffffffff03067836 */ /* 0x000fca0000000000 */
[----:B------:R-:W-:-:S13]  /*0390*/  ISETP.GE.U32.AND P0, PT, R6, 0x7fefffff, PT ;  /* 0x7fefffff0600780c */ /* 0x000fda0003f06070 */
[----:B------:R-:W-:Y:S02]  /*03a0*/  @P0 LOP3.LUT R7, R5, 0x7ff00000, RZ, 0x3c, !PT ;  /* 0x7ff0000005070812 */ /* 0x000fe400078e3cff */
[----:B------:R-:W-:Y:S01]  /*03b0*/  @P0 MOV R6, RZ ;  /* 0x000000ff00060202 */ /* 0x000fe20000000f00 */
[----:B------:R-:W-:Y:S06]  /*03c0*/  @P0 BRA `(.L_x_232) ;  /* 0x00000000006c0947 */ /* 0x000fec0003800000 */
[----:B------:R-:W-:-:S13]  /*03d0*/  ISETP.GE.U32.AND P0, PT, R3, 0x1000001, PT ;  /* 0x010000010300780c */ /* 0x000fda0003f06070 */
[----:B------:R-:W-:Y:S05]  /*03e0*/  @!P0 BRA `(.L_x_233) ;  /* 0x0000000000348947 */ /* 0x000fea0003800000 */
[----:B------:R-:W-:Y:S01]  /*03f0*/  VIADD R7, R5, 0xc0200000 ;  /* 0xc020000005077836 */ /* 0x000fe20000000000 */
[----:B------:R-:W-:-:S03]  /*0400*/  MOV R6, R4 ;  /* 0x0000000400067202 */ /* 0x000fc60000000f00 */
[----:B------:R-:W0:Y:S03]  /*0410*/  MUFU.RCP64H R9, R7 ;  /* 0x0000000700097308 */ /* 0x000e260000001800 */
[----:B0-----:R-:W-:-:S08]  /*0420*/  DFMA R10, -R6, R8, 1 ;  /* 0x3ff00000060a742b */ /* 0x001fd00000000108 */
[----:B------:R-:W-:-:S08]  /*0430*/  DFMA R10, R10, R10, R10 ;  /* 0x0000000a0a0a722b */ /* 0x000fd0000000000a */
[----:B------:R-:W-:-:S08]  /*0440*/  DFMA R10, R8, R10, R8 ;  /* 0x0000000a080a722b */ /* 0x000fd00000000008 */
[----:B------:R-:W-:-:S08]  /*0450*/  DFMA R8, -R6, R10, 1 ;  /* 0x3ff000000608742b */ /* 0x000fd0000000010a */
[----:B------:R-:W-:-:S08]  /*0460*/  DFMA R8, R10, R8, R10 ;  /* 0x000000080a08722b */ /* 0x000fd0000000000a */
[----:B------:R-:W-:-:S08]  /*0470*/  DMUL R8, R8, 2.2250738585072013831e-308 ;  /* 0x0010000008087828 */ /* 0x000fd00000000000 */
[----:B------:R-:W-:-:S08]  /*0480*/  DFMA R4, -R4, R8, 1 ;  /* 0x3ff000000404742b */ /* 0x000fd00000000108 */
[----:B------:R-:W-:-:S08]  /*0490*/  DFMA R4, R4, R4, R4 ;  /* 0x000000040404722b */ /* 0x000fd00000000004 */
[----:B------:R-:W-:Y:S01]  /*04a0*/  DFMA R6, R8, R4, R8 ;  /* 0x000000040806722b */ /* 0x000fe20000000008 */
[----:B------:R-:W-:Y:S10]  /*04b0*/  BRA `(.L_x_232) ;  /* 0x0000000000307947 */ /* 0x000ff40003800000 */
.L_x_233:
[----:B------:R-:W-:Y:S01]  /*04c0*/  DMUL R4, R4, 8.11296384146066816958e+31 ;  /* 0x4690000004047828 */ /* 0x000fe20000000000 */
[----:B------:R-:W-:-:S05]  /*04d0*/  IMAD.MOV.U32 R6, RZ, RZ, R8 ;  /* 0x000000ffff067224 */ /* 0x000fca00078e0008 */
[----:B------:R-:W0:Y:S02]  /*04e0*/  MUFU.RCP64H R7, R5 ;  /* 0x0000000500077308 */ /* 0x000e240000001800 */
[----:B0-----:R-:W-:-:S08]  /*04f0*/  DFMA R8, -R4, R6, 1 ;  /* 0x3ff000000408742b */ /* 0x001fd00000000106 */
[----:B------:R-:W-:-:S08]  /*0500*/  DFMA R8, R8, R8, R8 ;  /* 0x000000080808722b */ /* 0x000fd00000000008 */
[----:B------:R-:W-:-:S08]  /*0510*/  DFMA R8, R6, R8, R6 ;  /* 0x000000080608722b */ /* 0x000fd00000000006 */
[----:B------:R-:W-:-:S08]  /*0520*/  DFMA R6, -R4, R8, 1 ;  /* 0x3ff000000406742b */ /* 0x000fd00000000108 */
[----:B------:R-:W-:-:S08]  /*0530*/  DFMA R6, R8, R6, R8 ;  /* 0x000000060806722b */ /* 0x000fd00000000008 */
[----:B------:R-:W-:Y:S01]  /*0540*/  DMUL R6, R6, 8.11296384146066816958e+31 ;  /* 0x4690000006067828 */ /* 0x000fe20000000000 */
[----:B------:R-:W-:Y:S10]  /*0550*/  BRA `(.L_x_232) ;  /* 0x0000000000087947 */ /* 0x000ff40003800000 */
.L_x_231:
[----:B------:R-:W-:Y:S02]  /*0560*/  LOP3.LUT R7, R5, 0x80000, RZ, 0xfc, !PT ;  /* 0x0008000005077812 */ /* 0x000fe400078efcff */
[----:B------:R-:W-:-:S07]  /*0570*/  MOV R6, R4 ;  /* 0x0000000400067202 */ /* 0x000fce0000000f00 */
.L_x_232:
[----:B------:R-:W-:Y:S05]  /*0580*/  BSYNC.RECONVERGENT B1 ;  /* 0x0000000000017941 */ /* 0x000fea0003800200 */
.L_x_230:
[----:B------:R-:W-:-:S04]  /*0590*/  MOV R3, 0x0 ;  /* 0x0000000000037802 */ /* 0x000fc80000000f00 */
[----:B------:R-:W-:Y:S05]  /*05a0*/  RET.REL.NODEC R2 `(sigmoid) ;  /* 0xfffffff802947950 */ /* 0x000fea0003c3ffff */
.L_x_234:
        /* <DEDUP_REMOVED lines=13> */
.L_x_245:


//--------------------- .text.reluDer             --------------------------
	.section	.text.reluDer,"ax",@progbits
	.align	128
        .global         reluDer
        .type           reluDer,@function
        .size           reluDer,(.L_x_281 - reluDer)
        .other          reluDer,@"STO_CUDA_ENTRY STV_DEFAULT"
reluDer:
.text.reluDer:
        /* <DEDUP_REMOVED lines=16> */
[----:B0-----:R-:W-:-:S06]  /*0100*/  IMAD.WIDE R2, R7, 0x4, R2 ;  /* 0x0000000407027825 */ /* 0x001fcc00078e0202 */
[----:B-1----:R-:W2:Y:S02]  /*0110*/  LDG.E R2, desc[UR4][R2.64] ;  /* 0x0000000402027981 */ /* 0x002ea4000c1e1900 */
[----:B--2---:R-:W-:-:S13]  /*0120*/  FSETP.GE.AND P0, PT, R2, RZ, PT ;  /* 0x000000ff0200720b */ /* 0x004fda0003f06000 */
[----:B------:R-:W0:Y:S08]  /*0130*/  @P0 LDC.64 R4, c[0x0][0x398] ;  /* 0x0000e600ff040b82 */ /* 0x000e300000000a00 */
[----:B------:R-:W1:Y:S01]  /*0140*/  @P0 LDC R9, c[0x0][0x388] ;  /* 0x0000e200ff090b82 */ /* 0x000e620000000800 */
[----:B0-----:R-:W-:-:S05]  /*0150*/  @P0 IMAD.WIDE R4, R7, 0x4, R4 ;  /* 0x0000000407040825 */ /* 0x001fca00078e0204 */
[----:B-1----:R0:W-:Y:S01]  /*0160*/  @P0 STG.E desc[UR4][R4.64], R9 ;  /* 0x0000000904000986 */ /* 0x0021e2000c101904 */
[----:B------:R-:W-:Y:S05]  /*0170*/  @P0 EXIT ;  /* 0x000000000000094d */ /* 0x000fea0003800000 */
[----:B------:R-:W1:Y:S08]  /*0180*/  LDC.64 R2, c[0x0][0x398] ;  /* 0x0000e600ff027b82 */ /* 0x000e700000000a00 */
[----:B0-----:R-:W0:Y:S01]  /*0190*/  LDC R5, c[0x0][0x38c] ;  /* 0x0000e300ff057b82 */ /* 0x001e220000000800 */
[----:B-1----:R-:W-:-:S05]  /*01a0*/  IMAD.WIDE R2, R7, 0x4, R2 ;  /* 0x0000000407027825 */ /* 0x002fca00078e0202 */
[----:B0-----:R-:W-:Y:S01]  /*01b0*/  STG.E desc[UR4][R2.64], R5 ;  /* 0x0000000502007986 */ /* 0x001fe2000c101904 */
[----:B------:R-:W-:Y:S05]  /*01c0*/  EXIT ;  /* 0x000000000000794d */ /* 0x000fea0003800000 */
.L_x_235:
        /* <DEDUP_REMOVED lines=11> */
.L_x_281:


//--------------------- .text.relu                --------------------------
	.section	.text.relu,"ax",@progbits
	.align	128
        .global         relu
        .type           relu,@function
        .size           relu,(.L_x_282 - relu)
        .other          relu,@"STO_CUDA_ENTRY STV_DEFAULT"
relu:
.text.relu:
        /* <DEDUP_REMOVED lines=16> */
[----:B0-----:R-:W-:-:S05]  /*0100*/  IMAD.WIDE R2, R7, 0x4, R2 ;  /* 0x0000000407027825 */ /* 0x001fca00078e0202 */
[----:B-1----:R-:W2:Y:S02]  /*0110*/  LDG.E R0, desc[UR4][R2.64] ;  /* 0x0000000402007981 */ /* 0x002ea4000c1e1900 */
[----:B--2---:R-:W-:-:S13]  /*0120*/  FSETP.GE.AND P0, PT, R0, RZ, PT ;  /* 0x000000ff0000720b */ /* 0x004fda0003f06000 */
[----:B------:R-:W0:Y:S08]  /*0130*/  @P0 LDC R9, c[0x0][0x388] ;  /* 0x0000e200ff090b82 */ /* 0x000e300000000800 */
[----:B------:R-:W1:Y:S01]  /*0140*/  @P0 LDC.64 R4, c[0x0][0x398] ;  /* 0x0000e600ff040b82 */ /* 0x000e620000000a00 */
[----:B0-----:R-:W-:Y:S01]  /*0150*/  @P0 FMUL R9, R0, R9 ;  /* 0x0000000900090220 */ /* 0x001fe20000400000 */
[----:B-1----:R-:W-:-:S05]  /*0160*/  @P0 IMAD.WIDE R4, R7, 0x4, R4 ;  /* 0x0000000407040825 */ /* 0x002fca00078e0204 */
[----:B------:R0:W-:Y:S01]  /*0170*/  @P0 STG.E desc[UR4][R4.64], R9 ;  /* 0x0000000904000986 */ /* 0x0001e2000c101904 */
[----:B------:R-:W-:Y:S05]  /*0180*/  @P0 EXIT ;  /* 0x000000000000094d */ /* 0x000fea0003800000 */
[----:B------:R-:W1:Y:S01]  /*0190*/  LDC.64 R2, c[0x0][0x398] ;  /* 0x0000e600ff027b82 */ /* 0x000e620000000a00 */
[----:B------:R-:W0:Y:S02]  /*01a0*/  LDCU UR6, c[0x0][0x38c] ;  /* 0x00007180ff0677ac */ /* 0x000e240008000800 */
[----:B0-----:R-:W-:Y:S01]  /*01b0*/  FMUL R5, R0, UR6 ;  /* 0x0000000600057c20 */ /* 0x001fe20008400000 */
[----:B-1----:R-:W-:-:S05]  /*01c0*/  IMAD.WIDE R2, R7, 0x4, R2 ;  /* 0x0000000407027825 */ /* 0x002fca00078e0202 */
[----:B------:R-:W-:Y:S01]  /*01d0*/  STG.E desc[UR4][R2.64], R5 ;  /* 0x0000000502007986 */ /* 0x000fe2000c101904 */
[----:B------:R-:W-:Y:S05]  /*01e0*/  EXIT ;  /* 0x000000000000794d */ /* 0x000fea0003800000 */
.L_x_236:
        /* <DEDUP_REMOVED lines=9> */
.L_x_282:


//--------------------- .nv.shared.reserved.0     --------------------------
	.section	.nv.shared.reserved.0,"aw",@nobits
	.weak		__nv_reservedSMEM_offset_0_alias
	.size		__nv_reservedSMEM_offset_0_alias, 0, 64
	.other		__nv_reservedSMEM_offset_0_alias,@"STO_CUDA_RESERVED_SHARED STV_DEFAULT"
__nv_reservedSMEM_offset_0_alias:
	.zero		0
	.zero		64


//--------------------- .nv.constant0.avgPoolingBackpropagation --------------------------
	.section	.nv.constant0.avgPoolingBackpropagation,"a",@progbits
	.sectionflags	@""
	.align	4
.nv.constant0.avgPoolingBackpropagation:
	.zero		944


//--------------------- .nv.constant0.avgPooling  --------------------------
	.section	.nv.constant0.avgPooling,"a",@progbits
	.sectionflags	@""
	.align	4
.nv.constant0.avgPooling:
	.zero		928


//--------------------- .nv.constant0.maxminPoolingBackpropagation --------------------------
	.section	.nv.constant0.maxminPoolingBackpropagation,"a",@progbits
	.sectionflags	@""
	.align	4
.nv.constant0.maxminPoolingBackpropagation:
	.zero		944


//--------------------- .nv.constant0.minPooling  --------------------------
	.section	.nv.constant0.minPooling,"a",@progbits
	.sectionflags	@""
	.align	4
.nv.constant0.minPooling:
	.zero		928


//--------------------- .nv.constant0.maxPooling  --------------------------
	.section	.nv.constant0.maxPooling,"a",@progbits
	.sectionflags	@""
	.align	4
.nv.constant0.maxPooling:
	.zero		928


//--------------------- .nv.constant0.matrixConvRepeatBorderBackpropagationWeightCorrection --------------------------
	.section	.nv.constant0.matrixConvRepeatBorderBackpropagationWeightCorrection,"a",@progbits
	.sectionflags	@""
	.align	4
.nv.constant0.matrixConvRepeatBorderBackpropagationWeightCorrection:
	.zero		944


//--------------------- .nv.constant0.matrixConvRepeatBorderBackpropagationErrorTraversal --------------------------
	.section	.nv.constant0.matrixConvRepeatBorderBackpropagationErrorTraversal,"a",@progbits
	.sectionflags	@""
	.align	4
.nv.constant0.matrixConvRepeatBorderBackpropagationErrorTraversal:
	.zero		936


//--------------------- .nv.constant0.matrixConvRepeatBorder --------------------------
	.section	.nv.constant0.matrixConvRepeatBorder,"a",@progbits
	.sectionflags	@""
	.align	4
.nv.constant0.matrixConvRepeatBorder:
	.zero		936


//--------------------- .nv.constant0.matrixConvExtendBorderBackpropagationWeightCorrection --------------------------
	.section	.nv.constant0.matrixConvExtendBorderBackpropagationWeightCorrection,"a",@progbits
	.sectionflags	@""
	.align	4
.nv.constant0.matrixConvExtendBorderBackpropagationWeightCorrection:
	.zero		944


//--------------------- .nv.constant0.matrixConvExtendBorderBackpropagationErrorTraversal --------------------------
	.section	.nv.constant0.matrixConvExtendBorderBackpropagationErrorTraversal,"a",@progbits
	.sectionflags	@""
	.align	4
.nv.constant0.matrixConvExtendBorderBackpropagationErrorTraversal:
	.zero		936


//--------------------- .nv.constant0.matrixConvExtendBorder --------------------------
	.section	.nv.constant0.matrixConvExtendBorder,"a",@progbits
	.sectionflags	@""
	.align	4
.nv.constant0.matrixConvExtendBorder:
	.zero		936


//--------------------- .nv.constant0.matrixConvEmptyBorderBackpropagationWeightCorrection --------------------------
	.section	.nv.constant0.matrixConvEmptyBorderBackpropagationWeightCorrection,"a",@progbits
	.sectionflags	@""
	.align	4
.nv.constant0.matrixConvEmptyBorderBackpropagationWeightCorrection:
	.zero		944


//--------------------- .nv.constant0.matrixConvEmptyBorderBackpropagationErrorTraversal --------------------------
	.section	.nv.constant0.matrixConvEmptyBorderBackpropagationErrorTraversal,"a",@progbits
	.sectionflags	@""
	.align	4
.nv.constant0.matrixConvEmptyBorderBackpropagationErrorTraversal:
	.zero		936


//--------------------- .nv.constant0.matrixConvEmptyBorder --------------------------
	.section	.nv.constant0.matrixConvEmptyBorder,"a",@progbits
	.sectionflags	@""
	.align	4
.nv.constant0.matrixConvEmptyBorder:
	.zero		936


//--------------------- .nv.constant0.matrixMul   --------------------------
	.section	.nv.constant0.matrixMul,"a",@progbits
	.sectionflags	@""
	.align	4
.nv.constant0.matrixMul:
	.zero		936


//--------------------- .nv.constant0.tensorDiv   --------------------------
	.section	.nv.constant0.tensorDiv,"a",@progbits
	.sectionflags	@""
	.align	4
.nv.constant0.tensorDiv:
	.zero		928


//--------------------- .nv.constant0.tensorMul   --------------------------
	.section	.nv.constant0.tensorMul,"a",@progbits
	.sectionflags	@""
	.align	4
.nv.constant0.tensorMul:
	.zero		928


//--------------------- .nv.constant0.concatenateHorizontal --------------------------
	.section	.nv.constant0.concatenateHorizontal,"a",@progbits
	.sectionflags	@""
	.align	4
.nv.constant0.concatenateHorizontal:
	.zero		936


//--------------------- .nv.constant0.concatenateVertical --------------------------
	.section	.nv.constant0.concatenateVertical,"a",@progbits
	.sectionflags	@""
	.align	4
.nv.constant0.concatenateVertical:
	.zero		936


//--------------------- .nv.constant0.tensorSub   --------------------------
	.section	.nv.constant0.tensorSub,"a",@progbits
	.sectionflags	@""
	.align	4
.nv.constant0.tensorSub:
	.zero		928


//--------------------- .nv.constant0.tensorAdd   --------------------------
	.section	.nv.constant0.tensorAdd,"a",@progbits
	.sectionflags	@""
	.align	4
.nv.constant0.tensorAdd:
	.zero		928


//--------------------- .nv.constant0.sum         --------------------------
	.section	.nv.constant0.sum,"a",@progbits
	.sectionflags	@""
	.align	4
.nv.constant0.sum:
	.zero		912


//--------------------- .nv.constant0.set         --------------------------
	.section	.nv.constant0.set,"a",@progbits
	.sectionflags	@""
	.align	4
.nv.constant0.set:
	.zero		920


//--------------------- .nv.constant0.rotate270   --------------------------
	.section	.nv.constant0.rotate270,"a",@progbits
	.sectionflags	@""
	.align	4
.nv.constant0.rotate270:
	.zero		920


//--------------------- .nv.constant0.rotate180   --------------------------
	.section	.nv.constant0.rotate180,"a",@progbits
	.sectionflags	@""
	.align	4
.nv.constant0.rotate180:
	.zero		920


//--------------------- .nv.constant0.rotate90    --------------------------
	.section	.nv.constant0.rotate90,"a",@progbits
	.sectionflags	@""
	.align	4
.nv.constant0.rotate90:
	.zero		920


//--------------------- .nv.constant0.flipY       --------------------------
	.section	.nv.constant0.flipY,"a",@progbits
	.sectionflags	@""
	.align	4
.nv.constant0.flipY:
	.zero		920


//--------------------- .nv.constant0.flipX       --------------------------
	.section	.nv.constant0.flipX,"a",@progbits
	.sectionflags	@""
	.align	4
.nv.constant0.flipX:
	.zero		920


//--------------------- .nv.constant0.transpose   --------------------------
	.section	.nv.constant0.transpose,"a",@progbits
	.sectionflags	@""
	.align	4
.nv.constant0.transpose:
	.zero		920


//--------------------- .nv.constant0.softmaxDer  --------------------------
	.section	.nv.constant0.softmaxDer,"a",@progbits
	.sectionflags	@""
	.align	4
.nv.constant0.softmaxDer:
	.zero		928


//--------------------- .nv.constant0.softmax     --------------------------
	.section	.nv.constant0.softmax,"a",@progbits
	.sectionflags	@""
	.align	4
.nv.constant0.softmax:
	.zero		928


//--------------------- .nv.constant0.tangentDer  --------------------------
	.section	.nv.constant0.tangentDer,"a",@progbits
	.sectionflags	@""
	.align	4
.nv.constant0.tangentDer:
	.zero		928


//--------------------- .nv.constant0.tangent     --------------------------
	.section	.nv.constant0.tangent,"a",@progbits
	.sectionflags	@""
	.align	4
.nv.constant0.tangent:
	.zero		928


//--------------------- .nv.constant0.sigmoidDer  --------------------------
	.section	.nv.constant0.sigmoidDer,"a",@progbits
	.sectionflags	@""
	.align	4
.nv.constant0.sigmoidDer:
	.zero		928


//--------------------- .nv.constant0.sigmoid     --------------------------
	.section	.nv.constant0.sigmoid,"a",@progbits
	.sectionflags	@""
	.align	4
.nv.constant0.sigmoid:
	.zero		928


//--------------------- .nv.constant0.reluDer     --------------------------
	.section	.nv.constant0.reluDer,"a",@progbits
	.sectionflags	@""
	.align	4
.nv.constant0.reluDer:
	.zero		928


//--------------------- .nv.constant0.relu        --------------------------
	.section	.nv.constant0.relu,"a",@progbits
	.sectionflags	@""
	.align	4
.nv.constant0.relu:
	.zero		928


//--------------------- SYMBOLS --------------------------

	.type		.nv.reservedSmem.offset0,@object
	.size		.nv.reservedSmem.offset0,0x4
